//
// Generated by NVIDIA NVVM Compiler
//
// Compiler Build ID: CL-36424714
// Cuda compilation tools, release 13.0, V13.0.88
// Based on NVVM 20.0.0
//

.version 9.0
.target sm_100
.address_size 64

	// .globl	_Z18Galerkin_2D_SolverififfPfS_S_
.func  (.param .b64 func_retval0) __internal_accurate_pow
(
	.param .b64 __internal_accurate_pow_param_0,
	.param .b64 __internal_accurate_pow_param_1
)
;
.global .align 4 .b8 precalc_xorwow_matrix[102400];
.global .align 4 .b8 precalc_xorwow_offset_matrix[102400];
.global .align 4 .b8 mrg32k3aM1[2304];
.global .align 4 .b8 mrg32k3aM2[2304];
.global .align 4 .b8 mrg32k3aM1SubSeq[2016];
.global .align 4 .b8 mrg32k3aM2SubSeq[2016];
.global .align 4 .b8 mrg32k3aM1Seq[2304];
.global .align 4 .b8 mrg32k3aM2Seq[2304];
.const .align 8 .b8 __cr_lgamma_table[72];
.global .align 4 .b8 Galerkin_time[4096];
.global .align 4 .b8 Leapfrog_time[4096];
.global .align 4 .b8 CrankNicolson_time[4096];
.global .align 4 .b8 ADI_time[4096];
.global .align 4 .b8 Sigma_time[4096];
.global .align 4 .b8 LaxWendroff_time[4096];
.global .align 4 .b8 FractionalStep_time[4096];
.global .align 4 .b8 MacCormack_time[4096];
.global .align 4 .b8 TVD_time[4096];
.global .align 4 .b8 PSOR_time[4096];
.global .align 4 .b8 FVS_time[4096];
// _ZZ18Galerkin_2D_SolverififfPfS_S_E4r_pn has been demoted
// _ZZ18Galerkin_2D_SolverififfPfS_S_E4r_pp has been demoted
// _ZZ18Galerkin_2D_SolverififfPfS_S_E6s_d2px has been demoted
// _ZZ18Galerkin_2D_SolverififfPfS_S_E6s_d2pz has been demoted
// _ZZ18Leapfrog_2D_SolverififfPfS_S_E6s_data has been demoted
// _ZZ23CrankNicolson_2D_SolverififfPfS_S_E6s_data has been demoted
// _ZZ13ADI_2D_SolverififfPfS_S_E6s_data has been demoted
// _ZZ15Sigma_2D_SolverififfPfS_S_E6s_data has been demoted
// _ZZ21LaxWendroff_2D_SolverififfPfS_S_E6s_data has been demoted
// _ZZ24FractionalStep_2D_SolverififfPfS_S_E6s_data has been demoted
// _ZZ20MacCormack_2D_SolverififfPfS_S_E6s_data has been demoted
// _ZZ13TVD_2D_SolverififfPfS_S_E6s_data has been demoted
// _ZZ14PSOR_2D_SolverififfPfS_S_E6s_data has been demoted
// _ZZ13FVS_2D_SolverififfPfS_S_E6s_data has been demoted

.visible .entry _Z18Galerkin_2D_SolverififfPfS_S_(
	.param .u32 _Z18Galerkin_2D_SolverififfPfS_S__param_0,
	.param .f32 _Z18Galerkin_2D_SolverififfPfS_S__param_1,
	.param .u32 _Z18Galerkin_2D_SolverififfPfS_S__param_2,
	.param .f32 _Z18Galerkin_2D_SolverififfPfS_S__param_3,
	.param .f32 _Z18Galerkin_2D_SolverififfPfS_S__param_4,
	.param .u64 .ptr .align 1 _Z18Galerkin_2D_SolverififfPfS_S__param_5,
	.param .u64 .ptr .align 1 _Z18Galerkin_2D_SolverififfPfS_S__param_6,
	.param .u64 .ptr .align 1 _Z18Galerkin_2D_SolverififfPfS_S__param_7
)
{
	.reg .pred 	%p<61>;
	.reg .b32 	%r<169>;
	.reg .b32 	%f<164>;
	.reg .b64 	%rd<56>;
	.reg .b64 	%fd<4>;
	// demoted variable
	.shared .align 4 .b8 _ZZ18Galerkin_2D_SolverififfPfS_S_E4r_pn[32];
	// demoted variable
	.shared .align 4 .b8 _ZZ18Galerkin_2D_SolverififfPfS_S_E4r_pp[32];
	// demoted variable
	.shared .align 4 .b8 _ZZ18Galerkin_2D_SolverififfPfS_S_E6s_d2px[256];
	// demoted variable
	.shared .align 4 .b8 _ZZ18Galerkin_2D_SolverififfPfS_S_E6s_d2pz[256];
	ld.param.u32 	%r65, [_Z18Galerkin_2D_SolverififfPfS_S__param_0];
	ld.param.f32 	%f22, [_Z18Galerkin_2D_SolverififfPfS_S__param_1];
	ld.param.u32 	%r66, [_Z18Galerkin_2D_SolverififfPfS_S__param_2];
	ld.param.f32 	%f23, [_Z18Galerkin_2D_SolverififfPfS_S__param_3];
	ld.param.f32 	%f24, [_Z18Galerkin_2D_SolverififfPfS_S__param_4];
	ld.param.u64 	%rd18, [_Z18Galerkin_2D_SolverififfPfS_S__param_5];
	ld.param.u64 	%rd20, [_Z18Galerkin_2D_SolverififfPfS_S__param_6];
	ld.param.u64 	%rd21, [_Z18Galerkin_2D_SolverififfPfS_S__param_7];
	cvta.to.global.u64 	%rd1, %rd20;
	cvta.to.global.u64 	%rd2, %rd21;
	// begin inline asm
	mov.u64 	%rd19, %clock64;
	// end inline asm
	mov.u32 	%r68, %ctaid.x;
	mov.u32 	%r1, %ntid.x;
	mov.u32 	%r2, %tid.x;
	mad.lo.s32 	%r3, %r68, %r1, %r2;
	mov.u32 	%r4, %ntid.y;
	mov.u32 	%r163, %tid.y;
	mad.lo.s32 	%r69, %r4, %r4, %r163;
	setp.ge.s32 	%p1, %r3, %r65;
	setp.ge.s32 	%p2, %r69, %r66;
	or.pred  	%p3, %p1, %p2;
	@%p3 bra 	$L__BB0_79;
	mul.lo.s32 	%r7, %r69, %r65;
	setp.gt.u32 	%p4, %r163, 7;
	@%p4 bra 	$L__BB0_10;
	add.s32 	%r8, %r2, %r1;
	max.u32 	%r70, %r8, 8;
	setp.lt.u32 	%p5, %r8, 8;
	selp.s32 	%r9, -1, 0, %p5;
	selp.u32 	%r71, 1, 0, %p5;
	add.s32 	%r72, %r8, %r71;
	sub.s32 	%r73, %r70, %r72;
	div.u32 	%r10, %r73, %r1;
	add.s32 	%r74, %r10, %r71;
	and.b32  	%r11, %r74, 1;
	shl.b32 	%r12, %r2, 3;
	mov.u32 	%r155, %r163;
$L__BB0_3:
	setp.gt.u32 	%p6, %r2, 7;
	@%p6 bra 	$L__BB0_9;
	setp.ne.s32 	%p7, %r11, 0;
	shl.b32 	%r14, %r155, 3;
	mov.u32 	%r157, %r2;
	@%p7 bra 	$L__BB0_6;
	add.s32 	%r75, %r12, %r14;
	mul.wide.u32 	%rd22, %r75, 4;
	add.s64 	%rd23, %rd1, %rd22;
	ld.global.f32 	%f25, [%rd23];
	st.shared.f32 	[_ZZ18Galerkin_2D_SolverififfPfS_S_E4r_pn], %f25;
	mov.b32 	%r76, 0;
	st.shared.u32 	[_ZZ18Galerkin_2D_SolverififfPfS_S_E4r_pp], %r76;
	ld.global.f32 	%f26, [%rd23+4];
	st.shared.f32 	[_ZZ18Galerkin_2D_SolverififfPfS_S_E4r_pn+4], %f26;
	st.shared.u32 	[_ZZ18Galerkin_2D_SolverififfPfS_S_E4r_pp+4], %r76;
	ld.global.f32 	%f27, [%rd23+8];
	st.shared.f32 	[_ZZ18Galerkin_2D_SolverififfPfS_S_E4r_pn+8], %f27;
	st.shared.u32 	[_ZZ18Galerkin_2D_SolverififfPfS_S_E4r_pp+8], %r76;
	ld.global.f32 	%f28, [%rd23+12];
	st.shared.f32 	[_ZZ18Galerkin_2D_SolverififfPfS_S_E4r_pn+12], %f28;
	st.shared.u32 	[_ZZ18Galerkin_2D_SolverififfPfS_S_E4r_pp+12], %r76;
	ld.global.f32 	%f29, [%rd23+16];
	st.shared.f32 	[_ZZ18Galerkin_2D_SolverififfPfS_S_E4r_pn+16], %f29;
	st.shared.u32 	[_ZZ18Galerkin_2D_SolverififfPfS_S_E4r_pp+16], %r76;
	ld.global.f32 	%f30, [%rd23+20];
	st.shared.f32 	[_ZZ18Galerkin_2D_SolverififfPfS_S_E4r_pn+20], %f30;
	st.shared.u32 	[_ZZ18Galerkin_2D_SolverififfPfS_S_E4r_pp+20], %r76;
	ld.global.f32 	%f31, [%rd23+24];
	st.shared.f32 	[_ZZ18Galerkin_2D_SolverififfPfS_S_E4r_pn+24], %f31;
	st.shared.u32 	[_ZZ18Galerkin_2D_SolverififfPfS_S_E4r_pp+24], %r76;
	ld.global.f32 	%f32, [%rd23+28];
	st.shared.f32 	[_ZZ18Galerkin_2D_SolverififfPfS_S_E4r_pn+28], %f32;
	st.shared.u32 	[_ZZ18Galerkin_2D_SolverififfPfS_S_E4r_pp+28], %r76;
	mov.u32 	%r157, %r8;
$L__BB0_6:
	setp.eq.s32 	%p8, %r10, %r9;
	@%p8 bra 	$L__BB0_9;
$L__BB0_7:
	add.s32 	%r77, %r157, %r1;
	shl.b32 	%r78, %r77, 3;
	add.s32 	%r79, %r78, %r14;
	cvt.u64.u32 	%rd4, %r79;
	add.s32 	%r157, %r77, %r1;
	setp.lt.u32 	%p9, %r157, 8;
	@%p9 bra 	$L__BB0_7;
	shl.b64 	%rd24, %rd4, 2;
	add.s64 	%rd25, %rd1, %rd24;
	ld.global.f32 	%f33, [%rd25];
	ld.global.f32 	%f34, [%rd25+4];
	ld.global.f32 	%f35, [%rd25+8];
	ld.global.f32 	%f36, [%rd25+12];
	ld.global.f32 	%f37, [%rd25+16];
	ld.global.f32 	%f38, [%rd25+20];
	ld.global.f32 	%f39, [%rd25+24];
	ld.global.f32 	%f40, [%rd25+28];
	st.shared.f32 	[_ZZ18Galerkin_2D_SolverififfPfS_S_E4r_pn], %f33;
	mov.b32 	%r80, 0;
	st.shared.u32 	[_ZZ18Galerkin_2D_SolverififfPfS_S_E4r_pp], %r80;
	st.shared.f32 	[_ZZ18Galerkin_2D_SolverififfPfS_S_E4r_pn+4], %f34;
	st.shared.u32 	[_ZZ18Galerkin_2D_SolverififfPfS_S_E4r_pp+4], %r80;
	st.shared.f32 	[_ZZ18Galerkin_2D_SolverififfPfS_S_E4r_pn+8], %f35;
	st.shared.u32 	[_ZZ18Galerkin_2D_SolverififfPfS_S_E4r_pp+8], %r80;
	st.shared.f32 	[_ZZ18Galerkin_2D_SolverififfPfS_S_E4r_pn+12], %f36;
	st.shared.u32 	[_ZZ18Galerkin_2D_SolverififfPfS_S_E4r_pp+12], %r80;
	st.shared.f32 	[_ZZ18Galerkin_2D_SolverififfPfS_S_E4r_pn+16], %f37;
	st.shared.u32 	[_ZZ18Galerkin_2D_SolverififfPfS_S_E4r_pp+16], %r80;
	st.shared.f32 	[_ZZ18Galerkin_2D_SolverififfPfS_S_E4r_pn+20], %f38;
	st.shared.u32 	[_ZZ18Galerkin_2D_SolverififfPfS_S_E4r_pp+20], %r80;
	st.shared.f32 	[_ZZ18Galerkin_2D_SolverififfPfS_S_E4r_pn+24], %f39;
	st.shared.u32 	[_ZZ18Galerkin_2D_SolverififfPfS_S_E4r_pp+24], %r80;
	st.shared.f32 	[_ZZ18Galerkin_2D_SolverififfPfS_S_E4r_pn+28], %f40;
	st.shared.u32 	[_ZZ18Galerkin_2D_SolverififfPfS_S_E4r_pp+28], %r80;
$L__BB0_9:
	add.s32 	%r155, %r155, %r4;
	setp.lt.u32 	%p10, %r155, 8;
	@%p10 bra 	$L__BB0_3;
$L__BB0_10:
	setp.gt.u32 	%p11, %r163, 7;
	bar.sync 	0;
	@%p11 bra 	$L__BB0_61;
	mul.f32 	%f1, %f22, %f22;
	mul.f32 	%f2, %f23, %f23;
	add.s32 	%r19, %r2, %r1;
	max.u32 	%r81, %r19, 8;
	setp.lt.u32 	%p12, %r19, 8;
	selp.u32 	%r82, 1, 0, %p12;
	add.s32 	%r83, %r19, %r82;
	sub.s32 	%r84, %r81, %r83;
	div.u32 	%r85, %r84, %r1;
	add.s32 	%r20, %r85, %r82;
	and.b32  	%r21, %r20, 3;
	shl.b32 	%r22, %r2, 3;
	add.s32 	%r23, %r19, %r1;
	add.s32 	%r24, %r23, %r1;
	mov.u32 	%r158, %r163;
$L__BB0_12:
	setp.gt.u32 	%p13, %r2, 7;
	@%p13 bra 	$L__BB0_60;
	setp.eq.s32 	%p14, %r21, 3;
	shl.b32 	%r26, %r158, 3;
	shl.b32 	%r86, %r158, 5;
	mov.u32 	%r87, _ZZ18Galerkin_2D_SolverififfPfS_S_E6s_d2px;
	add.s32 	%r27, %r87, %r86;
	mov.u32 	%r88, _ZZ18Galerkin_2D_SolverififfPfS_S_E6s_d2pz;
	add.s32 	%r28, %r88, %r86;
	mov.u32 	%r159, %r2;
	@%p14 bra 	$L__BB0_34;
	add.s32 	%r89, %r22, %r26;
	mul.wide.u32 	%rd26, %r89, 4;
	add.s64 	%rd5, %rd1, %rd26;
	setp.eq.s32 	%p15, %r2, 0;
	@%p15 bra 	$L__BB0_17;
	setp.eq.s32 	%p16, %r2, 7;
	@%p16 bra 	$L__BB0_17;
	ld.global.f32 	%f41, [%rd5+4];
	ld.global.f32 	%f42, [%rd5];
	add.f32 	%f43, %f42, %f42;
	sub.f32 	%f44, %f41, %f43;
	ld.global.f32 	%f45, [%rd5+-4];
	add.f32 	%f46, %f45, %f44;
	div.rn.f32 	%f47, %f46, %f1;
	shl.b32 	%r90, %r2, 2;
	add.s32 	%r91, %r27, %r90;
	st.shared.f32 	[%r91], %f47;
$L__BB0_17:
	setp.eq.s32 	%p17, %r158, 0;
	@%p17 bra 	$L__BB0_20;
	setp.eq.s32 	%p18, %r158, 7;
	@%p18 bra 	$L__BB0_20;
	ld.global.f32 	%f48, [%rd5];
	ld.global.f32 	%f49, [%rd5+-32];
	fma.rn.f32 	%f50, %f48, 0f40000000, %f49;
	st.global.f32 	[%rd5+32], %f50;
	div.rn.f32 	%f51, %f50, %f2;
	shl.b32 	%r92, %r2, 2;
	add.s32 	%r93, %r28, %r92;
	st.shared.f32 	[%r93], %f51;
$L__BB0_20:
	setp.eq.s32 	%p19, %r21, 0;
	mov.u32 	%r159, %r19;
	@%p19 bra 	$L__BB0_34;
	shl.b32 	%r94, %r19, 3;
	add.s32 	%r95, %r94, %r26;
	mul.wide.u32 	%rd27, %r95, 4;
	add.s64 	%rd6, %rd1, %rd27;
	setp.eq.s32 	%p20, %r19, 0;
	@%p20 bra 	$L__BB0_24;
	setp.eq.s32 	%p21, %r19, 7;
	@%p21 bra 	$L__BB0_24;
	ld.global.f32 	%f52, [%rd6+4];
	ld.global.f32 	%f53, [%rd6];
	add.f32 	%f54, %f53, %f53;
	sub.f32 	%f55, %f52, %f54;
	ld.global.f32 	%f56, [%rd6+-4];
	add.f32 	%f57, %f56, %f55;
	div.rn.f32 	%f58, %f57, %f1;
	shl.b32 	%r96, %r19, 2;
	add.s32 	%r97, %r27, %r96;
	st.shared.f32 	[%r97], %f58;
$L__BB0_24:
	@%p17 bra 	$L__BB0_27;
	setp.eq.s32 	%p23, %r158, 7;
	@%p23 bra 	$L__BB0_27;
	ld.global.f32 	%f59, [%rd6];
	ld.global.f32 	%f60, [%rd6+-32];
	fma.rn.f32 	%f61, %f59, 0f40000000, %f60;
	st.global.f32 	[%rd6+32], %f61;
	div.rn.f32 	%f62, %f61, %f2;
	shl.b32 	%r98, %r19, 2;
	add.s32 	%r99, %r28, %r98;
	st.shared.f32 	[%r99], %f62;
$L__BB0_27:
	setp.eq.s32 	%p24, %r21, 1;
	mov.u32 	%r159, %r23;
	@%p24 bra 	$L__BB0_34;
	shl.b32 	%r100, %r23, 3;
	add.s32 	%r101, %r100, %r26;
	mul.wide.u32 	%rd28, %r101, 4;
	add.s64 	%rd7, %rd1, %rd28;
	setp.eq.s32 	%p25, %r23, 0;
	@%p25 bra 	$L__BB0_31;
	setp.eq.s32 	%p26, %r23, 7;
	@%p26 bra 	$L__BB0_31;
	ld.global.f32 	%f63, [%rd7+4];
	ld.global.f32 	%f64, [%rd7];
	add.f32 	%f65, %f64, %f64;
	sub.f32 	%f66, %f63, %f65;
	ld.global.f32 	%f67, [%rd7+-4];
	add.f32 	%f68, %f67, %f66;
	div.rn.f32 	%f69, %f68, %f1;
	shl.b32 	%r102, %r23, 2;
	add.s32 	%r103, %r27, %r102;
	st.shared.f32 	[%r103], %f69;
$L__BB0_31:
	mov.u32 	%r159, %r24;
	@%p17 bra 	$L__BB0_34;
	setp.eq.s32 	%p28, %r158, 7;
	mov.u32 	%r159, %r24;
	@%p28 bra 	$L__BB0_34;
	ld.global.f32 	%f70, [%rd7];
	ld.global.f32 	%f71, [%rd7+-32];
	fma.rn.f32 	%f72, %f70, 0f40000000, %f71;
	st.global.f32 	[%rd7+32], %f72;
	div.rn.f32 	%f73, %f72, %f2;
	shl.b32 	%r104, %r23, 2;
	add.s32 	%r105, %r28, %r104;
	st.shared.f32 	[%r105], %f73;
	mov.u32 	%r159, %r24;
$L__BB0_34:
	setp.lt.u32 	%p29, %r20, 3;
	@%p29 bra 	$L__BB0_60;
$L__BB0_35:
	shl.b32 	%r106, %r159, 3;
	add.s32 	%r107, %r106, %r26;
	mul.wide.u32 	%rd29, %r107, 4;
	add.s64 	%rd8, %rd1, %rd29;
	setp.eq.s32 	%p30, %r159, 0;
	@%p30 bra 	$L__BB0_38;
	setp.eq.s32 	%p31, %r159, 7;
	@%p31 bra 	$L__BB0_38;
	ld.global.f32 	%f74, [%rd8+4];
	ld.global.f32 	%f75, [%rd8];
	add.f32 	%f76, %f75, %f75;
	sub.f32 	%f77, %f74, %f76;
	ld.global.f32 	%f78, [%rd8+-4];
	add.f32 	%f79, %f78, %f77;
	div.rn.f32 	%f80, %f79, %f1;
	shl.b32 	%r108, %r159, 2;
	add.s32 	%r109, %r27, %r108;
	st.shared.f32 	[%r109], %f80;
$L__BB0_38:
	setp.eq.s32 	%p32, %r158, 0;
	@%p32 bra 	$L__BB0_41;
	setp.eq.s32 	%p33, %r158, 7;
	@%p33 bra 	$L__BB0_41;
	ld.global.f32 	%f81, [%rd8];
	ld.global.f32 	%f82, [%rd8+-32];
	fma.rn.f32 	%f83, %f81, 0f40000000, %f82;
	st.global.f32 	[%rd8+32], %f83;
	div.rn.f32 	%f84, %f83, %f2;
	shl.b32 	%r110, %r159, 2;
	add.s32 	%r111, %r28, %r110;
	st.shared.f32 	[%r111], %f84;
$L__BB0_41:
	add.s32 	%r31, %r159, %r1;
	shl.b32 	%r112, %r31, 3;
	add.s32 	%r113, %r112, %r26;
	mul.wide.u32 	%rd30, %r113, 4;
	add.s64 	%rd9, %rd1, %rd30;
	setp.eq.s32 	%p34, %r31, 0;
	@%p34 bra 	$L__BB0_44;
	setp.eq.s32 	%p35, %r31, 7;
	@%p35 bra 	$L__BB0_44;
	ld.global.f32 	%f85, [%rd9+4];
	ld.global.f32 	%f86, [%rd9];
	add.f32 	%f87, %f86, %f86;
	sub.f32 	%f88, %f85, %f87;
	ld.global.f32 	%f89, [%rd9+-4];
	add.f32 	%f90, %f89, %f88;
	div.rn.f32 	%f91, %f90, %f1;
	shl.b32 	%r114, %r31, 2;
	add.s32 	%r115, %r27, %r114;
	st.shared.f32 	[%r115], %f91;
$L__BB0_44:
	@%p32 bra 	$L__BB0_47;
	setp.eq.s32 	%p37, %r158, 7;
	@%p37 bra 	$L__BB0_47;
	ld.global.f32 	%f92, [%rd9];
	ld.global.f32 	%f93, [%rd9+-32];
	fma.rn.f32 	%f94, %f92, 0f40000000, %f93;
	st.global.f32 	[%rd9+32], %f94;
	div.rn.f32 	%f95, %f94, %f2;
	shl.b32 	%r116, %r31, 2;
	add.s32 	%r117, %r28, %r116;
	st.shared.f32 	[%r117], %f95;
$L__BB0_47:
	add.s32 	%r32, %r31, %r1;
	shl.b32 	%r118, %r32, 3;
	add.s32 	%r119, %r118, %r26;
	mul.wide.u32 	%rd31, %r119, 4;
	add.s64 	%rd10, %rd1, %rd31;
	setp.eq.s32 	%p38, %r32, 0;
	@%p38 bra 	$L__BB0_50;
	setp.eq.s32 	%p39, %r32, 7;
	@%p39 bra 	$L__BB0_50;
	ld.global.f32 	%f96, [%rd10+4];
	ld.global.f32 	%f97, [%rd10];
	add.f32 	%f98, %f97, %f97;
	sub.f32 	%f99, %f96, %f98;
	ld.global.f32 	%f100, [%rd10+-4];
	add.f32 	%f101, %f100, %f99;
	div.rn.f32 	%f102, %f101, %f1;
	shl.b32 	%r120, %r32, 2;
	add.s32 	%r121, %r27, %r120;
	st.shared.f32 	[%r121], %f102;
$L__BB0_50:
	@%p32 bra 	$L__BB0_53;
	setp.eq.s32 	%p41, %r158, 7;
	@%p41 bra 	$L__BB0_53;
	ld.global.f32 	%f103, [%rd10];
	ld.global.f32 	%f104, [%rd10+-32];
	fma.rn.f32 	%f105, %f103, 0f40000000, %f104;
	st.global.f32 	[%rd10+32], %f105;
	div.rn.f32 	%f106, %f105, %f2;
	shl.b32 	%r122, %r32, 2;
	add.s32 	%r123, %r28, %r122;
	st.shared.f32 	[%r123], %f106;
$L__BB0_53:
	add.s32 	%r33, %r32, %r1;
	shl.b32 	%r124, %r33, 3;
	add.s32 	%r125, %r124, %r26;
	mul.wide.u32 	%rd32, %r125, 4;
	add.s64 	%rd11, %rd1, %rd32;
	setp.eq.s32 	%p42, %r33, 0;
	@%p42 bra 	$L__BB0_56;
	setp.eq.s32 	%p43, %r33, 7;
	@%p43 bra 	$L__BB0_56;
	ld.global.f32 	%f107, [%rd11+4];
	ld.global.f32 	%f108, [%rd11];
	add.f32 	%f109, %f108, %f108;
	sub.f32 	%f110, %f107, %f109;
	ld.global.f32 	%f111, [%rd11+-4];
	add.f32 	%f112, %f111, %f110;
	div.rn.f32 	%f113, %f112, %f1;
	shl.b32 	%r126, %r33, 2;
	add.s32 	%r127, %r27, %r126;
	st.shared.f32 	[%r127], %f113;
$L__BB0_56:
	@%p32 bra 	$L__BB0_59;
	setp.eq.s32 	%p45, %r158, 7;
	@%p45 bra 	$L__BB0_59;
	ld.global.f32 	%f114, [%rd11];
	ld.global.f32 	%f115, [%rd11+-32];
	fma.rn.f32 	%f116, %f114, 0f40000000, %f115;
	st.global.f32 	[%rd11+32], %f116;
	div.rn.f32 	%f117, %f116, %f2;
	shl.b32 	%r128, %r33, 2;
	add.s32 	%r129, %r28, %r128;
	st.shared.f32 	[%r129], %f117;
$L__BB0_59:
	add.s32 	%r159, %r33, %r1;
	setp.lt.u32 	%p46, %r159, 8;
	@%p46 bra 	$L__BB0_35;
$L__BB0_60:
	add.s32 	%r158, %r158, %r4;
	setp.lt.u32 	%p47, %r158, 8;
	@%p47 bra 	$L__BB0_12;
$L__BB0_61:
	setp.gt.u32 	%p48, %r163, 7;
	bar.sync 	0;
	@%p48 bra 	$L__BB0_68;
	add.s32 	%r130, %r7, %r3;
	cvta.to.global.u64 	%rd33, %rd18;
	mul.wide.s32 	%rd34, %r130, 4;
	add.s64 	%rd12, %rd33, %rd34;
	mul.f32 	%f3, %f24, %f24;
	ld.shared.f32 	%f4, [_ZZ18Galerkin_2D_SolverififfPfS_S_E4r_pn];
	ld.shared.f32 	%f5, [_ZZ18Galerkin_2D_SolverififfPfS_S_E4r_pn+4];
	ld.shared.f32 	%f6, [_ZZ18Galerkin_2D_SolverififfPfS_S_E4r_pn+8];
	ld.shared.f32 	%f7, [_ZZ18Galerkin_2D_SolverififfPfS_S_E4r_pn+12];
	ld.shared.f32 	%f8, [_ZZ18Galerkin_2D_SolverififfPfS_S_E4r_pn+16];
	ld.shared.f32 	%f9, [_ZZ18Galerkin_2D_SolverififfPfS_S_E4r_pn+20];
	ld.shared.f32 	%f10, [_ZZ18Galerkin_2D_SolverififfPfS_S_E4r_pn+24];
	ld.shared.f32 	%f11, [_ZZ18Galerkin_2D_SolverififfPfS_S_E4r_pn+28];
	mov.u32 	%r132, _ZZ18Galerkin_2D_SolverififfPfS_S_E6s_d2px;
	mov.u32 	%r133, _ZZ18Galerkin_2D_SolverififfPfS_S_E6s_d2pz;
	mov.u32 	%r161, %r163;
$L__BB0_63:
	setp.gt.u32 	%p49, %r2, 7;
	@%p49 bra 	$L__BB0_67;
	shl.b32 	%r37, %r161, 3;
	ld.global.nc.f32 	%f118, [%rd12];
	mul.f32 	%f12, %f118, %f118;
	shl.b32 	%r131, %r161, 5;
	add.s32 	%r38, %r132, %r131;
	add.s32 	%r39, %r133, %r131;
	mov.u32 	%r162, %r2;
$L__BB0_65:
	shl.b32 	%r134, %r162, 3;
	add.s32 	%r41, %r134, %r37;
	shl.b32 	%r135, %r162, 2;
	add.s32 	%r136, %r38, %r135;
	ld.shared.f32 	%f119, [%r136];
	add.s32 	%r137, %r39, %r135;
	ld.shared.f32 	%f120, [%r137];
	add.f32 	%f121, %f119, %f120;
	mul.f32 	%f13, %f12, %f121;
	add.s32 	%r162, %r162, %r1;
	setp.lt.u32 	%p50, %r162, 8;
	@%p50 bra 	$L__BB0_65;
	mul.wide.u32 	%rd35, %r41, 4;
	add.s64 	%rd36, %rd1, %rd35;
	ld.global.f32 	%f122, [%rd36];
	ld.global.f32 	%f123, [%rd36+4];
	ld.global.f32 	%f124, [%rd36+8];
	ld.global.f32 	%f125, [%rd36+12];
	ld.global.f32 	%f126, [%rd36+16];
	ld.global.f32 	%f127, [%rd36+20];
	ld.global.f32 	%f128, [%rd36+24];
	ld.global.f32 	%f129, [%rd36+28];
	add.f32 	%f130, %f122, %f122;
	sub.f32 	%f131, %f4, %f130;
	div.rn.f32 	%f132, %f131, %f3;
	sub.f32 	%f133, %f13, %f132;
	st.shared.f32 	[_ZZ18Galerkin_2D_SolverififfPfS_S_E4r_pp], %f133;
	add.f32 	%f134, %f123, %f123;
	sub.f32 	%f135, %f5, %f134;
	div.rn.f32 	%f136, %f135, %f3;
	sub.f32 	%f137, %f13, %f136;
	st.shared.f32 	[_ZZ18Galerkin_2D_SolverififfPfS_S_E4r_pp+4], %f137;
	add.f32 	%f138, %f124, %f124;
	sub.f32 	%f139, %f6, %f138;
	div.rn.f32 	%f140, %f139, %f3;
	sub.f32 	%f141, %f13, %f140;
	st.shared.f32 	[_ZZ18Galerkin_2D_SolverififfPfS_S_E4r_pp+8], %f141;
	add.f32 	%f142, %f125, %f125;
	sub.f32 	%f143, %f7, %f142;
	div.rn.f32 	%f144, %f143, %f3;
	sub.f32 	%f145, %f13, %f144;
	st.shared.f32 	[_ZZ18Galerkin_2D_SolverififfPfS_S_E4r_pp+12], %f145;
	add.f32 	%f146, %f126, %f126;
	sub.f32 	%f147, %f8, %f146;
	div.rn.f32 	%f148, %f147, %f3;
	sub.f32 	%f149, %f13, %f148;
	st.shared.f32 	[_ZZ18Galerkin_2D_SolverififfPfS_S_E4r_pp+16], %f149;
	add.f32 	%f150, %f127, %f127;
	sub.f32 	%f151, %f9, %f150;
	div.rn.f32 	%f152, %f151, %f3;
	sub.f32 	%f153, %f13, %f152;
	st.shared.f32 	[_ZZ18Galerkin_2D_SolverififfPfS_S_E4r_pp+20], %f153;
	add.f32 	%f154, %f128, %f128;
	sub.f32 	%f155, %f10, %f154;
	div.rn.f32 	%f156, %f155, %f3;
	sub.f32 	%f157, %f13, %f156;
	st.shared.f32 	[_ZZ18Galerkin_2D_SolverififfPfS_S_E4r_pp+24], %f157;
	add.f32 	%f158, %f129, %f129;
	sub.f32 	%f159, %f11, %f158;
	div.rn.f32 	%f160, %f159, %f3;
	sub.f32 	%f161, %f13, %f160;
	st.shared.f32 	[_ZZ18Galerkin_2D_SolverififfPfS_S_E4r_pp+28], %f161;
$L__BB0_67:
	add.s32 	%r161, %r161, %r4;
	setp.lt.u32 	%p51, %r161, 8;
	@%p51 bra 	$L__BB0_63;
$L__BB0_68:
	setp.gt.u32 	%p52, %r163, 7;
	bar.sync 	0;
	@%p52 bra 	$L__BB0_79;
	add.s32 	%r44, %r2, %r1;
	max.u32 	%r138, %r44, 8;
	setp.lt.u32 	%p53, %r44, 8;
	selp.u32 	%r139, 1, 0, %p53;
	add.s32 	%r140, %r44, %r139;
	sub.s32 	%r141, %r138, %r140;
	div.u32 	%r142, %r141, %r1;
	add.s32 	%r45, %r142, %r139;
	and.b32  	%r46, %r45, 3;
	ld.shared.f32 	%f14, [_ZZ18Galerkin_2D_SolverififfPfS_S_E4r_pp];
	ld.shared.f32 	%f15, [_ZZ18Galerkin_2D_SolverififfPfS_S_E4r_pp+4];
	ld.shared.f32 	%f16, [_ZZ18Galerkin_2D_SolverififfPfS_S_E4r_pp+8];
	ld.shared.f32 	%f17, [_ZZ18Galerkin_2D_SolverififfPfS_S_E4r_pp+12];
	ld.shared.f32 	%f18, [_ZZ18Galerkin_2D_SolverififfPfS_S_E4r_pp+16];
	ld.shared.f32 	%f19, [_ZZ18Galerkin_2D_SolverififfPfS_S_E4r_pp+20];
	ld.shared.f32 	%f20, [_ZZ18Galerkin_2D_SolverififfPfS_S_E4r_pp+24];
	ld.shared.f32 	%f21, [_ZZ18Galerkin_2D_SolverififfPfS_S_E4r_pp+28];
	add.s32 	%r47, %r44, %r1;
	add.s64 	%rd13, %rd2, 16;
	mul.wide.u32 	%rd14, %r1, 128;
	shl.b32 	%r48, %r1, 5;
$L__BB0_70:
	setp.gt.u32 	%p54, %r2, 7;
	@%p54 bra 	$L__BB0_78;
	setp.eq.s32 	%p55, %r46, 3;
	shl.b32 	%r50, %r163, 3;
	mov.u32 	%r164, %r2;
	@%p55 bra 	$L__BB0_75;
	setp.eq.s32 	%p56, %r46, 0;
	shl.b32 	%r143, %r2, 3;
	add.s32 	%r144, %r143, %r50;
	mul.wide.u32 	%rd37, %r144, 4;
	add.s64 	%rd38, %rd2, %rd37;
	st.global.f32 	[%rd38], %f14;
	st.global.f32 	[%rd38+4], %f15;
	st.global.f32 	[%rd38+8], %f16;
	st.global.f32 	[%rd38+12], %f17;
	st.global.f32 	[%rd38+16], %f18;
	st.global.f32 	[%rd38+20], %f19;
	st.global.f32 	[%rd38+24], %f20;
	st.global.f32 	[%rd38+28], %f21;
	mov.u32 	%r164, %r44;
	@%p56 bra 	$L__BB0_75;
	setp.eq.s32 	%p57, %r46, 1;
	shl.b32 	%r145, %r44, 3;
	add.s32 	%r146, %r145, %r50;
	mul.wide.u32 	%rd39, %r146, 4;
	add.s64 	%rd40, %rd2, %rd39;
	st.global.f32 	[%rd40], %f14;
	st.global.f32 	[%rd40+4], %f15;
	st.global.f32 	[%rd40+8], %f16;
	st.global.f32 	[%rd40+12], %f17;
	st.global.f32 	[%rd40+16], %f18;
	st.global.f32 	[%rd40+20], %f19;
	st.global.f32 	[%rd40+24], %f20;
	st.global.f32 	[%rd40+28], %f21;
	mov.u32 	%r164, %r47;
	@%p57 bra 	$L__BB0_75;
	add.s32 	%r164, %r47, %r1;
	shl.b32 	%r147, %r47, 3;
	add.s32 	%r148, %r147, %r50;
	mul.wide.u32 	%rd41, %r148, 4;
	add.s64 	%rd42, %rd2, %rd41;
	st.global.f32 	[%rd42], %f14;
	st.global.f32 	[%rd42+4], %f15;
	st.global.f32 	[%rd42+8], %f16;
	st.global.f32 	[%rd42+12], %f17;
	st.global.f32 	[%rd42+16], %f18;
	st.global.f32 	[%rd42+20], %f19;
	st.global.f32 	[%rd42+24], %f20;
	st.global.f32 	[%rd42+28], %f21;
$L__BB0_75:
	setp.lt.u32 	%p58, %r45, 3;
	@%p58 bra 	$L__BB0_78;
	shl.b32 	%r149, %r164, 3;
	add.s32 	%r150, %r149, %r50;
	mul.wide.u32 	%rd43, %r150, 4;
	add.s64 	%rd55, %rd13, %rd43;
	add.s32 	%r151, %r1, %r164;
	shl.b32 	%r152, %r151, 3;
	add.s32 	%r167, %r50, %r152;
	shl.b32 	%r153, %r1, 4;
	add.s32 	%r166, %r150, %r153;
	mad.lo.s32 	%r165, %r1, 24, %r150;
$L__BB0_77:
	mul.wide.u32 	%rd44, %r167, 4;
	add.s64 	%rd45, %rd13, %rd44;
	mul.wide.u32 	%rd46, %r166, 4;
	add.s64 	%rd47, %rd13, %rd46;
	mul.wide.u32 	%rd48, %r165, 4;
	add.s64 	%rd49, %rd13, %rd48;
	st.global.f32 	[%rd55+-16], %f14;
	st.global.f32 	[%rd55+-12], %f15;
	st.global.f32 	[%rd55+-8], %f16;
	st.global.f32 	[%rd55+-4], %f17;
	st.global.f32 	[%rd55], %f18;
	st.global.f32 	[%rd55+4], %f19;
	st.global.f32 	[%rd55+8], %f20;
	st.global.f32 	[%rd55+12], %f21;
	st.global.f32 	[%rd45+-16], %f14;
	st.global.f32 	[%rd45+-12], %f15;
	st.global.f32 	[%rd45+-8], %f16;
	st.global.f32 	[%rd45+-4], %f17;
	st.global.f32 	[%rd45], %f18;
	st.global.f32 	[%rd45+4], %f19;
	st.global.f32 	[%rd45+8], %f20;
	st.global.f32 	[%rd45+12], %f21;
	st.global.f32 	[%rd47+-16], %f14;
	st.global.f32 	[%rd47+-12], %f15;
	st.global.f32 	[%rd47+-8], %f16;
	st.global.f32 	[%rd47+-4], %f17;
	st.global.f32 	[%rd47], %f18;
	st.global.f32 	[%rd47+4], %f19;
	st.global.f32 	[%rd47+8], %f20;
	st.global.f32 	[%rd47+12], %f21;
	st.global.f32 	[%rd49+-16], %f14;
	st.global.f32 	[%rd49+-12], %f15;
	st.global.f32 	[%rd49+-8], %f16;
	st.global.f32 	[%rd49+-4], %f17;
	st.global.f32 	[%rd49], %f18;
	st.global.f32 	[%rd49+4], %f19;
	st.global.f32 	[%rd49+8], %f20;
	st.global.f32 	[%rd49+12], %f21;
	shl.b32 	%r154, %r1, 2;
	add.s32 	%r164, %r164, %r154;
	add.s64 	%rd55, %rd55, %rd14;
	add.s32 	%r167, %r167, %r48;
	add.s32 	%r166, %r166, %r48;
	add.s32 	%r165, %r165, %r48;
	setp.lt.u32 	%p59, %r164, 8;
	@%p59 bra 	$L__BB0_77;
$L__BB0_78:
	add.s32 	%r163, %r163, %r4;
	setp.lt.u32 	%p60, %r163, 8;
	@%p60 bra 	$L__BB0_70;
$L__BB0_79:
	// begin inline asm
	mov.u64 	%rd50, %clock64;
	// end inline asm
	sub.s64 	%rd51, %rd50, %rd19;
	cvt.rn.f32.s64 	%f162, %rd51;
	cvt.f64.f32 	%fd1, %f162;
	mul.f64 	%fd2, %fd1, 0d408F400000000000;
	div.rn.f64 	%fd3, %fd2, 0d412E848000000000;
	cvt.rn.f32.f64 	%f163, %fd3;
	mul.wide.s32 	%rd52, %r3, 4;
	mov.u64 	%rd53, Galerkin_time;
	add.s64 	%rd54, %rd53, %rd52;
	st.global.f32 	[%rd54], %f163;
	ret;

}
	// .globl	_Z18Leapfrog_2D_SolverififfPfS_S_
.visible .entry _Z18Leapfrog_2D_SolverififfPfS_S_(
	.param .u32 _Z18Leapfrog_2D_SolverififfPfS_S__param_0,
	.param .f32 _Z18Leapfrog_2D_SolverififfPfS_S__param_1,
	.param .u32 _Z18Leapfrog_2D_SolverififfPfS_S__param_2,
	.param .f32 _Z18Leapfrog_2D_SolverififfPfS_S__param_3,
	.param .f32 _Z18Leapfrog_2D_SolverififfPfS_S__param_4,
	.param .u64 .ptr .align 1 _Z18Leapfrog_2D_SolverififfPfS_S__param_5,
	.param .u64 .ptr .align 1 _Z18Leapfrog_2D_SolverififfPfS_S__param_6,
	.param .u64 .ptr .align 1 _Z18Leapfrog_2D_SolverififfPfS_S__param_7
)
{
	.reg .pred 	%p<77>;
	.reg .b32 	%r<146>;
	.reg .b32 	%f<88>;
	.reg .b64 	%rd<37>;
	.reg .b64 	%fd<246>;
	// demoted variable
	.shared .align 4 .b8 _ZZ18Leapfrog_2D_SolverififfPfS_S_E6s_data[176];
	ld.param.u32 	%r24, [_Z18Leapfrog_2D_SolverififfPfS_S__param_0];
	ld.param.f32 	%f28, [_Z18Leapfrog_2D_SolverififfPfS_S__param_1];
	ld.param.u32 	%r26, [_Z18Leapfrog_2D_SolverififfPfS_S__param_2];
	ld.param.f32 	%f29, [_Z18Leapfrog_2D_SolverififfPfS_S__param_3];
	ld.param.f32 	%f30, [_Z18Leapfrog_2D_SolverififfPfS_S__param_4];
	ld.param.u64 	%rd6, [_Z18Leapfrog_2D_SolverififfPfS_S__param_6];
	cvta.to.global.u64 	%rd1, %rd6;
	// begin inline asm
	mov.u64 	%rd5, %clock64;
	// end inline asm
	mov.u32 	%r27, %ctaid.x;
	mov.u32 	%r28, %ntid.x;
	mov.u32 	%r1, %tid.x;
	mad.lo.s32 	%r2, %r27, %r28, %r1;
	mov.u32 	%r29, %ctaid.y;
	mov.u32 	%r30, %ntid.y;
	mov.u32 	%r31, %tid.y;
	mad.lo.s32 	%r32, %r29, %r30, %r31;
	mul.f32 	%f1, %f30, %f30;
	add.s32 	%r34, %r24, -12;
	setp.ge.s32 	%p13, %r2, %r34;
	add.s32 	%r35, %r26, -12;
	setp.ge.s32 	%p14, %r32, %r35;
	or.pred  	%p15, %p13, %p14;
	@%p15 bra 	$L__BB1_6;
	setp.lt.s32 	%p16, %r26, 13;
	@%p16 bra 	$L__BB1_6;
	mul.wide.s32 	%rd7, %r2, 4;
	add.s64 	%rd8, %rd1, %rd7;
	mul.wide.s32 	%rd9, %r24, 4;
	add.s64 	%rd10, %rd8, %rd9;
	add.s64 	%rd11, %rd10, %rd9;
	add.s64 	%rd12, %rd11, %rd9;
	add.s64 	%rd13, %rd12, %rd9;
	add.s64 	%rd14, %rd13, %rd9;
	add.s64 	%rd15, %rd14, %rd9;
	add.s64 	%rd16, %rd15, %rd9;
	add.s64 	%rd17, %rd16, %rd9;
	add.s64 	%rd18, %rd17, %rd9;
	add.s64 	%rd19, %rd18, %rd9;
	mul.f32 	%f31, %f28, %f28;
	div.rn.f32 	%f32, %f1, %f31;
	mul.f32 	%f33, %f29, %f29;
	div.rn.f32 	%f34, %f1, %f33;
	add.s64 	%rd20, %rd19, %rd9;
	ld.global.nc.f32 	%f76, [%rd20+24];
	ld.global.nc.f32 	%f77, [%rd19+24];
	ld.global.nc.f32 	%f78, [%rd18+24];
	ld.global.nc.f32 	%f79, [%rd17+24];
	ld.global.nc.f32 	%f80, [%rd16+24];
	ld.global.nc.f32 	%f81, [%rd15+24];
	ld.global.nc.f32 	%f82, [%rd14+24];
	ld.global.nc.f32 	%f83, [%rd13+24];
	ld.global.nc.f32 	%f84, [%rd12+24];
	ld.global.nc.f32 	%f85, [%rd11+24];
	ld.global.nc.f32 	%f86, [%rd10+24];
	ld.global.nc.f32 	%f87, [%rd8+24];
	mul.f32 	%f35, %f29, %f34;
	fma.rn.f32 	%f14, %f28, %f32, %f35;
	cvt.f64.f32 	%fd40, %f29;
	{
	.reg .b32 %temp; 
	mov.b64 	{%temp, %r36}, %fd40;
	}
	mov.f64 	%fd41, 0d4000000000000000;
	{
	.reg .b32 %temp; 
	mov.b64 	{%temp, %r37}, %fd41;
	}
	and.b32  	%r38, %r37, 2146435072;
	setp.eq.s32 	%p17, %r38, 1062207488;
	abs.f64 	%fd1, %fd40;
	setp.lt.s32 	%p19, %r36, 0;
	and.pred  	%p1, %p19, %p17;
	selp.b32 	%r39, %r36, 0, %p17;
	setp.lt.s32 	%p20, %r37, 0;
	or.b32  	%r40, %r39, 2146435072;
	selp.b32 	%r41, %r40, %r39, %p20;
	mov.b32 	%r42, 0;
	mov.b64 	%fd2, {%r42, %r41};
	add.f64 	%fd42, %fd40, 0d4000000000000000;
	{
	.reg .b32 %temp; 
	mov.b64 	{%temp, %r43}, %fd42;
	}
	and.b32  	%r3, %r43, 2146435072;
	selp.b32 	%r44, 0, 2146435072, %p20;
	and.b32  	%r45, %r37, 2147483647;
	setp.ne.s32 	%p21, %r45, 1071644672;
	and.pred  	%p22, %p17, %p21;
	or.b32  	%r46, %r44, -2147483648;
	selp.b32 	%r47, %r46, %r44, %p22;
	selp.b32 	%r48, %r47, %r44, %p19;
	mov.b64 	%fd3, {%r42, %r48};
	add.rn.f64 	%fd4, %fd40, %fd41;
	cvt.f64.f32 	%fd5, %f34;
	cvt.f64.f32 	%fd43, %f28;
	{
	.reg .b32 %temp; 
	mov.b64 	{%temp, %r49}, %fd43;
	}
	abs.f64 	%fd6, %fd43;
	setp.lt.s32 	%p24, %r49, 0;
	and.pred  	%p2, %p24, %p17;
	selp.b32 	%r50, %r49, 0, %p17;
	or.b32  	%r51, %r50, 2146435072;
	selp.b32 	%r52, %r51, %r50, %p20;
	mov.b64 	%fd7, {%r42, %r52};
	add.f64 	%fd44, %fd43, 0d4000000000000000;
	{
	.reg .b32 %temp; 
	mov.b64 	{%temp, %r53}, %fd44;
	}
	and.b32  	%r4, %r53, 2146435072;
	selp.b32 	%r54, %r47, %r44, %p24;
	mov.b64 	%fd8, {%r42, %r54};
	cvt.f64.f32 	%fd9, %f32;
	mov.f64 	%fd45, 0d4010000000000000;
	{
	.reg .b32 %temp; 
	mov.b64 	{%temp, %r55}, %fd45;
	}
	and.b32  	%r56, %r55, 2146435072;
	setp.eq.s32 	%p25, %r56, 1072693248;
	and.pred  	%p3, %p19, %p25;
	selp.b32 	%r57, %r36, 0, %p25;
	setp.lt.s32 	%p27, %r55, 0;
	or.b32  	%r58, %r57, 2146435072;
	selp.b32 	%r59, %r58, %r57, %p27;
	mov.b64 	%fd10, {%r42, %r59};
	add.f64 	%fd46, %fd40, 0d4010000000000000;
	{
	.reg .b32 %temp; 
	mov.b64 	{%temp, %r60}, %fd46;
	}
	and.b32  	%r5, %r60, 2146435072;
	selp.b32 	%r61, 0, 2146435072, %p27;
	and.b32  	%r62, %r55, 2147483647;
	setp.ne.s32 	%p28, %r62, 1071644672;
	and.pred  	%p29, %p25, %p28;
	or.b32  	%r63, %r61, -2147483648;
	selp.b32 	%r64, %r63, %r61, %p29;
	selp.b32 	%r65, %r64, %r61, %p19;
	mov.b64 	%fd11, {%r42, %r65};
	add.rn.f64 	%fd12, %fd40, %fd45;
	and.pred  	%p4, %p24, %p25;
	selp.b32 	%r66, %r49, 0, %p25;
	or.b32  	%r67, %r66, 2146435072;
	selp.b32 	%r68, %r67, %r66, %p27;
	mov.b64 	%fd13, {%r42, %r68};
	add.f64 	%fd47, %fd43, 0d4010000000000000;
	{
	.reg .b32 %temp; 
	mov.b64 	{%temp, %r69}, %fd47;
	}
	and.b32  	%r6, %r69, 2146435072;
	selp.b32 	%r70, %r64, %r61, %p24;
	mov.b64 	%fd14, {%r42, %r70};
	add.rn.f64 	%fd15, %fd43, %fd45;
	mov.f64 	%fd48, 0d4018000000000000;
	{
	.reg .b32 %temp; 
	mov.b64 	{%temp, %r71}, %fd48;
	}
	and.b32  	%r72, %r71, 2146435072;
	setp.eq.s32 	%p31, %r72, 1073741824;
	and.pred  	%p5, %p19, %p31;
	selp.b32 	%r73, %r36, 0, %p31;
	setp.lt.s32 	%p33, %r71, 0;
	or.b32  	%r74, %r73, 2146435072;
	selp.b32 	%r75, %r74, %r73, %p33;
	mov.b64 	%fd16, {%r42, %r75};
	add.f64 	%fd49, %fd40, 0d4018000000000000;
	{
	.reg .b32 %temp; 
	mov.b64 	{%temp, %r76}, %fd49;
	}
	and.b32  	%r7, %r76, 2146435072;
	selp.b32 	%r77, 0, 2146435072, %p33;
	and.b32  	%r78, %r71, 2147483647;
	setp.ne.s32 	%p34, %r78, 1071644672;
	and.pred  	%p35, %p31, %p34;
	or.b32  	%r79, %r77, -2147483648;
	selp.b32 	%r80, %r79, %r77, %p35;
	selp.b32 	%r81, %r80, %r77, %p19;
	mov.b64 	%fd17, {%r42, %r81};
	add.rn.f64 	%fd18, %fd40, %fd48;
	and.pred  	%p6, %p24, %p31;
	selp.b32 	%r82, %r49, 0, %p31;
	or.b32  	%r83, %r82, 2146435072;
	selp.b32 	%r84, %r83, %r82, %p33;
	mov.b64 	%fd19, {%r42, %r84};
	add.f64 	%fd50, %fd43, 0d4018000000000000;
	{
	.reg .b32 %temp; 
	mov.b64 	{%temp, %r85}, %fd50;
	}
	and.b32  	%r8, %r85, 2146435072;
	selp.b32 	%r86, %r80, %r77, %p24;
	mov.b64 	%fd20, {%r42, %r86};
	add.rn.f64 	%fd21, %fd43, %fd48;
	mov.f64 	%fd51, 0d4020000000000000;
	{
	.reg .b32 %temp; 
	mov.b64 	{%temp, %r87}, %fd51;
	}
	and.b32  	%r88, %r87, 2146435072;
	setp.eq.s32 	%p37, %r88, 1071644672;
	and.pred  	%p7, %p19, %p37;
	selp.b32 	%r89, %r36, 0, %p37;
	setp.lt.s32 	%p39, %r87, 0;
	or.b32  	%r90, %r89, 2146435072;
	selp.b32 	%r91, %r90, %r89, %p39;
	mov.b64 	%fd22, {%r42, %r91};
	add.f64 	%fd52, %fd40, 0d4020000000000000;
	{
	.reg .b32 %temp; 
	mov.b64 	{%temp, %r92}, %fd52;
	}
	and.b32  	%r9, %r92, 2146435072;
	selp.b32 	%r93, 0, 2146435072, %p39;
	and.b32  	%r94, %r87, 2147483647;
	setp.ne.s32 	%p40, %r94, 1071644672;
	and.pred  	%p41, %p37, %p40;
	or.b32  	%r95, %r93, -2147483648;
	selp.b32 	%r96, %r95, %r93, %p41;
	selp.b32 	%r97, %r96, %r93, %p19;
	mov.b64 	%fd23, {%r42, %r97};
	add.rn.f64 	%fd24, %fd40, %fd51;
	and.pred  	%p8, %p24, %p37;
	selp.b32 	%r98, %r49, 0, %p37;
	or.b32  	%r99, %r98, 2146435072;
	selp.b32 	%r100, %r99, %r98, %p39;
	mov.b64 	%fd25, {%r42, %r100};
	add.f64 	%fd53, %fd43, 0d4020000000000000;
	{
	.reg .b32 %temp; 
	mov.b64 	{%temp, %r101}, %fd53;
	}
	and.b32  	%r10, %r101, 2146435072;
	selp.b32 	%r102, %r96, %r93, %p24;
	mov.b64 	%fd26, {%r42, %r102};
	add.rn.f64 	%fd27, %fd43, %fd51;
	mov.f64 	%fd54, 0d4024000000000000;
	{
	.reg .b32 %temp; 
	mov.b64 	{%temp, %r103}, %fd54;
	}
	and.b32  	%r104, %r103, 2146435072;
	setp.eq.s32 	%p43, %r104, 1074790400;
	and.pred  	%p9, %p19, %p43;
	selp.b32 	%r105, %r36, 0, %p43;
	setp.lt.s32 	%p45, %r103, 0;
	or.b32  	%r106, %r105, 2146435072;
	selp.b32 	%r107, %r106, %r105, %p45;
	mov.b64 	%fd28, {%r42, %r107};
	add.f64 	%fd55, %fd40, 0d4024000000000000;
	{
	.reg .b32 %temp; 
	mov.b64 	{%temp, %r108}, %fd55;
	}
	and.b32  	%r11, %r108, 2146435072;
	selp.b32 	%r109, 0, 2146435072, %p45;
	and.b32  	%r110, %r103, 2147483647;
	setp.ne.s32 	%p46, %r110, 1071644672;
	and.pred  	%p47, %p43, %p46;
	or.b32  	%r111, %r109, -2147483648;
	selp.b32 	%r112, %r111, %r109, %p47;
	selp.b32 	%r113, %r112, %r109, %p19;
	mov.b64 	%fd29, {%r42, %r113};
	add.rn.f64 	%fd30, %fd40, %fd54;
	and.pred  	%p10, %p24, %p43;
	selp.b32 	%r114, %r49, 0, %p43;
	or.b32  	%r115, %r114, 2146435072;
	selp.b32 	%r116, %r115, %r114, %p45;
	mov.b64 	%fd31, {%r42, %r116};
	add.f64 	%fd56, %fd43, 0d4024000000000000;
	{
	.reg .b32 %temp; 
	mov.b64 	{%temp, %r117}, %fd56;
	}
	and.b32  	%r12, %r117, 2146435072;
	selp.b32 	%r118, %r112, %r109, %p24;
	mov.b64 	%fd32, {%r42, %r118};
	add.rn.f64 	%fd33, %fd43, %fd54;
	mov.f64 	%fd57, 0d4028000000000000;
	{
	.reg .b32 %temp; 
	mov.b64 	{%temp, %r119}, %fd57;
	}
	and.b32  	%r120, %r119, 2146435072;
	setp.eq.s32 	%p49, %r120, 1073741824;
	and.pred  	%p11, %p19, %p49;
	selp.b32 	%r121, %r36, 0, %p49;
	setp.lt.s32 	%p51, %r119, 0;
	or.b32  	%r122, %r121, 2146435072;
	selp.b32 	%r123, %r122, %r121, %p51;
	mov.b64 	%fd34, {%r42, %r123};
	add.f64 	%fd58, %fd40, 0d4028000000000000;
	{
	.reg .b32 %temp; 
	mov.b64 	{%temp, %r124}, %fd58;
	}
	and.b32  	%r13, %r124, 2146435072;
	selp.b32 	%r125, 0, 2146435072, %p51;
	and.b32  	%r126, %r119, 2147483647;
	setp.ne.s32 	%p52, %r126, 1071644672;
	and.pred  	%p53, %p49, %p52;
	or.b32  	%r127, %r125, -2147483648;
	selp.b32 	%r128, %r127, %r125, %p53;
	selp.b32 	%r129, %r128, %r125, %p19;
	mov.b64 	%fd35, {%r42, %r129};
	add.rn.f64 	%fd36, %fd40, %fd57;
	and.pred  	%p12, %p24, %p49;
	selp.b32 	%r130, %r49, 0, %p49;
	or.b32  	%r131, %r130, 2146435072;
	selp.b32 	%r132, %r131, %r130, %p51;
	mov.b64 	%fd37, {%r42, %r132};
	add.f64 	%fd59, %fd43, 0d4028000000000000;
	{
	.reg .b32 %temp; 
	mov.b64 	{%temp, %r133}, %fd59;
	}
	and.b32  	%r14, %r133, 2146435072;
	selp.b32 	%r134, %r128, %r125, %p24;
	mov.b64 	%fd38, {%r42, %r134};
	add.rn.f64 	%fd39, %fd43, %fd57;
	mad.lo.s32 	%r135, %r24, 12, %r2;
	add.s32 	%r145, %r135, 6;
	neg.s32 	%r144, %r26;
	mad.lo.s32 	%r136, %r24, 6, %r2;
	add.s32 	%r143, %r136, 6;
$L__BB1_3:
	mov.f32 	%f17, %f86;
	mov.f32 	%f86, %f85;
	mov.f32 	%f85, %f84;
	mov.f32 	%f84, %f83;
	mov.f32 	%f83, %f82;
	mov.f32 	%f82, %f81;
	mov.f32 	%f81, %f80;
	mov.f32 	%f80, %f79;
	mov.f32 	%f79, %f78;
	mov.f32 	%f78, %f77;
	mov.f32 	%f77, %f76;
	setp.gt.u32 	%p55, %r1, 5;
	mul.wide.s32 	%rd21, %r145, 4;
	add.s64 	%rd22, %rd1, %rd21;
	ld.global.nc.f32 	%f76, [%rd22];
	bar.sync 	0;
	@%p55 bra 	$L__BB1_5;
	mul.wide.s32 	%rd23, %r143, 4;
	add.s64 	%rd24, %rd1, %rd23;
	ld.global.nc.f32 	%f36, [%rd24+-24];
	shl.b32 	%r137, %r1, 2;
	mov.u32 	%r138, _ZZ18Leapfrog_2D_SolverififfPfS_S_E6s_data;
	add.s32 	%r139, %r138, %r137;
	st.shared.f32 	[%r139], %f36;
	ld.global.nc.f32 	%f37, [%rd24+128];
	st.shared.f32 	[%r139+152], %f37;
$L__BB1_5:
	ld.param.u64 	%rd36, [_Z18Leapfrog_2D_SolverififfPfS_S__param_7];
	ld.param.u64 	%rd35, [_Z18Leapfrog_2D_SolverififfPfS_S__param_5];
	mul.wide.s32 	%rd25, %r143, 4;
	cvta.to.global.u64 	%rd26, %rd36;
	add.s64 	%rd27, %rd26, %rd25;
	setp.eq.s32 	%p56, %r14, 2146435072;
	setp.eq.s32 	%p57, %r13, 2146435072;
	setp.eq.s32 	%p58, %r12, 2146435072;
	setp.eq.s32 	%p59, %r11, 2146435072;
	setp.eq.s32 	%p60, %r10, 2146435072;
	setp.eq.s32 	%p61, %r9, 2146435072;
	setp.eq.s32 	%p62, %r8, 2146435072;
	setp.eq.s32 	%p63, %r7, 2146435072;
	setp.eq.s32 	%p64, %r6, 2146435072;
	setp.eq.s32 	%p65, %r5, 2146435072;
	setp.eq.f32 	%p66, %f28, 0f3F800000;
	setp.neu.f64 	%p67, %fd6, 0d7FF0000000000000;
	setp.nan.f32 	%p68, %f28, %f28;
	setp.eq.s32 	%p69, %r4, 2146435072;
	setp.eq.f32 	%p70, %f28, 0f00000000;
	setp.eq.f32 	%p71, %f29, 0f3F800000;
	setp.neu.f64 	%p72, %fd1, 0d7FF0000000000000;
	setp.nan.f32 	%p73, %f29, %f29;
	setp.eq.s32 	%p74, %r3, 2146435072;
	setp.eq.f32 	%p75, %f29, 0f00000000;
	shl.b32 	%r140, %r1, 2;
	mov.u32 	%r141, _ZZ18Leapfrog_2D_SolverififfPfS_S_E6s_data;
	add.s32 	%r142, %r141, %r140;
	st.shared.f32 	[%r142+24], %f82;
	bar.sync 	0;
	mul.f32 	%f38, %f14, %f82;
	{ // callseq 0, 0
	.param .b64 param0;
	st.param.f64 	[param0], %fd1;
	.param .b64 param1;
	st.param.f64 	[param1], 0d4000000000000000;
	.param .b64 retval0;
	call.uni (retval0), 
	__internal_accurate_pow, 
	(
	param0, 
	param1
	);
	ld.param.f64 	%fd60, [retval0];
	} // callseq 0
	neg.f64 	%fd62, %fd60;
	selp.f64 	%fd63, %fd62, %fd60, %p1;
	selp.f64 	%fd64, %fd2, %fd63, %p75;
	selp.f64 	%fd65, %fd64, %fd3, %p72;
	selp.f64 	%fd66, %fd4, %fd65, %p73;
	selp.f64 	%fd67, %fd66, %fd64, %p74;
	add.f64 	%fd68, %fd67, %fd67;
	mul.f64 	%fd69, %fd68, 0d3FE0000000000000;
	selp.f64 	%fd70, 0d3FF0000000000000, %fd69, %p71;
	mul.f64 	%fd71, %fd70, %fd5;
	add.f32 	%f39, %f81, %f83;
	cvt.f64.f32 	%fd72, %f39;
	{ // callseq 1, 0
	.param .b64 param0;
	st.param.f64 	[param0], %fd6;
	.param .b64 param1;
	st.param.f64 	[param1], 0d4000000000000000;
	.param .b64 retval0;
	call.uni (retval0), 
	__internal_accurate_pow, 
	(
	param0, 
	param1
	);
	ld.param.f64 	%fd73, [retval0];
	} // callseq 1
	neg.f64 	%fd75, %fd73;
	selp.f64 	%fd76, %fd75, %fd73, %p2;
	selp.f64 	%fd77, %fd7, %fd76, %p70;
	selp.f64 	%fd78, %fd77, %fd8, %p67;
	cvt.f64.f32 	%fd79, %f28;
	mov.f64 	%fd80, 0d4000000000000000;
	add.rn.f64 	%fd81, %fd79, %fd80;
	selp.f64 	%fd82, %fd81, %fd78, %p68;
	selp.f64 	%fd83, %fd82, %fd77, %p69;
	add.f64 	%fd84, %fd83, %fd83;
	mul.f64 	%fd85, %fd84, 0d3FE0000000000000;
	selp.f64 	%fd86, 0d3FF0000000000000, %fd85, %p66;
	mul.f64 	%fd87, %fd86, %fd9;
	ld.shared.f32 	%f40, [%r142+20];
	ld.shared.f32 	%f41, [%r142+28];
	add.f32 	%f42, %f40, %f41;
	cvt.f64.f32 	%fd88, %f42;
	mul.f64 	%fd89, %fd87, %fd88;
	fma.rn.f64 	%fd90, %fd71, %fd72, %fd89;
	cvt.f64.f32 	%fd91, %f38;
	add.f64 	%fd92, %fd90, %fd91;
	cvt.rn.f32.f64 	%f43, %fd92;
	{ // callseq 2, 0
	.param .b64 param0;
	st.param.f64 	[param0], %fd1;
	.param .b64 param1;
	st.param.f64 	[param1], 0d4010000000000000;
	.param .b64 retval0;
	call.uni (retval0), 
	__internal_accurate_pow, 
	(
	param0, 
	param1
	);
	ld.param.f64 	%fd93, [retval0];
	} // callseq 2
	neg.f64 	%fd95, %fd93;
	selp.f64 	%fd96, %fd95, %fd93, %p3;
	selp.f64 	%fd97, %fd10, %fd96, %p75;
	selp.f64 	%fd98, %fd97, %fd11, %p72;
	selp.f64 	%fd99, %fd12, %fd98, %p73;
	selp.f64 	%fd100, %fd99, %fd97, %p65;
	add.f64 	%fd101, %fd100, %fd100;
	div.rn.f64 	%fd102, %fd101, 0d4038000000000000;
	selp.f64 	%fd103, 0d3FB5555555555555, %fd102, %p71;
	mul.f64 	%fd104, %fd103, %fd5;
	add.f32 	%f44, %f80, %f84;
	cvt.f64.f32 	%fd105, %f44;
	{ // callseq 3, 0
	.param .b64 param0;
	st.param.f64 	[param0], %fd6;
	.param .b64 param1;
	st.param.f64 	[param1], 0d4010000000000000;
	.param .b64 retval0;
	call.uni (retval0), 
	__internal_accurate_pow, 
	(
	param0, 
	param1
	);
	ld.param.f64 	%fd106, [retval0];
	} // callseq 3
	neg.f64 	%fd108, %fd106;
	selp.f64 	%fd109, %fd108, %fd106, %p4;
	selp.f64 	%fd110, %fd13, %fd109, %p70;
	selp.f64 	%fd111, %fd110, %fd14, %p67;
	selp.f64 	%fd112, %fd15, %fd111, %p68;
	selp.f64 	%fd113, %fd112, %fd110, %p64;
	add.f64 	%fd114, %fd113, %fd113;
	div.rn.f64 	%fd115, %fd114, 0d4038000000000000;
	selp.f64 	%fd116, 0d3FB5555555555555, %fd115, %p66;
	mul.f64 	%fd117, %fd116, %fd9;
	ld.shared.f32 	%f45, [%r142+16];
	ld.shared.f32 	%f46, [%r142+32];
	add.f32 	%f47, %f45, %f46;
	cvt.f64.f32 	%fd118, %f47;
	mul.f64 	%fd119, %fd117, %fd118;
	fma.rn.f64 	%fd120, %fd104, %fd105, %fd119;
	cvt.f64.f32 	%fd121, %f43;
	add.f64 	%fd122, %fd120, %fd121;
	cvt.rn.f32.f64 	%f48, %fd122;
	{ // callseq 4, 0
	.param .b64 param0;
	st.param.f64 	[param0], %fd1;
	.param .b64 param1;
	st.param.f64 	[param1], 0d4018000000000000;
	.param .b64 retval0;
	call.uni (retval0), 
	__internal_accurate_pow, 
	(
	param0, 
	param1
	);
	ld.param.f64 	%fd123, [retval0];
	} // callseq 4
	neg.f64 	%fd125, %fd123;
	selp.f64 	%fd126, %fd125, %fd123, %p5;
	selp.f64 	%fd127, %fd16, %fd126, %p75;
	selp.f64 	%fd128, %fd127, %fd17, %p72;
	selp.f64 	%fd129, %fd18, %fd128, %p73;
	selp.f64 	%fd130, %fd129, %fd127, %p63;
	add.f64 	%fd131, %fd130, %fd130;
	div.rn.f64 	%fd132, %fd131, 0d4086800000000000;
	selp.f64 	%fd133, 0d3F66C16C16C16C17, %fd132, %p71;
	mul.f64 	%fd134, %fd133, %fd5;
	add.f32 	%f49, %f79, %f84;
	cvt.f64.f32 	%fd135, %f49;
	{ // callseq 5, 0
	.param .b64 param0;
	st.param.f64 	[param0], %fd6;
	.param .b64 param1;
	st.param.f64 	[param1], 0d4018000000000000;
	.param .b64 retval0;
	call.uni (retval0), 
	__internal_accurate_pow, 
	(
	param0, 
	param1
	);
	ld.param.f64 	%fd136, [retval0];
	} // callseq 5
	neg.f64 	%fd138, %fd136;
	selp.f64 	%fd139, %fd138, %fd136, %p6;
	selp.f64 	%fd140, %fd19, %fd139, %p70;
	selp.f64 	%fd141, %fd140, %fd20, %p67;
	selp.f64 	%fd142, %fd21, %fd141, %p68;
	selp.f64 	%fd143, %fd142, %fd140, %p62;
	add.f64 	%fd144, %fd143, %fd143;
	div.rn.f64 	%fd145, %fd144, 0d4086800000000000;
	selp.f64 	%fd146, 0d3F66C16C16C16C17, %fd145, %p66;
	mul.f64 	%fd147, %fd146, %fd9;
	ld.shared.f32 	%f50, [%r142+12];
	ld.shared.f32 	%f51, [%r142+36];
	add.f32 	%f52, %f50, %f51;
	cvt.f64.f32 	%fd148, %f52;
	mul.f64 	%fd149, %fd147, %fd148;
	fma.rn.f64 	%fd150, %fd134, %fd135, %fd149;
	cvt.f64.f32 	%fd151, %f48;
	add.f64 	%fd152, %fd150, %fd151;
	cvt.rn.f32.f64 	%f53, %fd152;
	{ // callseq 6, 0
	.param .b64 param0;
	st.param.f64 	[param0], %fd1;
	.param .b64 param1;
	st.param.f64 	[param1], 0d4020000000000000;
	.param .b64 retval0;
	call.uni (retval0), 
	__internal_accurate_pow, 
	(
	param0, 
	param1
	);
	ld.param.f64 	%fd153, [retval0];
	} // callseq 6
	neg.f64 	%fd155, %fd153;
	selp.f64 	%fd156, %fd155, %fd153, %p7;
	selp.f64 	%fd157, %fd22, %fd156, %p75;
	selp.f64 	%fd158, %fd157, %fd23, %p72;
	selp.f64 	%fd159, %fd24, %fd158, %p73;
	selp.f64 	%fd160, %fd159, %fd157, %p61;
	add.f64 	%fd161, %fd160, %fd160;
	div.rn.f64 	%fd162, %fd161, 0d40E3B00000000000;
	selp.f64 	%fd163, 0d3F0A01A01A01A01A, %fd162, %p71;
	mul.f64 	%fd164, %fd163, %fd5;
	add.f32 	%f54, %f78, %f86;
	cvt.f64.f32 	%fd165, %f54;
	{ // callseq 7, 0
	.param .b64 param0;
	st.param.f64 	[param0], %fd6;
	.param .b64 param1;
	st.param.f64 	[param1], 0d4020000000000000;
	.param .b64 retval0;
	call.uni (retval0), 
	__internal_accurate_pow, 
	(
	param0, 
	param1
	);
	ld.param.f64 	%fd166, [retval0];
	} // callseq 7
	neg.f64 	%fd168, %fd166;
	selp.f64 	%fd169, %fd168, %fd166, %p8;
	selp.f64 	%fd170, %fd25, %fd169, %p70;
	selp.f64 	%fd171, %fd170, %fd26, %p67;
	selp.f64 	%fd172, %fd27, %fd171, %p68;
	selp.f64 	%fd173, %fd172, %fd170, %p60;
	add.f64 	%fd174, %fd173, %fd173;
	div.rn.f64 	%fd175, %fd174, 0d40E3B00000000000;
	selp.f64 	%fd176, 0d3F0A01A01A01A01A, %fd175, %p66;
	mul.f64 	%fd177, %fd176, %fd9;
	ld.shared.f32 	%f55, [%r142+8];
	ld.shared.f32 	%f56, [%r142+40];
	add.f32 	%f57, %f55, %f56;
	cvt.f64.f32 	%fd178, %f57;
	mul.f64 	%fd179, %fd177, %fd178;
	fma.rn.f64 	%fd180, %fd164, %fd165, %fd179;
	cvt.f64.f32 	%fd181, %f53;
	add.f64 	%fd182, %fd180, %fd181;
	cvt.rn.f32.f64 	%f58, %fd182;
	{ // callseq 8, 0
	.param .b64 param0;
	st.param.f64 	[param0], %fd1;
	.param .b64 param1;
	st.param.f64 	[param1], 0d4024000000000000;
	.param .b64 retval0;
	call.uni (retval0), 
	__internal_accurate_pow, 
	(
	param0, 
	param1
	);
	ld.param.f64 	%fd183, [retval0];
	} // callseq 8
	neg.f64 	%fd185, %fd183;
	selp.f64 	%fd186, %fd185, %fd183, %p9;
	selp.f64 	%fd187, %fd28, %fd186, %p75;
	selp.f64 	%fd188, %fd187, %fd29, %p72;
	selp.f64 	%fd189, %fd30, %fd188, %p73;
	selp.f64 	%fd190, %fd189, %fd187, %p59;
	add.f64 	%fd191, %fd190, %fd190;
	div.rn.f64 	%fd192, %fd191, 0d414BAF8000000000;
	selp.f64 	%fd193, 0d3EA27E4FB7789F5C, %fd192, %p71;
	mul.f64 	%fd194, %fd193, %fd5;
	add.f32 	%f59, %f77, %f17;
	cvt.f64.f32 	%fd195, %f59;
	{ // callseq 9, 0
	.param .b64 param0;
	st.param.f64 	[param0], %fd6;
	.param .b64 param1;
	st.param.f64 	[param1], 0d4024000000000000;
	.param .b64 retval0;
	call.uni (retval0), 
	__internal_accurate_pow, 
	(
	param0, 
	param1
	);
	ld.param.f64 	%fd196, [retval0];
	} // callseq 9
	neg.f64 	%fd198, %fd196;
	selp.f64 	%fd199, %fd198, %fd196, %p10;
	selp.f64 	%fd200, %fd31, %fd199, %p70;
	selp.f64 	%fd201, %fd200, %fd32, %p67;
	selp.f64 	%fd202, %fd33, %fd201, %p68;
	selp.f64 	%fd203, %fd202, %fd200, %p58;
	add.f64 	%fd204, %fd203, %fd203;
	div.rn.f64 	%fd205, %fd204, 0d414BAF8000000000;
	selp.f64 	%fd206, 0d3EA27E4FB7789F5C, %fd205, %p66;
	mul.f64 	%fd207, %fd206, %fd9;
	ld.shared.f32 	%f60, [%r142+4];
	ld.shared.f32 	%f61, [%r142+44];
	add.f32 	%f62, %f60, %f61;
	cvt.f64.f32 	%fd208, %f62;
	mul.f64 	%fd209, %fd207, %fd208;
	fma.rn.f64 	%fd210, %fd194, %fd195, %fd209;
	cvt.f64.f32 	%fd211, %f58;
	add.f64 	%fd212, %fd210, %fd211;
	cvt.rn.f32.f64 	%f63, %fd212;
	{ // callseq 10, 0
	.param .b64 param0;
	st.param.f64 	[param0], %fd1;
	.param .b64 param1;
	st.param.f64 	[param1], 0d4028000000000000;
	.param .b64 retval0;
	call.uni (retval0), 
	__internal_accurate_pow, 
	(
	param0, 
	param1
	);
	ld.param.f64 	%fd213, [retval0];
	} // callseq 10
	neg.f64 	%fd215, %fd213;
	selp.f64 	%fd216, %fd215, %fd213, %p11;
	selp.f64 	%fd217, %fd34, %fd216, %p75;
	selp.f64 	%fd218, %fd217, %fd35, %p72;
	selp.f64 	%fd219, %fd36, %fd218, %p73;
	selp.f64 	%fd220, %fd219, %fd217, %p57;
	add.f64 	%fd221, %fd220, %fd220;
	div.rn.f64 	%fd222, %fd221, 0d41BC8CFC00000000;
	selp.f64 	%fd223, 0d3E31EED8EFF8D898, %fd222, %p71;
	mul.f64 	%fd224, %fd223, %fd5;
	add.f32 	%f64, %f87, %f76;
	cvt.f64.f32 	%fd225, %f64;
	{ // callseq 11, 0
	.param .b64 param0;
	st.param.f64 	[param0], %fd6;
	.param .b64 param1;
	st.param.f64 	[param1], 0d4028000000000000;
	.param .b64 retval0;
	call.uni (retval0), 
	__internal_accurate_pow, 
	(
	param0, 
	param1
	);
	ld.param.f64 	%fd226, [retval0];
	} // callseq 11
	neg.f64 	%fd228, %fd226;
	selp.f64 	%fd229, %fd228, %fd226, %p12;
	selp.f64 	%fd230, %fd37, %fd229, %p70;
	selp.f64 	%fd231, %fd230, %fd38, %p67;
	selp.f64 	%fd232, %fd39, %fd231, %p68;
	selp.f64 	%fd233, %fd232, %fd230, %p56;
	add.f64 	%fd234, %fd233, %fd233;
	div.rn.f64 	%fd235, %fd234, 0d41BC8CFC00000000;
	selp.f64 	%fd236, 0d3E31EED8EFF8D898, %fd235, %p66;
	mul.f64 	%fd237, %fd236, %fd9;
	ld.shared.f32 	%f65, [%r142];
	ld.shared.f32 	%f66, [%r142+48];
	add.f32 	%f67, %f65, %f66;
	cvt.f64.f32 	%fd238, %f67;
	mul.f64 	%fd239, %fd237, %fd238;
	fma.rn.f64 	%fd240, %fd224, %fd225, %fd239;
	cvt.f64.f32 	%fd241, %f63;
	add.f64 	%fd242, %fd240, %fd241;
	cvt.rn.f32.f64 	%f68, %fd242;
	add.f32 	%f69, %f82, %f82;
	ld.global.f32 	%f70, [%rd27];
	sub.f32 	%f71, %f69, %f70;
	cvta.to.global.u64 	%rd28, %rd35;
	add.s64 	%rd29, %rd28, %rd25;
	ld.global.nc.f32 	%f72, [%rd29];
	fma.rn.f32 	%f73, %f72, %f68, %f71;
	st.global.f32 	[%rd27], %f73;
	add.s32 	%r145, %r145, %r24;
	add.s32 	%r144, %r144, 1;
	add.s32 	%r143, %r143, %r24;
	setp.ne.s32 	%p76, %r144, -12;
	mov.f32 	%f87, %f17;
	@%p76 bra 	$L__BB1_3;
$L__BB1_6:
	// begin inline asm
	mov.u64 	%rd30, %clock64;
	// end inline asm
	sub.s64 	%rd31, %rd30, %rd5;
	cvt.rn.f32.s64 	%f74, %rd31;
	cvt.f64.f32 	%fd243, %f74;
	mul.f64 	%fd244, %fd243, 0d408F400000000000;
	div.rn.f64 	%fd245, %fd244, 0d412E848000000000;
	cvt.rn.f32.f64 	%f75, %fd245;
	mul.wide.s32 	%rd32, %r2, 4;
	mov.u64 	%rd33, Leapfrog_time;
	add.s64 	%rd34, %rd33, %rd32;
	st.global.f32 	[%rd34], %f75;
	ret;

}
	// .globl	_Z23CrankNicolson_2D_SolverififfPfS_S_
.visible .entry _Z23CrankNicolson_2D_SolverififfPfS_S_(
	.param .u32 _Z23CrankNicolson_2D_SolverififfPfS_S__param_0,
	.param .f32 _Z23CrankNicolson_2D_SolverififfPfS_S__param_1,
	.param .u32 _Z23CrankNicolson_2D_SolverififfPfS_S__param_2,
	.param .f32 _Z23CrankNicolson_2D_SolverififfPfS_S__param_3,
	.param .f32 _Z23CrankNicolson_2D_SolverififfPfS_S__param_4,
	.param .u64 .ptr .align 1 _Z23CrankNicolson_2D_SolverififfPfS_S__param_5,
	.param .u64 .ptr .align 1 _Z23CrankNicolson_2D_SolverififfPfS_S__param_6,
	.param .u64 .ptr .align 1 _Z23CrankNicolson_2D_SolverififfPfS_S__param_7
)
{
	.reg .pred 	%p<94>;
	.reg .b32 	%r<196>;
	.reg .b32 	%f<100>;
	.reg .b64 	%rd<42>;
	.reg .b64 	%fd<375>;
	// demoted variable
	.shared .align 4 .b8 _ZZ23CrankNicolson_2D_SolverififfPfS_S_E6s_data[176];
	ld.param.u32 	%r28, [_Z23CrankNicolson_2D_SolverififfPfS_S__param_0];
	ld.param.u32 	%r30, [_Z23CrankNicolson_2D_SolverififfPfS_S__param_2];
	// begin inline asm
	mov.u64 	%rd5, %clock64;
	// end inline asm
	mov.u32 	%r31, %ntid.x;
	mov.u32 	%r32, %ctaid.x;
	mov.u32 	%r33, %tid.x;
	mad.lo.s32 	%r34, %r31, %r32, %r33;
	mov.u32 	%r35, %ntid.y;
	mov.u32 	%r36, %ctaid.y;
	mov.u32 	%r37, %tid.y;
	mad.lo.s32 	%r38, %r35, %r36, %r37;
	add.s32 	%r40, %r28, -12;
	setp.ge.s32 	%p19, %r34, %r40;
	add.s32 	%r41, %r30, -12;
	setp.ge.s32 	%p20, %r38, %r41;
	or.pred  	%p21, %p19, %p20;
	@%p21 bra 	$L__BB2_6;
	setp.lt.s32 	%p22, %r30, 13;
	@%p22 bra 	$L__BB2_6;
	ld.param.u64 	%rd38, [_Z23CrankNicolson_2D_SolverififfPfS_S__param_6];
	ld.param.f32 	%f86, [_Z23CrankNicolson_2D_SolverififfPfS_S__param_4];
	ld.param.f32 	%f84, [_Z23CrankNicolson_2D_SolverififfPfS_S__param_3];
	ld.param.f32 	%f82, [_Z23CrankNicolson_2D_SolverififfPfS_S__param_1];
	ld.param.u32 	%r191, [_Z23CrankNicolson_2D_SolverififfPfS_S__param_0];
	mov.u32 	%r42, %ntid.x;
	mov.u32 	%r43, %ctaid.x;
	mov.u32 	%r44, %tid.x;
	mad.lo.s32 	%r45, %r42, %r43, %r44;
	cvta.to.global.u64 	%rd6, %rd38;
	mul.wide.s32 	%rd7, %r45, 4;
	add.s64 	%rd8, %rd6, %rd7;
	mul.wide.s32 	%rd9, %r191, 4;
	add.s64 	%rd10, %rd8, %rd9;
	add.s64 	%rd11, %rd10, %rd9;
	add.s64 	%rd12, %rd11, %rd9;
	add.s64 	%rd13, %rd12, %rd9;
	add.s64 	%rd14, %rd13, %rd9;
	add.s64 	%rd15, %rd14, %rd9;
	add.s64 	%rd16, %rd15, %rd9;
	add.s64 	%rd17, %rd16, %rd9;
	add.s64 	%rd18, %rd17, %rd9;
	add.s64 	%rd19, %rd18, %rd9;
	mul.f32 	%f30, %f86, %f86;
	cvt.f64.f32 	%fd42, %f30;
	mul.f64 	%fd43, %fd42, 0d3FE0000000000000;
	mul.f32 	%f31, %f82, %f82;
	cvt.f64.f32 	%fd44, %f31;
	div.rn.f64 	%fd45, %fd43, %fd44;
	cvt.rn.f32.f64 	%f32, %fd45;
	mul.f32 	%f33, %f84, %f84;
	cvt.f64.f32 	%fd46, %f33;
	div.rn.f64 	%fd47, %fd43, %fd46;
	cvt.rn.f32.f64 	%f34, %fd47;
	add.s64 	%rd20, %rd19, %rd9;
	ld.global.nc.f32 	%f88, [%rd20+24];
	ld.global.nc.f32 	%f89, [%rd19+24];
	ld.global.nc.f32 	%f90, [%rd18+24];
	ld.global.nc.f32 	%f91, [%rd17+24];
	ld.global.nc.f32 	%f92, [%rd16+24];
	ld.global.nc.f32 	%f93, [%rd15+24];
	ld.global.nc.f32 	%f94, [%rd14+24];
	ld.global.nc.f32 	%f95, [%rd13+24];
	ld.global.nc.f32 	%f96, [%rd12+24];
	ld.global.nc.f32 	%f97, [%rd11+24];
	ld.global.nc.f32 	%f98, [%rd10+24];
	ld.global.nc.f32 	%f99, [%rd8+24];
	mul.f32 	%f35, %f84, %f34;
	fma.rn.f32 	%f36, %f82, %f32, %f35;
	add.f32 	%f37, %f82, %f86;
	add.f32 	%f38, %f84, %f86;
	mul.f32 	%f39, %f38, %f34;
	fma.rn.f32 	%f40, %f37, %f32, %f39;
	add.f32 	%f13, %f36, %f40;
	cvt.f64.f32 	%fd48, %f84;
	{
	.reg .b32 %temp; 
	mov.b64 	{%temp, %r46}, %fd48;
	}
	mov.f64 	%fd49, 0d4000000000000000;
	{
	.reg .b32 %temp; 
	mov.b64 	{%temp, %r47}, %fd49;
	}
	and.b32  	%r48, %r47, 2146435072;
	setp.eq.s32 	%p23, %r48, 1062207488;
	abs.f64 	%fd1, %fd48;
	setp.lt.s32 	%p25, %r46, 0;
	and.pred  	%p1, %p25, %p23;
	selp.b32 	%r49, %r46, 0, %p23;
	setp.lt.s32 	%p26, %r47, 0;
	or.b32  	%r50, %r49, 2146435072;
	selp.b32 	%r51, %r50, %r49, %p26;
	mov.b32 	%r52, 0;
	mov.b64 	%fd2, {%r52, %r51};
	add.f64 	%fd50, %fd48, 0d4000000000000000;
	{
	.reg .b32 %temp; 
	mov.b64 	{%temp, %r53}, %fd50;
	}
	and.b32  	%r1, %r53, 2146435072;
	selp.b32 	%r54, 0, 2146435072, %p26;
	and.b32  	%r55, %r47, 2147483647;
	setp.ne.s32 	%p27, %r55, 1071644672;
	and.pred  	%p28, %p23, %p27;
	or.b32  	%r56, %r54, -2147483648;
	selp.b32 	%r57, %r56, %r54, %p28;
	selp.b32 	%r58, %r57, %r54, %p25;
	mov.b64 	%fd3, {%r52, %r58};
	cvt.f64.f32 	%fd51, %f86;
	{
	.reg .b32 %temp; 
	mov.b64 	{%temp, %r59}, %fd51;
	}
	abs.f64 	%fd4, %fd51;
	setp.lt.s32 	%p30, %r59, 0;
	and.pred  	%p2, %p30, %p23;
	selp.b32 	%r60, %r59, 0, %p23;
	or.b32  	%r61, %r60, 2146435072;
	selp.b32 	%r62, %r61, %r60, %p26;
	mov.b64 	%fd5, {%r52, %r62};
	add.f64 	%fd52, %fd51, 0d4000000000000000;
	{
	.reg .b32 %temp; 
	mov.b64 	{%temp, %r63}, %fd52;
	}
	and.b32  	%r2, %r63, 2146435072;
	selp.b32 	%r64, %r57, %r54, %p30;
	mov.b64 	%fd6, {%r52, %r64};
	add.f32 	%f41, %f34, %f34;
	cvt.f64.f32 	%fd7, %f41;
	cvt.f64.f32 	%fd53, %f82;
	{
	.reg .b32 %temp; 
	mov.b64 	{%temp, %r65}, %fd53;
	}
	abs.f64 	%fd8, %fd53;
	setp.lt.s32 	%p31, %r65, 0;
	and.pred  	%p3, %p31, %p23;
	selp.b32 	%r66, %r65, 0, %p23;
	or.b32  	%r67, %r66, 2146435072;
	selp.b32 	%r68, %r67, %r66, %p26;
	mov.b64 	%fd9, {%r52, %r68};
	add.f64 	%fd54, %fd53, 0d4000000000000000;
	{
	.reg .b32 %temp; 
	mov.b64 	{%temp, %r69}, %fd54;
	}
	and.b32  	%r3, %r69, 2146435072;
	selp.b32 	%r70, %r57, %r54, %p31;
	mov.b64 	%fd10, {%r52, %r70};
	cvt.f64.f32 	%fd11, %f32;
	mov.f64 	%fd55, 0d4010000000000000;
	{
	.reg .b32 %temp; 
	mov.b64 	{%temp, %r71}, %fd55;
	}
	and.b32  	%r72, %r71, 2146435072;
	setp.eq.s32 	%p32, %r72, 1072693248;
	and.pred  	%p4, %p25, %p32;
	selp.b32 	%r73, %r46, 0, %p32;
	setp.lt.s32 	%p34, %r71, 0;
	or.b32  	%r74, %r73, 2146435072;
	selp.b32 	%r75, %r74, %r73, %p34;
	mov.b64 	%fd12, {%r52, %r75};
	add.f64 	%fd56, %fd48, 0d4010000000000000;
	{
	.reg .b32 %temp; 
	mov.b64 	{%temp, %r76}, %fd56;
	}
	and.b32  	%r4, %r76, 2146435072;
	selp.b32 	%r77, 0, 2146435072, %p34;
	and.b32  	%r78, %r71, 2147483647;
	setp.ne.s32 	%p35, %r78, 1071644672;
	and.pred  	%p36, %p32, %p35;
	or.b32  	%r79, %r77, -2147483648;
	selp.b32 	%r80, %r79, %r77, %p36;
	selp.b32 	%r81, %r80, %r77, %p25;
	mov.b64 	%fd13, {%r52, %r81};
	and.pred  	%p5, %p30, %p32;
	selp.b32 	%r82, %r59, 0, %p32;
	or.b32  	%r83, %r82, 2146435072;
	selp.b32 	%r84, %r83, %r82, %p34;
	mov.b64 	%fd14, {%r52, %r84};
	add.f64 	%fd57, %fd51, 0d4010000000000000;
	{
	.reg .b32 %temp; 
	mov.b64 	{%temp, %r85}, %fd57;
	}
	and.b32  	%r5, %r85, 2146435072;
	selp.b32 	%r86, %r80, %r77, %p30;
	mov.b64 	%fd15, {%r52, %r86};
	and.pred  	%p6, %p31, %p32;
	selp.b32 	%r87, %r65, 0, %p32;
	or.b32  	%r88, %r87, 2146435072;
	selp.b32 	%r89, %r88, %r87, %p34;
	mov.b64 	%fd16, {%r52, %r89};
	add.f64 	%fd58, %fd53, 0d4010000000000000;
	{
	.reg .b32 %temp; 
	mov.b64 	{%temp, %r90}, %fd58;
	}
	and.b32  	%r6, %r90, 2146435072;
	selp.b32 	%r91, %r80, %r77, %p31;
	mov.b64 	%fd17, {%r52, %r91};
	mov.f64 	%fd59, 0d4018000000000000;
	{
	.reg .b32 %temp; 
	mov.b64 	{%temp, %r92}, %fd59;
	}
	and.b32  	%r93, %r92, 2146435072;
	setp.eq.s32 	%p38, %r93, 1073741824;
	and.pred  	%p7, %p25, %p38;
	selp.b32 	%r94, %r46, 0, %p38;
	setp.lt.s32 	%p40, %r92, 0;
	or.b32  	%r95, %r94, 2146435072;
	selp.b32 	%r96, %r95, %r94, %p40;
	mov.b64 	%fd18, {%r52, %r96};
	add.f64 	%fd60, %fd48, 0d4018000000000000;
	{
	.reg .b32 %temp; 
	mov.b64 	{%temp, %r97}, %fd60;
	}
	and.b32  	%r7, %r97, 2146435072;
	selp.b32 	%r98, 0, 2146435072, %p40;
	and.b32  	%r99, %r92, 2147483647;
	setp.ne.s32 	%p41, %r99, 1071644672;
	and.pred  	%p42, %p38, %p41;
	or.b32  	%r100, %r98, -2147483648;
	selp.b32 	%r101, %r100, %r98, %p42;
	selp.b32 	%r102, %r101, %r98, %p25;
	mov.b64 	%fd19, {%r52, %r102};
	and.pred  	%p8, %p30, %p38;
	selp.b32 	%r103, %r59, 0, %p38;
	or.b32  	%r104, %r103, 2146435072;
	selp.b32 	%r105, %r104, %r103, %p40;
	mov.b64 	%fd20, {%r52, %r105};
	add.f64 	%fd61, %fd51, 0d4018000000000000;
	{
	.reg .b32 %temp; 
	mov.b64 	{%temp, %r106}, %fd61;
	}
	and.b32  	%r8, %r106, 2146435072;
	selp.b32 	%r107, %r101, %r98, %p30;
	mov.b64 	%fd21, {%r52, %r107};
	and.pred  	%p9, %p31, %p38;
	selp.b32 	%r108, %r65, 0, %p38;
	or.b32  	%r109, %r108, 2146435072;
	selp.b32 	%r110, %r109, %r108, %p40;
	mov.b64 	%fd22, {%r52, %r110};
	add.f64 	%fd62, %fd53, 0d4018000000000000;
	{
	.reg .b32 %temp; 
	mov.b64 	{%temp, %r111}, %fd62;
	}
	and.b32  	%r9, %r111, 2146435072;
	selp.b32 	%r112, %r101, %r98, %p31;
	mov.b64 	%fd23, {%r52, %r112};
	mov.f64 	%fd63, 0d4020000000000000;
	{
	.reg .b32 %temp; 
	mov.b64 	{%temp, %r113}, %fd63;
	}
	and.b32  	%r114, %r113, 2146435072;
	setp.eq.s32 	%p44, %r114, 1071644672;
	and.pred  	%p10, %p25, %p44;
	selp.b32 	%r115, %r46, 0, %p44;
	setp.lt.s32 	%p46, %r113, 0;
	or.b32  	%r116, %r115, 2146435072;
	selp.b32 	%r117, %r116, %r115, %p46;
	mov.b64 	%fd24, {%r52, %r117};
	add.f64 	%fd64, %fd48, 0d4020000000000000;
	{
	.reg .b32 %temp; 
	mov.b64 	{%temp, %r118}, %fd64;
	}
	and.b32  	%r10, %r118, 2146435072;
	selp.b32 	%r119, 0, 2146435072, %p46;
	and.b32  	%r120, %r113, 2147483647;
	setp.ne.s32 	%p47, %r120, 1071644672;
	and.pred  	%p48, %p44, %p47;
	or.b32  	%r121, %r119, -2147483648;
	selp.b32 	%r122, %r121, %r119, %p48;
	selp.b32 	%r123, %r122, %r119, %p25;
	mov.b64 	%fd25, {%r52, %r123};
	and.pred  	%p11, %p30, %p44;
	selp.b32 	%r124, %r59, 0, %p44;
	or.b32  	%r125, %r124, 2146435072;
	selp.b32 	%r126, %r125, %r124, %p46;
	mov.b64 	%fd26, {%r52, %r126};
	add.f64 	%fd65, %fd51, 0d4020000000000000;
	{
	.reg .b32 %temp; 
	mov.b64 	{%temp, %r127}, %fd65;
	}
	and.b32  	%r11, %r127, 2146435072;
	selp.b32 	%r128, %r122, %r119, %p30;
	mov.b64 	%fd27, {%r52, %r128};
	and.pred  	%p12, %p31, %p44;
	selp.b32 	%r129, %r65, 0, %p44;
	or.b32  	%r130, %r129, 2146435072;
	selp.b32 	%r131, %r130, %r129, %p46;
	mov.b64 	%fd28, {%r52, %r131};
	add.f64 	%fd66, %fd53, 0d4020000000000000;
	{
	.reg .b32 %temp; 
	mov.b64 	{%temp, %r132}, %fd66;
	}
	and.b32  	%r12, %r132, 2146435072;
	selp.b32 	%r133, %r122, %r119, %p31;
	mov.b64 	%fd29, {%r52, %r133};
	mov.f64 	%fd67, 0d4024000000000000;
	{
	.reg .b32 %temp; 
	mov.b64 	{%temp, %r134}, %fd67;
	}
	and.b32  	%r135, %r134, 2146435072;
	setp.eq.s32 	%p50, %r135, 1074790400;
	and.pred  	%p13, %p25, %p50;
	selp.b32 	%r136, %r46, 0, %p50;
	setp.lt.s32 	%p52, %r134, 0;
	or.b32  	%r137, %r136, 2146435072;
	selp.b32 	%r138, %r137, %r136, %p52;
	mov.b64 	%fd30, {%r52, %r138};
	add.f64 	%fd68, %fd48, 0d4024000000000000;
	{
	.reg .b32 %temp; 
	mov.b64 	{%temp, %r139}, %fd68;
	}
	and.b32  	%r13, %r139, 2146435072;
	selp.b32 	%r140, 0, 2146435072, %p52;
	and.b32  	%r141, %r134, 2147483647;
	setp.ne.s32 	%p53, %r141, 1071644672;
	and.pred  	%p54, %p50, %p53;
	or.b32  	%r142, %r140, -2147483648;
	selp.b32 	%r143, %r142, %r140, %p54;
	selp.b32 	%r144, %r143, %r140, %p25;
	mov.b64 	%fd31, {%r52, %r144};
	and.pred  	%p14, %p30, %p50;
	selp.b32 	%r145, %r59, 0, %p50;
	or.b32  	%r146, %r145, 2146435072;
	selp.b32 	%r147, %r146, %r145, %p52;
	mov.b64 	%fd32, {%r52, %r147};
	add.f64 	%fd69, %fd51, 0d4024000000000000;
	{
	.reg .b32 %temp; 
	mov.b64 	{%temp, %r148}, %fd69;
	}
	and.b32  	%r14, %r148, 2146435072;
	selp.b32 	%r149, %r143, %r140, %p30;
	mov.b64 	%fd33, {%r52, %r149};
	and.pred  	%p15, %p31, %p50;
	selp.b32 	%r150, %r65, 0, %p50;
	or.b32  	%r151, %r150, 2146435072;
	selp.b32 	%r152, %r151, %r150, %p52;
	mov.b64 	%fd34, {%r52, %r152};
	add.f64 	%fd70, %fd53, 0d4024000000000000;
	{
	.reg .b32 %temp; 
	mov.b64 	{%temp, %r153}, %fd70;
	}
	and.b32  	%r15, %r153, 2146435072;
	selp.b32 	%r154, %r143, %r140, %p31;
	mov.b64 	%fd35, {%r52, %r154};
	mov.f64 	%fd71, 0d4028000000000000;
	{
	.reg .b32 %temp; 
	mov.b64 	{%temp, %r155}, %fd71;
	}
	and.b32  	%r156, %r155, 2146435072;
	setp.eq.s32 	%p56, %r156, 1073741824;
	and.pred  	%p16, %p25, %p56;
	selp.b32 	%r157, %r46, 0, %p56;
	setp.lt.s32 	%p58, %r155, 0;
	or.b32  	%r158, %r157, 2146435072;
	selp.b32 	%r159, %r158, %r157, %p58;
	mov.b64 	%fd36, {%r52, %r159};
	add.f64 	%fd72, %fd48, 0d4028000000000000;
	{
	.reg .b32 %temp; 
	mov.b64 	{%temp, %r160}, %fd72;
	}
	and.b32  	%r16, %r160, 2146435072;
	selp.b32 	%r161, 0, 2146435072, %p58;
	and.b32  	%r162, %r155, 2147483647;
	setp.ne.s32 	%p59, %r162, 1071644672;
	and.pred  	%p60, %p56, %p59;
	or.b32  	%r163, %r161, -2147483648;
	selp.b32 	%r164, %r163, %r161, %p60;
	selp.b32 	%r165, %r164, %r161, %p25;
	mov.b64 	%fd37, {%r52, %r165};
	and.pred  	%p17, %p30, %p56;
	selp.b32 	%r166, %r59, 0, %p56;
	or.b32  	%r167, %r166, 2146435072;
	selp.b32 	%r168, %r167, %r166, %p58;
	mov.b64 	%fd38, {%r52, %r168};
	add.f64 	%fd73, %fd51, 0d4028000000000000;
	{
	.reg .b32 %temp; 
	mov.b64 	{%temp, %r169}, %fd73;
	}
	and.b32  	%r17, %r169, 2146435072;
	selp.b32 	%r170, %r164, %r161, %p30;
	mov.b64 	%fd39, {%r52, %r170};
	and.pred  	%p18, %p31, %p56;
	selp.b32 	%r171, %r65, 0, %p56;
	or.b32  	%r172, %r171, 2146435072;
	selp.b32 	%r173, %r172, %r171, %p58;
	mov.b64 	%fd40, {%r52, %r173};
	add.f64 	%fd74, %fd53, 0d4028000000000000;
	{
	.reg .b32 %temp; 
	mov.b64 	{%temp, %r174}, %fd74;
	}
	and.b32  	%r18, %r174, 2146435072;
	selp.b32 	%r175, %r164, %r161, %p31;
	mov.b64 	%fd41, {%r52, %r175};
	mad.lo.s32 	%r176, %r191, 12, %r45;
	add.s32 	%r195, %r176, 6;
	neg.s32 	%r194, %r30;
	mad.lo.s32 	%r177, %r191, 6, %r45;
	add.s32 	%r193, %r177, 6;
$L__BB2_3:
	mov.f32 	%f16, %f98;
	mov.f32 	%f98, %f97;
	mov.f32 	%f97, %f96;
	mov.f32 	%f96, %f95;
	mov.f32 	%f95, %f94;
	mov.f32 	%f94, %f93;
	mov.f32 	%f93, %f92;
	mov.f32 	%f92, %f91;
	mov.f32 	%f91, %f90;
	mov.f32 	%f90, %f89;
	mov.f32 	%f89, %f88;
	ld.param.u64 	%rd39, [_Z23CrankNicolson_2D_SolverififfPfS_S__param_6];
	mov.u32 	%r178, %tid.x;
	setp.gt.u32 	%p62, %r178, 5;
	mul.wide.s32 	%rd21, %r195, 4;
	cvta.to.global.u64 	%rd22, %rd39;
	add.s64 	%rd23, %rd22, %rd21;
	ld.global.nc.f32 	%f88, [%rd23];
	bar.sync 	0;
	@%p62 bra 	$L__BB2_5;
	ld.param.u64 	%rd40, [_Z23CrankNicolson_2D_SolverififfPfS_S__param_6];
	cvta.to.global.u64 	%rd24, %rd40;
	mul.wide.s32 	%rd25, %r193, 4;
	add.s64 	%rd26, %rd24, %rd25;
	ld.global.nc.f32 	%f42, [%rd26+-24];
	mov.u32 	%r179, %tid.x;
	shl.b32 	%r180, %r179, 2;
	mov.u32 	%r181, _ZZ23CrankNicolson_2D_SolverififfPfS_S_E6s_data;
	add.s32 	%r182, %r181, %r180;
	st.shared.f32 	[%r182], %f42;
	ld.global.nc.f32 	%f43, [%rd26+128];
	st.shared.f32 	[%r182+152], %f43;
$L__BB2_5:
	ld.param.u64 	%rd41, [_Z23CrankNicolson_2D_SolverififfPfS_S__param_7];
	ld.param.u64 	%rd37, [_Z23CrankNicolson_2D_SolverififfPfS_S__param_5];
	ld.param.f32 	%f87, [_Z23CrankNicolson_2D_SolverififfPfS_S__param_4];
	ld.param.f32 	%f85, [_Z23CrankNicolson_2D_SolverififfPfS_S__param_3];
	ld.param.f32 	%f83, [_Z23CrankNicolson_2D_SolverififfPfS_S__param_1];
	ld.param.u32 	%r192, [_Z23CrankNicolson_2D_SolverififfPfS_S__param_0];
	mul.wide.s32 	%rd27, %r193, 4;
	cvta.to.global.u64 	%rd28, %rd41;
	add.s64 	%rd29, %rd28, %rd27;
	setp.eq.s32 	%p63, %r18, 2146435072;
	setp.eq.s32 	%p64, %r17, 2146435072;
	setp.eq.s32 	%p65, %r16, 2146435072;
	setp.eq.s32 	%p66, %r15, 2146435072;
	setp.eq.s32 	%p67, %r14, 2146435072;
	setp.eq.s32 	%p68, %r13, 2146435072;
	setp.eq.s32 	%p69, %r12, 2146435072;
	setp.eq.s32 	%p70, %r11, 2146435072;
	setp.eq.s32 	%p71, %r10, 2146435072;
	setp.eq.s32 	%p72, %r9, 2146435072;
	setp.eq.s32 	%p73, %r8, 2146435072;
	setp.eq.s32 	%p74, %r7, 2146435072;
	setp.eq.s32 	%p75, %r6, 2146435072;
	setp.eq.s32 	%p76, %r5, 2146435072;
	setp.eq.s32 	%p77, %r4, 2146435072;
	setp.eq.f32 	%p78, %f83, 0f3F800000;
	setp.neu.f64 	%p79, %fd8, 0d7FF0000000000000;
	setp.nan.f32 	%p80, %f83, %f83;
	setp.eq.s32 	%p81, %r3, 2146435072;
	setp.eq.f32 	%p82, %f83, 0f00000000;
	setp.eq.f32 	%p83, %f87, 0f3F800000;
	setp.neu.f64 	%p84, %fd4, 0d7FF0000000000000;
	setp.nan.f32 	%p85, %f87, %f87;
	setp.eq.s32 	%p86, %r2, 2146435072;
	setp.eq.f32 	%p87, %f87, 0f00000000;
	setp.eq.f32 	%p88, %f85, 0f3F800000;
	setp.neu.f64 	%p89, %fd1, 0d7FF0000000000000;
	setp.nan.f32 	%p90, %f85, %f85;
	setp.eq.s32 	%p91, %r1, 2146435072;
	setp.eq.f32 	%p92, %f85, 0f00000000;
	mov.u32 	%r183, %tid.x;
	shl.b32 	%r184, %r183, 2;
	mov.u32 	%r185, _ZZ23CrankNicolson_2D_SolverififfPfS_S_E6s_data;
	add.s32 	%r186, %r185, %r184;
	st.shared.f32 	[%r186+24], %f94;
	bar.sync 	0;
	mul.f32 	%f44, %f13, %f94;
	{ // callseq 12, 0
	.param .b64 param0;
	st.param.f64 	[param0], %fd1;
	.param .b64 param1;
	st.param.f64 	[param1], 0d4000000000000000;
	.param .b64 retval0;
	call.uni (retval0), 
	__internal_accurate_pow, 
	(
	param0, 
	param1
	);
	ld.param.f64 	%fd75, [retval0];
	} // callseq 12
	neg.f64 	%fd77, %fd75;
	selp.f64 	%fd78, %fd77, %fd75, %p1;
	selp.f64 	%fd79, %fd2, %fd78, %p92;
	selp.f64 	%fd80, %fd79, %fd3, %p89;
	cvt.f64.f32 	%fd81, %f85;
	mov.f64 	%fd82, 0d4000000000000000;
	add.rn.f64 	%fd83, %fd81, %fd82;
	selp.f64 	%fd84, %fd83, %fd80, %p90;
	selp.f64 	%fd85, %fd84, %fd79, %p91;
	add.f64 	%fd86, %fd85, %fd85;
	mul.f64 	%fd87, %fd86, 0d3FE0000000000000;
	selp.f64 	%fd88, 0d3FF0000000000000, %fd87, %p88;
	{ // callseq 13, 0
	.param .b64 param0;
	st.param.f64 	[param0], %fd4;
	.param .b64 param1;
	st.param.f64 	[param1], 0d4000000000000000;
	.param .b64 retval0;
	call.uni (retval0), 
	__internal_accurate_pow, 
	(
	param0, 
	param1
	);
	ld.param.f64 	%fd89, [retval0];
	} // callseq 13
	neg.f64 	%fd91, %fd89;
	selp.f64 	%fd92, %fd91, %fd89, %p2;
	selp.f64 	%fd93, %fd5, %fd92, %p87;
	selp.f64 	%fd94, %fd93, %fd6, %p84;
	cvt.f64.f32 	%fd95, %f87;
	add.rn.f64 	%fd96, %fd95, %fd82;
	selp.f64 	%fd97, %fd96, %fd94, %p85;
	selp.f64 	%fd98, %fd97, %fd93, %p86;
	add.f64 	%fd99, %fd98, %fd98;
	mul.f64 	%fd100, %fd99, 0d3FE0000000000000;
	selp.f64 	%fd101, 0d3FF0000000000000, %fd100, %p83;
	add.f64 	%fd102, %fd88, %fd101;
	mul.f64 	%fd103, %fd102, %fd7;
	add.f32 	%f45, %f93, %f95;
	cvt.f64.f32 	%fd104, %f45;
	{ // callseq 14, 0
	.param .b64 param0;
	st.param.f64 	[param0], %fd8;
	.param .b64 param1;
	st.param.f64 	[param1], 0d4000000000000000;
	.param .b64 retval0;
	call.uni (retval0), 
	__internal_accurate_pow, 
	(
	param0, 
	param1
	);
	ld.param.f64 	%fd105, [retval0];
	} // callseq 14
	neg.f64 	%fd107, %fd105;
	selp.f64 	%fd108, %fd107, %fd105, %p3;
	selp.f64 	%fd109, %fd9, %fd108, %p82;
	selp.f64 	%fd110, %fd109, %fd10, %p79;
	cvt.f64.f32 	%fd111, %f83;
	add.rn.f64 	%fd112, %fd111, %fd82;
	selp.f64 	%fd113, %fd112, %fd110, %p80;
	selp.f64 	%fd114, %fd113, %fd109, %p81;
	add.f64 	%fd115, %fd114, %fd114;
	mul.f64 	%fd116, %fd115, 0d3FE0000000000000;
	selp.f64 	%fd117, 0d3FF0000000000000, %fd116, %p78;
	mul.f64 	%fd118, %fd117, %fd11;
	ld.shared.f32 	%f46, [%r186+20];
	ld.shared.f32 	%f47, [%r186+28];
	add.f32 	%f48, %f46, %f47;
	cvt.f64.f32 	%fd119, %f48;
	add.f64 	%fd120, %fd101, %fd117;
	mul.f64 	%fd121, %fd120, %fd11;
	mul.f64 	%fd122, %fd121, %fd119;
	fma.rn.f64 	%fd123, %fd118, %fd119, %fd122;
	fma.rn.f64 	%fd124, %fd103, %fd104, %fd123;
	cvt.f64.f32 	%fd125, %f44;
	add.f64 	%fd126, %fd124, %fd125;
	cvt.rn.f32.f64 	%f49, %fd126;
	{ // callseq 15, 0
	.param .b64 param0;
	st.param.f64 	[param0], %fd1;
	.param .b64 param1;
	st.param.f64 	[param1], 0d4010000000000000;
	.param .b64 retval0;
	call.uni (retval0), 
	__internal_accurate_pow, 
	(
	param0, 
	param1
	);
	ld.param.f64 	%fd127, [retval0];
	} // callseq 15
	neg.f64 	%fd129, %fd127;
	selp.f64 	%fd130, %fd129, %fd127, %p4;
	selp.f64 	%fd131, %fd12, %fd130, %p92;
	selp.f64 	%fd132, %fd131, %fd13, %p89;
	mov.f64 	%fd133, 0d4010000000000000;
	add.rn.f64 	%fd134, %fd81, %fd133;
	selp.f64 	%fd135, %fd134, %fd132, %p90;
	selp.f64 	%fd136, %fd135, %fd131, %p77;
	add.f64 	%fd137, %fd136, %fd136;
	div.rn.f64 	%fd138, %fd137, 0d4038000000000000;
	selp.f64 	%fd139, 0d3FB5555555555555, %fd138, %p88;
	{ // callseq 16, 0
	.param .b64 param0;
	st.param.f64 	[param0], %fd4;
	.param .b64 param1;
	st.param.f64 	[param1], 0d4010000000000000;
	.param .b64 retval0;
	call.uni (retval0), 
	__internal_accurate_pow, 
	(
	param0, 
	param1
	);
	ld.param.f64 	%fd140, [retval0];
	} // callseq 16
	neg.f64 	%fd142, %fd140;
	selp.f64 	%fd143, %fd142, %fd140, %p5;
	selp.f64 	%fd144, %fd14, %fd143, %p87;
	selp.f64 	%fd145, %fd144, %fd15, %p84;
	add.rn.f64 	%fd146, %fd95, %fd133;
	selp.f64 	%fd147, %fd146, %fd145, %p85;
	selp.f64 	%fd148, %fd147, %fd144, %p76;
	add.f64 	%fd149, %fd148, %fd148;
	div.rn.f64 	%fd150, %fd149, 0d4038000000000000;
	selp.f64 	%fd151, 0d3FB5555555555555, %fd150, %p83;
	add.f64 	%fd152, %fd139, %fd151;
	mul.f64 	%fd153, %fd152, %fd7;
	add.f32 	%f50, %f92, %f96;
	cvt.f64.f32 	%fd154, %f50;
	{ // callseq 17, 0
	.param .b64 param0;
	st.param.f64 	[param0], %fd8;
	.param .b64 param1;
	st.param.f64 	[param1], 0d4010000000000000;
	.param .b64 retval0;
	call.uni (retval0), 
	__internal_accurate_pow, 
	(
	param0, 
	param1
	);
	ld.param.f64 	%fd155, [retval0];
	} // callseq 17
	neg.f64 	%fd157, %fd155;
	selp.f64 	%fd158, %fd157, %fd155, %p6;
	selp.f64 	%fd159, %fd16, %fd158, %p82;
	selp.f64 	%fd160, %fd159, %fd17, %p79;
	add.rn.f64 	%fd161, %fd111, %fd133;
	selp.f64 	%fd162, %fd161, %fd160, %p80;
	selp.f64 	%fd163, %fd162, %fd159, %p75;
	add.f64 	%fd164, %fd163, %fd163;
	div.rn.f64 	%fd165, %fd164, 0d4038000000000000;
	selp.f64 	%fd166, 0d3FB5555555555555, %fd165, %p78;
	mul.f64 	%fd167, %fd166, %fd11;
	ld.shared.f32 	%f51, [%r186+16];
	ld.shared.f32 	%f52, [%r186+32];
	add.f32 	%f53, %f51, %f52;
	cvt.f64.f32 	%fd168, %f53;
	add.f64 	%fd169, %fd151, %fd166;
	mul.f64 	%fd170, %fd169, %fd11;
	mul.f64 	%fd171, %fd170, %fd168;
	fma.rn.f64 	%fd172, %fd167, %fd168, %fd171;
	fma.rn.f64 	%fd173, %fd153, %fd154, %fd172;
	cvt.f64.f32 	%fd174, %f49;
	add.f64 	%fd175, %fd173, %fd174;
	cvt.rn.f32.f64 	%f54, %fd175;
	{ // callseq 18, 0
	.param .b64 param0;
	st.param.f64 	[param0], %fd1;
	.param .b64 param1;
	st.param.f64 	[param1], 0d4018000000000000;
	.param .b64 retval0;
	call.uni (retval0), 
	__internal_accurate_pow, 
	(
	param0, 
	param1
	);
	ld.param.f64 	%fd176, [retval0];
	} // callseq 18
	neg.f64 	%fd178, %fd176;
	selp.f64 	%fd179, %fd178, %fd176, %p7;
	selp.f64 	%fd180, %fd18, %fd179, %p92;
	selp.f64 	%fd181, %fd180, %fd19, %p89;
	mov.f64 	%fd182, 0d4018000000000000;
	add.rn.f64 	%fd183, %fd81, %fd182;
	selp.f64 	%fd184, %fd183, %fd181, %p90;
	selp.f64 	%fd185, %fd184, %fd180, %p74;
	add.f64 	%fd186, %fd185, %fd185;
	div.rn.f64 	%fd187, %fd186, 0d4086800000000000;
	selp.f64 	%fd188, 0d3F66C16C16C16C17, %fd187, %p88;
	{ // callseq 19, 0
	.param .b64 param0;
	st.param.f64 	[param0], %fd4;
	.param .b64 param1;
	st.param.f64 	[param1], 0d4018000000000000;
	.param .b64 retval0;
	call.uni (retval0), 
	__internal_accurate_pow, 
	(
	param0, 
	param1
	);
	ld.param.f64 	%fd189, [retval0];
	} // callseq 19
	neg.f64 	%fd191, %fd189;
	selp.f64 	%fd192, %fd191, %fd189, %p8;
	selp.f64 	%fd193, %fd20, %fd192, %p87;
	selp.f64 	%fd194, %fd193, %fd21, %p84;
	add.rn.f64 	%fd195, %fd95, %fd182;
	selp.f64 	%fd196, %fd195, %fd194, %p85;
	selp.f64 	%fd197, %fd196, %fd193, %p73;
	add.f64 	%fd198, %fd197, %fd197;
	div.rn.f64 	%fd199, %fd198, 0d4086800000000000;
	selp.f64 	%fd200, 0d3F66C16C16C16C17, %fd199, %p83;
	add.f64 	%fd201, %fd188, %fd200;
	mul.f64 	%fd202, %fd201, %fd7;
	add.f32 	%f55, %f91, %f97;
	cvt.f64.f32 	%fd203, %f55;
	{ // callseq 20, 0
	.param .b64 param0;
	st.param.f64 	[param0], %fd8;
	.param .b64 param1;
	st.param.f64 	[param1], 0d4018000000000000;
	.param .b64 retval0;
	call.uni (retval0), 
	__internal_accurate_pow, 
	(
	param0, 
	param1
	);
	ld.param.f64 	%fd204, [retval0];
	} // callseq 20
	neg.f64 	%fd206, %fd204;
	selp.f64 	%fd207, %fd206, %fd204, %p9;
	selp.f64 	%fd208, %fd22, %fd207, %p82;
	selp.f64 	%fd209, %fd208, %fd23, %p79;
	add.rn.f64 	%fd210, %fd111, %fd182;
	selp.f64 	%fd211, %fd210, %fd209, %p80;
	selp.f64 	%fd212, %fd211, %fd208, %p72;
	add.f64 	%fd213, %fd212, %fd212;
	div.rn.f64 	%fd214, %fd213, 0d4086800000000000;
	selp.f64 	%fd215, 0d3F66C16C16C16C17, %fd214, %p78;
	mul.f64 	%fd216, %fd215, %fd11;
	ld.shared.f32 	%f56, [%r186+12];
	ld.shared.f32 	%f57, [%r186+36];
	add.f32 	%f58, %f56, %f57;
	cvt.f64.f32 	%fd217, %f58;
	add.f64 	%fd218, %fd200, %fd215;
	mul.f64 	%fd219, %fd218, %fd11;
	mul.f64 	%fd220, %fd219, %fd217;
	fma.rn.f64 	%fd221, %fd216, %fd217, %fd220;
	fma.rn.f64 	%fd222, %fd202, %fd203, %fd221;
	cvt.f64.f32 	%fd223, %f54;
	add.f64 	%fd224, %fd222, %fd223;
	cvt.rn.f32.f64 	%f59, %fd224;
	{ // callseq 21, 0
	.param .b64 param0;
	st.param.f64 	[param0], %fd1;
	.param .b64 param1;
	st.param.f64 	[param1], 0d4020000000000000;
	.param .b64 retval0;
	call.uni (retval0), 
	__internal_accurate_pow, 
	(
	param0, 
	param1
	);
	ld.param.f64 	%fd225, [retval0];
	} // callseq 21
	neg.f64 	%fd227, %fd225;
	selp.f64 	%fd228, %fd227, %fd225, %p10;
	selp.f64 	%fd229, %fd24, %fd228, %p92;
	selp.f64 	%fd230, %fd229, %fd25, %p89;
	mov.f64 	%fd231, 0d4020000000000000;
	add.rn.f64 	%fd232, %fd81, %fd231;
	selp.f64 	%fd233, %fd232, %fd230, %p90;
	selp.f64 	%fd234, %fd233, %fd229, %p71;
	add.f64 	%fd235, %fd234, %fd234;
	div.rn.f64 	%fd236, %fd235, 0d40E3B00000000000;
	selp.f64 	%fd237, 0d3F0A01A01A01A01A, %fd236, %p88;
	{ // callseq 22, 0
	.param .b64 param0;
	st.param.f64 	[param0], %fd4;
	.param .b64 param1;
	st.param.f64 	[param1], 0d4020000000000000;
	.param .b64 retval0;
	call.uni (retval0), 
	__internal_accurate_pow, 
	(
	param0, 
	param1
	);
	ld.param.f64 	%fd238, [retval0];
	} // callseq 22
	neg.f64 	%fd240, %fd238;
	selp.f64 	%fd241, %fd240, %fd238, %p11;
	selp.f64 	%fd242, %fd26, %fd241, %p87;
	selp.f64 	%fd243, %fd242, %fd27, %p84;
	add.rn.f64 	%fd244, %fd95, %fd231;
	selp.f64 	%fd245, %fd244, %fd243, %p85;
	selp.f64 	%fd246, %fd245, %fd242, %p70;
	add.f64 	%fd247, %fd246, %fd246;
	div.rn.f64 	%fd248, %fd247, 0d40E3B00000000000;
	selp.f64 	%fd249, 0d3F0A01A01A01A01A, %fd248, %p83;
	add.f64 	%fd250, %fd237, %fd249;
	mul.f64 	%fd251, %fd250, %fd7;
	add.f32 	%f60, %f90, %f98;
	cvt.f64.f32 	%fd252, %f60;
	{ // callseq 23, 0
	.param .b64 param0;
	st.param.f64 	[param0], %fd8;
	.param .b64 param1;
	st.param.f64 	[param1], 0d4020000000000000;
	.param .b64 retval0;
	call.uni (retval0), 
	__internal_accurate_pow, 
	(
	param0, 
	param1
	);
	ld.param.f64 	%fd253, [retval0];
	} // callseq 23
	neg.f64 	%fd255, %fd253;
	selp.f64 	%fd256, %fd255, %fd253, %p12;
	selp.f64 	%fd257, %fd28, %fd256, %p82;
	selp.f64 	%fd258, %fd257, %fd29, %p79;
	add.rn.f64 	%fd259, %fd111, %fd231;
	selp.f64 	%fd260, %fd259, %fd258, %p80;
	selp.f64 	%fd261, %fd260, %fd257, %p69;
	add.f64 	%fd262, %fd261, %fd261;
	div.rn.f64 	%fd263, %fd262, 0d40E3B00000000000;
	selp.f64 	%fd264, 0d3F0A01A01A01A01A, %fd263, %p78;
	mul.f64 	%fd265, %fd264, %fd11;
	ld.shared.f32 	%f61, [%r186+8];
	ld.shared.f32 	%f62, [%r186+40];
	add.f32 	%f63, %f61, %f62;
	cvt.f64.f32 	%fd266, %f63;
	add.f64 	%fd267, %fd249, %fd264;
	mul.f64 	%fd268, %fd267, %fd11;
	mul.f64 	%fd269, %fd268, %fd266;
	fma.rn.f64 	%fd270, %fd265, %fd266, %fd269;
	fma.rn.f64 	%fd271, %fd251, %fd252, %fd270;
	cvt.f64.f32 	%fd272, %f59;
	add.f64 	%fd273, %fd271, %fd272;
	cvt.rn.f32.f64 	%f64, %fd273;
	{ // callseq 24, 0
	.param .b64 param0;
	st.param.f64 	[param0], %fd1;
	.param .b64 param1;
	st.param.f64 	[param1], 0d4024000000000000;
	.param .b64 retval0;
	call.uni (retval0), 
	__internal_accurate_pow, 
	(
	param0, 
	param1
	);
	ld.param.f64 	%fd274, [retval0];
	} // callseq 24
	neg.f64 	%fd276, %fd274;
	selp.f64 	%fd277, %fd276, %fd274, %p13;
	selp.f64 	%fd278, %fd30, %fd277, %p92;
	selp.f64 	%fd279, %fd278, %fd31, %p89;
	mov.f64 	%fd280, 0d4024000000000000;
	add.rn.f64 	%fd281, %fd81, %fd280;
	selp.f64 	%fd282, %fd281, %fd279, %p90;
	selp.f64 	%fd283, %fd282, %fd278, %p68;
	add.f64 	%fd284, %fd283, %fd283;
	div.rn.f64 	%fd285, %fd284, 0d414BAF8000000000;
	selp.f64 	%fd286, 0d3EA27E4FB7789F5C, %fd285, %p88;
	{ // callseq 25, 0
	.param .b64 param0;
	st.param.f64 	[param0], %fd4;
	.param .b64 param1;
	st.param.f64 	[param1], 0d4024000000000000;
	.param .b64 retval0;
	call.uni (retval0), 
	__internal_accurate_pow, 
	(
	param0, 
	param1
	);
	ld.param.f64 	%fd287, [retval0];
	} // callseq 25
	neg.f64 	%fd289, %fd287;
	selp.f64 	%fd290, %fd289, %fd287, %p14;
	selp.f64 	%fd291, %fd32, %fd290, %p87;
	selp.f64 	%fd292, %fd291, %fd33, %p84;
	add.rn.f64 	%fd293, %fd95, %fd280;
	selp.f64 	%fd294, %fd293, %fd292, %p85;
	selp.f64 	%fd295, %fd294, %fd291, %p67;
	add.f64 	%fd296, %fd295, %fd295;
	div.rn.f64 	%fd297, %fd296, 0d414BAF8000000000;
	selp.f64 	%fd298, 0d3EA27E4FB7789F5C, %fd297, %p83;
	add.f64 	%fd299, %fd286, %fd298;
	mul.f64 	%fd300, %fd299, %fd7;
	add.f32 	%f65, %f89, %f16;
	cvt.f64.f32 	%fd301, %f65;
	{ // callseq 26, 0
	.param .b64 param0;
	st.param.f64 	[param0], %fd8;
	.param .b64 param1;
	st.param.f64 	[param1], 0d4024000000000000;
	.param .b64 retval0;
	call.uni (retval0), 
	__internal_accurate_pow, 
	(
	param0, 
	param1
	);
	ld.param.f64 	%fd302, [retval0];
	} // callseq 26
	neg.f64 	%fd304, %fd302;
	selp.f64 	%fd305, %fd304, %fd302, %p15;
	selp.f64 	%fd306, %fd34, %fd305, %p82;
	selp.f64 	%fd307, %fd306, %fd35, %p79;
	add.rn.f64 	%fd308, %fd111, %fd280;
	selp.f64 	%fd309, %fd308, %fd307, %p80;
	selp.f64 	%fd310, %fd309, %fd306, %p66;
	add.f64 	%fd311, %fd310, %fd310;
	div.rn.f64 	%fd312, %fd311, 0d414BAF8000000000;
	selp.f64 	%fd313, 0d3EA27E4FB7789F5C, %fd312, %p78;
	mul.f64 	%fd314, %fd313, %fd11;
	ld.shared.f32 	%f66, [%r186+4];
	ld.shared.f32 	%f67, [%r186+44];
	add.f32 	%f68, %f66, %f67;
	cvt.f64.f32 	%fd315, %f68;
	add.f64 	%fd316, %fd298, %fd313;
	mul.f64 	%fd317, %fd316, %fd11;
	mul.f64 	%fd318, %fd317, %fd315;
	fma.rn.f64 	%fd319, %fd314, %fd315, %fd318;
	fma.rn.f64 	%fd320, %fd300, %fd301, %fd319;
	cvt.f64.f32 	%fd321, %f64;
	add.f64 	%fd322, %fd320, %fd321;
	cvt.rn.f32.f64 	%f69, %fd322;
	{ // callseq 27, 0
	.param .b64 param0;
	st.param.f64 	[param0], %fd1;
	.param .b64 param1;
	st.param.f64 	[param1], 0d4028000000000000;
	.param .b64 retval0;
	call.uni (retval0), 
	__internal_accurate_pow, 
	(
	param0, 
	param1
	);
	ld.param.f64 	%fd323, [retval0];
	} // callseq 27
	neg.f64 	%fd325, %fd323;
	selp.f64 	%fd326, %fd325, %fd323, %p16;
	selp.f64 	%fd327, %fd36, %fd326, %p92;
	selp.f64 	%fd328, %fd327, %fd37, %p89;
	mov.f64 	%fd329, 0d4028000000000000;
	add.rn.f64 	%fd330, %fd81, %fd329;
	selp.f64 	%fd331, %fd330, %fd328, %p90;
	selp.f64 	%fd332, %fd331, %fd327, %p65;
	add.f64 	%fd333, %fd332, %fd332;
	div.rn.f64 	%fd334, %fd333, 0d41BC8CFC00000000;
	selp.f64 	%fd335, 0d3E31EED8EFF8D898, %fd334, %p88;
	{ // callseq 28, 0
	.param .b64 param0;
	st.param.f64 	[param0], %fd4;
	.param .b64 param1;
	st.param.f64 	[param1], 0d4028000000000000;
	.param .b64 retval0;
	call.uni (retval0), 
	__internal_accurate_pow, 
	(
	param0, 
	param1
	);
	ld.param.f64 	%fd336, [retval0];
	} // callseq 28
	neg.f64 	%fd338, %fd336;
	selp.f64 	%fd339, %fd338, %fd336, %p17;
	selp.f64 	%fd340, %fd38, %fd339, %p87;
	selp.f64 	%fd341, %fd340, %fd39, %p84;
	add.rn.f64 	%fd342, %fd95, %fd329;
	selp.f64 	%fd343, %fd342, %fd341, %p85;
	selp.f64 	%fd344, %fd343, %fd340, %p64;
	add.f64 	%fd345, %fd344, %fd344;
	div.rn.f64 	%fd346, %fd345, 0d41BC8CFC00000000;
	selp.f64 	%fd347, 0d3E31EED8EFF8D898, %fd346, %p83;
	add.f64 	%fd348, %fd335, %fd347;
	mul.f64 	%fd349, %fd348, %fd7;
	add.f32 	%f70, %f99, %f88;
	cvt.f64.f32 	%fd350, %f70;
	{ // callseq 29, 0
	.param .b64 param0;
	st.param.f64 	[param0], %fd8;
	.param .b64 param1;
	st.param.f64 	[param1], 0d4028000000000000;
	.param .b64 retval0;
	call.uni (retval0), 
	__internal_accurate_pow, 
	(
	param0, 
	param1
	);
	ld.param.f64 	%fd351, [retval0];
	} // callseq 29
	neg.f64 	%fd353, %fd351;
	selp.f64 	%fd354, %fd353, %fd351, %p18;
	selp.f64 	%fd355, %fd40, %fd354, %p82;
	selp.f64 	%fd356, %fd355, %fd41, %p79;
	add.rn.f64 	%fd357, %fd111, %fd329;
	selp.f64 	%fd358, %fd357, %fd356, %p80;
	selp.f64 	%fd359, %fd358, %fd355, %p63;
	add.f64 	%fd360, %fd359, %fd359;
	div.rn.f64 	%fd361, %fd360, 0d41BC8CFC00000000;
	selp.f64 	%fd362, 0d3E31EED8EFF8D898, %fd361, %p78;
	mul.f64 	%fd363, %fd362, %fd11;
	ld.shared.f32 	%f71, [%r186];
	ld.shared.f32 	%f72, [%r186+48];
	add.f32 	%f73, %f71, %f72;
	cvt.f64.f32 	%fd364, %f73;
	add.f64 	%fd365, %fd347, %fd362;
	mul.f64 	%fd366, %fd365, %fd11;
	mul.f64 	%fd367, %fd366, %fd364;
	fma.rn.f64 	%fd368, %fd363, %fd364, %fd367;
	fma.rn.f64 	%fd369, %fd349, %fd350, %fd368;
	cvt.f64.f32 	%fd370, %f69;
	add.f64 	%fd371, %fd369, %fd370;
	cvt.rn.f32.f64 	%f74, %fd371;
	add.f32 	%f75, %f94, %f94;
	ld.global.f32 	%f76, [%rd29];
	sub.f32 	%f77, %f75, %f76;
	cvta.to.global.u64 	%rd30, %rd37;
	add.s64 	%rd31, %rd30, %rd27;
	ld.global.nc.f32 	%f78, [%rd31];
	fma.rn.f32 	%f79, %f78, %f74, %f77;
	st.global.f32 	[%rd29], %f79;
	add.s32 	%r195, %r195, %r192;
	add.s32 	%r194, %r194, 1;
	add.s32 	%r193, %r193, %r192;
	setp.ne.s32 	%p93, %r194, -12;
	mov.f32 	%f99, %f16;
	@%p93 bra 	$L__BB2_3;
$L__BB2_6:
	// begin inline asm
	mov.u64 	%rd32, %clock64;
	// end inline asm
	sub.s64 	%rd33, %rd32, %rd5;
	cvt.rn.f32.s64 	%f80, %rd33;
	cvt.f64.f32 	%fd372, %f80;
	mul.f64 	%fd373, %fd372, 0d408F400000000000;
	div.rn.f64 	%fd374, %fd373, 0d412E848000000000;
	cvt.rn.f32.f64 	%f81, %fd374;
	mov.u32 	%r187, %ntid.x;
	mov.u32 	%r188, %ctaid.x;
	mov.u32 	%r189, %tid.x;
	mad.lo.s32 	%r190, %r187, %r188, %r189;
	mul.wide.s32 	%rd34, %r190, 4;
	mov.u64 	%rd35, CrankNicolson_time;
	add.s64 	%rd36, %rd35, %rd34;
	st.global.f32 	[%rd36], %f81;
	ret;

}
	// .globl	_Z13ADI_2D_SolverififfPfS_S_
.visible .entry _Z13ADI_2D_SolverififfPfS_S_(
	.param .u32 _Z13ADI_2D_SolverififfPfS_S__param_0,
	.param .f32 _Z13ADI_2D_SolverififfPfS_S__param_1,
	.param .u32 _Z13ADI_2D_SolverififfPfS_S__param_2,
	.param .f32 _Z13ADI_2D_SolverififfPfS_S__param_3,
	.param .f32 _Z13ADI_2D_SolverififfPfS_S__param_4,
	.param .u64 .ptr .align 1 _Z13ADI_2D_SolverififfPfS_S__param_5,
	.param .u64 .ptr .align 1 _Z13ADI_2D_SolverififfPfS_S__param_6,
	.param .u64 .ptr .align 1 _Z13ADI_2D_SolverififfPfS_S__param_7
)
{
	.reg .pred 	%p<111>;
	.reg .b32 	%r<233>;
	.reg .b32 	%f<102>;
	.reg .b64 	%rd<42>;
	.reg .b64 	%fd<468>;
	// demoted variable
	.shared .align 4 .b8 _ZZ13ADI_2D_SolverififfPfS_S_E6s_data[176];
	ld.param.u32 	%r34, [_Z13ADI_2D_SolverififfPfS_S__param_0];
	ld.param.u32 	%r36, [_Z13ADI_2D_SolverififfPfS_S__param_2];
	// begin inline asm
	mov.u64 	%rd5, %clock64;
	// end inline asm
	mov.u32 	%r37, %ntid.x;
	mov.u32 	%r38, %ctaid.x;
	mov.u32 	%r39, %tid.x;
	mad.lo.s32 	%r40, %r37, %r38, %r39;
	mov.u32 	%r41, %ntid.y;
	mov.u32 	%r42, %ctaid.y;
	mov.u32 	%r43, %tid.y;
	mad.lo.s32 	%r44, %r41, %r42, %r43;
	add.s32 	%r46, %r34, -12;
	setp.ge.s32 	%p25, %r40, %r46;
	add.s32 	%r47, %r36, -12;
	setp.ge.s32 	%p26, %r44, %r47;
	or.pred  	%p27, %p25, %p26;
	@%p27 bra 	$L__BB3_6;
	setp.lt.s32 	%p28, %r36, 13;
	@%p28 bra 	$L__BB3_6;
	ld.param.u64 	%rd38, [_Z13ADI_2D_SolverififfPfS_S__param_6];
	ld.param.f32 	%f88, [_Z13ADI_2D_SolverififfPfS_S__param_4];
	ld.param.f32 	%f86, [_Z13ADI_2D_SolverififfPfS_S__param_3];
	ld.param.f32 	%f84, [_Z13ADI_2D_SolverififfPfS_S__param_1];
	ld.param.u32 	%r228, [_Z13ADI_2D_SolverififfPfS_S__param_0];
	mov.u32 	%r48, %ntid.x;
	mov.u32 	%r49, %ctaid.x;
	mov.u32 	%r50, %tid.x;
	mad.lo.s32 	%r51, %r48, %r49, %r50;
	cvta.to.global.u64 	%rd6, %rd38;
	mul.wide.s32 	%rd7, %r51, 4;
	add.s64 	%rd8, %rd6, %rd7;
	mul.wide.s32 	%rd9, %r228, 4;
	add.s64 	%rd10, %rd8, %rd9;
	add.s64 	%rd11, %rd10, %rd9;
	add.s64 	%rd12, %rd11, %rd9;
	add.s64 	%rd13, %rd12, %rd9;
	add.s64 	%rd14, %rd13, %rd9;
	add.s64 	%rd15, %rd14, %rd9;
	add.s64 	%rd16, %rd15, %rd9;
	add.s64 	%rd17, %rd16, %rd9;
	add.s64 	%rd18, %rd17, %rd9;
	add.s64 	%rd19, %rd18, %rd9;
	mul.f32 	%f30, %f88, %f88;
	cvt.f64.f32 	%fd55, %f30;
	mul.f64 	%fd56, %fd55, 0d3FE0000000000000;
	mul.f32 	%f31, %f84, %f84;
	cvt.f64.f32 	%fd57, %f31;
	div.rn.f64 	%fd58, %fd56, %fd57;
	cvt.rn.f32.f64 	%f32, %fd58;
	mul.f32 	%f33, %f86, %f86;
	cvt.f64.f32 	%fd59, %f33;
	div.rn.f64 	%fd60, %fd56, %fd59;
	cvt.rn.f32.f64 	%f34, %fd60;
	add.s64 	%rd20, %rd19, %rd9;
	ld.global.nc.f32 	%f90, [%rd20+24];
	ld.global.nc.f32 	%f91, [%rd19+24];
	ld.global.nc.f32 	%f92, [%rd18+24];
	ld.global.nc.f32 	%f93, [%rd17+24];
	ld.global.nc.f32 	%f94, [%rd16+24];
	ld.global.nc.f32 	%f95, [%rd15+24];
	ld.global.nc.f32 	%f96, [%rd14+24];
	ld.global.nc.f32 	%f97, [%rd13+24];
	ld.global.nc.f32 	%f98, [%rd12+24];
	ld.global.nc.f32 	%f99, [%rd11+24];
	ld.global.nc.f32 	%f100, [%rd10+24];
	ld.global.nc.f32 	%f101, [%rd8+24];
	mul.f32 	%f35, %f86, %f34;
	fma.rn.f32 	%f36, %f84, %f32, %f35;
	mul.f32 	%f37, %f88, 0f3F000000;
	add.f32 	%f38, %f84, %f37;
	add.f32 	%f39, %f86, %f88;
	mul.f32 	%f40, %f39, %f34;
	fma.rn.f32 	%f41, %f38, %f32, %f40;
	add.f32 	%f13, %f36, %f41;
	cvt.f64.f32 	%fd61, %f86;
	{
	.reg .b32 %temp; 
	mov.b64 	{%temp, %r52}, %fd61;
	}
	mov.f64 	%fd62, 0d4000000000000000;
	{
	.reg .b32 %temp; 
	mov.b64 	{%temp, %r53}, %fd62;
	}
	and.b32  	%r54, %r53, 2146435072;
	setp.eq.s32 	%p29, %r54, 1062207488;
	abs.f64 	%fd1, %fd61;
	setp.lt.s32 	%p31, %r52, 0;
	and.pred  	%p1, %p31, %p29;
	selp.b32 	%r55, %r52, 0, %p29;
	setp.lt.s32 	%p32, %r53, 0;
	or.b32  	%r56, %r55, 2146435072;
	selp.b32 	%r57, %r56, %r55, %p32;
	mov.b32 	%r58, 0;
	mov.b64 	%fd2, {%r58, %r57};
	add.f64 	%fd63, %fd61, 0d4000000000000000;
	{
	.reg .b32 %temp; 
	mov.b64 	{%temp, %r59}, %fd63;
	}
	and.b32  	%r1, %r59, 2146435072;
	selp.b32 	%r60, 0, 2146435072, %p32;
	and.b32  	%r61, %r53, 2147483647;
	setp.ne.s32 	%p33, %r61, 1071644672;
	and.pred  	%p34, %p29, %p33;
	or.b32  	%r62, %r60, -2147483648;
	selp.b32 	%r63, %r62, %r60, %p34;
	selp.b32 	%r64, %r63, %r60, %p31;
	mov.b64 	%fd3, {%r58, %r64};
	cvt.f64.f32 	%fd64, %f88;
	{
	.reg .b32 %temp; 
	mov.b64 	{%temp, %r65}, %fd64;
	}
	abs.f64 	%fd4, %fd64;
	setp.lt.s32 	%p36, %r65, 0;
	and.pred  	%p2, %p36, %p29;
	selp.b32 	%r66, %r65, 0, %p29;
	or.b32  	%r67, %r66, 2146435072;
	selp.b32 	%r68, %r67, %r66, %p32;
	mov.b64 	%fd5, {%r58, %r68};
	add.f64 	%fd65, %fd64, 0d4000000000000000;
	{
	.reg .b32 %temp; 
	mov.b64 	{%temp, %r69}, %fd65;
	}
	and.b32  	%r2, %r69, 2146435072;
	selp.b32 	%r70, %r63, %r60, %p36;
	mov.b64 	%fd6, {%r58, %r70};
	add.f32 	%f42, %f34, %f34;
	cvt.f64.f32 	%fd7, %f42;
	cvt.f64.f32 	%fd66, %f84;
	{
	.reg .b32 %temp; 
	mov.b64 	{%temp, %r71}, %fd66;
	}
	abs.f64 	%fd8, %fd66;
	setp.lt.s32 	%p37, %r71, 0;
	and.pred  	%p3, %p37, %p29;
	selp.b32 	%r72, %r71, 0, %p29;
	or.b32  	%r73, %r72, 2146435072;
	selp.b32 	%r74, %r73, %r72, %p32;
	mov.b64 	%fd9, {%r58, %r74};
	add.f64 	%fd67, %fd66, 0d4000000000000000;
	{
	.reg .b32 %temp; 
	mov.b64 	{%temp, %r75}, %fd67;
	}
	and.b32  	%r3, %r75, 2146435072;
	selp.b32 	%r76, %r63, %r60, %p37;
	mov.b64 	%fd10, {%r58, %r76};
	cvt.f64.f32 	%fd11, %f32;
	cvt.f64.f32 	%fd68, %f37;
	{
	.reg .b32 %temp; 
	mov.b64 	{%temp, %r77}, %fd68;
	}
	abs.f64 	%fd12, %fd68;
	setp.lt.s32 	%p38, %r77, 0;
	and.pred  	%p4, %p38, %p29;
	selp.b32 	%r78, %r77, 0, %p29;
	or.b32  	%r79, %r78, 2146435072;
	selp.b32 	%r80, %r79, %r78, %p32;
	mov.b64 	%fd13, {%r58, %r80};
	add.f64 	%fd69, %fd68, 0d4000000000000000;
	{
	.reg .b32 %temp; 
	mov.b64 	{%temp, %r81}, %fd69;
	}
	and.b32  	%r4, %r81, 2146435072;
	selp.b32 	%r82, %r63, %r60, %p38;
	mov.b64 	%fd14, {%r58, %r82};
	mov.f64 	%fd70, 0d4010000000000000;
	{
	.reg .b32 %temp; 
	mov.b64 	{%temp, %r83}, %fd70;
	}
	and.b32  	%r84, %r83, 2146435072;
	setp.eq.s32 	%p39, %r84, 1072693248;
	and.pred  	%p5, %p31, %p39;
	selp.b32 	%r85, %r52, 0, %p39;
	setp.lt.s32 	%p41, %r83, 0;
	or.b32  	%r86, %r85, 2146435072;
	selp.b32 	%r87, %r86, %r85, %p41;
	mov.b64 	%fd15, {%r58, %r87};
	add.f64 	%fd71, %fd61, 0d4010000000000000;
	{
	.reg .b32 %temp; 
	mov.b64 	{%temp, %r88}, %fd71;
	}
	and.b32  	%r5, %r88, 2146435072;
	selp.b32 	%r89, 0, 2146435072, %p41;
	and.b32  	%r90, %r83, 2147483647;
	setp.ne.s32 	%p42, %r90, 1071644672;
	and.pred  	%p43, %p39, %p42;
	or.b32  	%r91, %r89, -2147483648;
	selp.b32 	%r92, %r91, %r89, %p43;
	selp.b32 	%r93, %r92, %r89, %p31;
	mov.b64 	%fd16, {%r58, %r93};
	and.pred  	%p6, %p36, %p39;
	selp.b32 	%r94, %r65, 0, %p39;
	or.b32  	%r95, %r94, 2146435072;
	selp.b32 	%r96, %r95, %r94, %p41;
	mov.b64 	%fd17, {%r58, %r96};
	add.f64 	%fd72, %fd64, 0d4010000000000000;
	{
	.reg .b32 %temp; 
	mov.b64 	{%temp, %r97}, %fd72;
	}
	and.b32  	%r6, %r97, 2146435072;
	selp.b32 	%r98, %r92, %r89, %p36;
	mov.b64 	%fd18, {%r58, %r98};
	and.pred  	%p7, %p37, %p39;
	selp.b32 	%r99, %r71, 0, %p39;
	or.b32  	%r100, %r99, 2146435072;
	selp.b32 	%r101, %r100, %r99, %p41;
	mov.b64 	%fd19, {%r58, %r101};
	add.f64 	%fd73, %fd66, 0d4010000000000000;
	{
	.reg .b32 %temp; 
	mov.b64 	{%temp, %r102}, %fd73;
	}
	and.b32  	%r7, %r102, 2146435072;
	selp.b32 	%r103, %r92, %r89, %p37;
	mov.b64 	%fd20, {%r58, %r103};
	and.pred  	%p8, %p38, %p39;
	selp.b32 	%r104, %r77, 0, %p39;
	or.b32  	%r105, %r104, 2146435072;
	selp.b32 	%r106, %r105, %r104, %p41;
	mov.b64 	%fd21, {%r58, %r106};
	add.f64 	%fd74, %fd68, 0d4010000000000000;
	{
	.reg .b32 %temp; 
	mov.b64 	{%temp, %r107}, %fd74;
	}
	and.b32  	%r8, %r107, 2146435072;
	selp.b32 	%r108, %r92, %r89, %p38;
	mov.b64 	%fd22, {%r58, %r108};
	mov.f64 	%fd75, 0d4018000000000000;
	{
	.reg .b32 %temp; 
	mov.b64 	{%temp, %r109}, %fd75;
	}
	and.b32  	%r110, %r109, 2146435072;
	setp.eq.s32 	%p45, %r110, 1073741824;
	and.pred  	%p9, %p31, %p45;
	selp.b32 	%r111, %r52, 0, %p45;
	setp.lt.s32 	%p47, %r109, 0;
	or.b32  	%r112, %r111, 2146435072;
	selp.b32 	%r113, %r112, %r111, %p47;
	mov.b64 	%fd23, {%r58, %r113};
	add.f64 	%fd76, %fd61, 0d4018000000000000;
	{
	.reg .b32 %temp; 
	mov.b64 	{%temp, %r114}, %fd76;
	}
	and.b32  	%r9, %r114, 2146435072;
	selp.b32 	%r115, 0, 2146435072, %p47;
	and.b32  	%r116, %r109, 2147483647;
	setp.ne.s32 	%p48, %r116, 1071644672;
	and.pred  	%p49, %p45, %p48;
	or.b32  	%r117, %r115, -2147483648;
	selp.b32 	%r118, %r117, %r115, %p49;
	selp.b32 	%r119, %r118, %r115, %p31;
	mov.b64 	%fd24, {%r58, %r119};
	and.pred  	%p10, %p36, %p45;
	selp.b32 	%r120, %r65, 0, %p45;
	or.b32  	%r121, %r120, 2146435072;
	selp.b32 	%r122, %r121, %r120, %p47;
	mov.b64 	%fd25, {%r58, %r122};
	add.f64 	%fd77, %fd64, 0d4018000000000000;
	{
	.reg .b32 %temp; 
	mov.b64 	{%temp, %r123}, %fd77;
	}
	and.b32  	%r10, %r123, 2146435072;
	selp.b32 	%r124, %r118, %r115, %p36;
	mov.b64 	%fd26, {%r58, %r124};
	and.pred  	%p11, %p37, %p45;
	selp.b32 	%r125, %r71, 0, %p45;
	or.b32  	%r126, %r125, 2146435072;
	selp.b32 	%r127, %r126, %r125, %p47;
	mov.b64 	%fd27, {%r58, %r127};
	add.f64 	%fd78, %fd66, 0d4018000000000000;
	{
	.reg .b32 %temp; 
	mov.b64 	{%temp, %r128}, %fd78;
	}
	and.b32  	%r11, %r128, 2146435072;
	selp.b32 	%r129, %r118, %r115, %p37;
	mov.b64 	%fd28, {%r58, %r129};
	and.pred  	%p12, %p38, %p45;
	selp.b32 	%r130, %r77, 0, %p45;
	or.b32  	%r131, %r130, 2146435072;
	selp.b32 	%r132, %r131, %r130, %p47;
	mov.b64 	%fd29, {%r58, %r132};
	add.f64 	%fd79, %fd68, 0d4018000000000000;
	{
	.reg .b32 %temp; 
	mov.b64 	{%temp, %r133}, %fd79;
	}
	and.b32  	%r12, %r133, 2146435072;
	selp.b32 	%r134, %r118, %r115, %p38;
	mov.b64 	%fd30, {%r58, %r134};
	mov.f64 	%fd80, 0d4020000000000000;
	{
	.reg .b32 %temp; 
	mov.b64 	{%temp, %r135}, %fd80;
	}
	and.b32  	%r136, %r135, 2146435072;
	setp.eq.s32 	%p51, %r136, 1071644672;
	and.pred  	%p13, %p31, %p51;
	selp.b32 	%r137, %r52, 0, %p51;
	setp.lt.s32 	%p53, %r135, 0;
	or.b32  	%r138, %r137, 2146435072;
	selp.b32 	%r139, %r138, %r137, %p53;
	mov.b64 	%fd31, {%r58, %r139};
	add.f64 	%fd81, %fd61, 0d4020000000000000;
	{
	.reg .b32 %temp; 
	mov.b64 	{%temp, %r140}, %fd81;
	}
	and.b32  	%r13, %r140, 2146435072;
	selp.b32 	%r141, 0, 2146435072, %p53;
	and.b32  	%r142, %r135, 2147483647;
	setp.ne.s32 	%p54, %r142, 1071644672;
	and.pred  	%p55, %p51, %p54;
	or.b32  	%r143, %r141, -2147483648;
	selp.b32 	%r144, %r143, %r141, %p55;
	selp.b32 	%r145, %r144, %r141, %p31;
	mov.b64 	%fd32, {%r58, %r145};
	and.pred  	%p14, %p36, %p51;
	selp.b32 	%r146, %r65, 0, %p51;
	or.b32  	%r147, %r146, 2146435072;
	selp.b32 	%r148, %r147, %r146, %p53;
	mov.b64 	%fd33, {%r58, %r148};
	add.f64 	%fd82, %fd64, 0d4020000000000000;
	{
	.reg .b32 %temp; 
	mov.b64 	{%temp, %r149}, %fd82;
	}
	and.b32  	%r14, %r149, 2146435072;
	selp.b32 	%r150, %r144, %r141, %p36;
	mov.b64 	%fd34, {%r58, %r150};
	and.pred  	%p15, %p37, %p51;
	selp.b32 	%r151, %r71, 0, %p51;
	or.b32  	%r152, %r151, 2146435072;
	selp.b32 	%r153, %r152, %r151, %p53;
	mov.b64 	%fd35, {%r58, %r153};
	add.f64 	%fd83, %fd66, 0d4020000000000000;
	{
	.reg .b32 %temp; 
	mov.b64 	{%temp, %r154}, %fd83;
	}
	and.b32  	%r15, %r154, 2146435072;
	selp.b32 	%r155, %r144, %r141, %p37;
	mov.b64 	%fd36, {%r58, %r155};
	and.pred  	%p16, %p38, %p51;
	selp.b32 	%r156, %r77, 0, %p51;
	or.b32  	%r157, %r156, 2146435072;
	selp.b32 	%r158, %r157, %r156, %p53;
	mov.b64 	%fd37, {%r58, %r158};
	add.f64 	%fd84, %fd68, 0d4020000000000000;
	{
	.reg .b32 %temp; 
	mov.b64 	{%temp, %r159}, %fd84;
	}
	and.b32  	%r16, %r159, 2146435072;
	selp.b32 	%r160, %r144, %r141, %p38;
	mov.b64 	%fd38, {%r58, %r160};
	mov.f64 	%fd85, 0d4024000000000000;
	{
	.reg .b32 %temp; 
	mov.b64 	{%temp, %r161}, %fd85;
	}
	and.b32  	%r162, %r161, 2146435072;
	setp.eq.s32 	%p57, %r162, 1074790400;
	and.pred  	%p17, %p31, %p57;
	selp.b32 	%r163, %r52, 0, %p57;
	setp.lt.s32 	%p59, %r161, 0;
	or.b32  	%r164, %r163, 2146435072;
	selp.b32 	%r165, %r164, %r163, %p59;
	mov.b64 	%fd39, {%r58, %r165};
	add.f64 	%fd86, %fd61, 0d4024000000000000;
	{
	.reg .b32 %temp; 
	mov.b64 	{%temp, %r166}, %fd86;
	}
	and.b32  	%r17, %r166, 2146435072;
	selp.b32 	%r167, 0, 2146435072, %p59;
	and.b32  	%r168, %r161, 2147483647;
	setp.ne.s32 	%p60, %r168, 1071644672;
	and.pred  	%p61, %p57, %p60;
	or.b32  	%r169, %r167, -2147483648;
	selp.b32 	%r170, %r169, %r167, %p61;
	selp.b32 	%r171, %r170, %r167, %p31;
	mov.b64 	%fd40, {%r58, %r171};
	and.pred  	%p18, %p36, %p57;
	selp.b32 	%r172, %r65, 0, %p57;
	or.b32  	%r173, %r172, 2146435072;
	selp.b32 	%r174, %r173, %r172, %p59;
	mov.b64 	%fd41, {%r58, %r174};
	add.f64 	%fd87, %fd64, 0d4024000000000000;
	{
	.reg .b32 %temp; 
	mov.b64 	{%temp, %r175}, %fd87;
	}
	and.b32  	%r18, %r175, 2146435072;
	selp.b32 	%r176, %r170, %r167, %p36;
	mov.b64 	%fd42, {%r58, %r176};
	and.pred  	%p19, %p37, %p57;
	selp.b32 	%r177, %r71, 0, %p57;
	or.b32  	%r178, %r177, 2146435072;
	selp.b32 	%r179, %r178, %r177, %p59;
	mov.b64 	%fd43, {%r58, %r179};
	add.f64 	%fd88, %fd66, 0d4024000000000000;
	{
	.reg .b32 %temp; 
	mov.b64 	{%temp, %r180}, %fd88;
	}
	and.b32  	%r19, %r180, 2146435072;
	selp.b32 	%r181, %r170, %r167, %p37;
	mov.b64 	%fd44, {%r58, %r181};
	and.pred  	%p20, %p38, %p57;
	selp.b32 	%r182, %r77, 0, %p57;
	or.b32  	%r183, %r182, 2146435072;
	selp.b32 	%r184, %r183, %r182, %p59;
	mov.b64 	%fd45, {%r58, %r184};
	add.f64 	%fd89, %fd68, 0d4024000000000000;
	{
	.reg .b32 %temp; 
	mov.b64 	{%temp, %r185}, %fd89;
	}
	and.b32  	%r20, %r185, 2146435072;
	selp.b32 	%r186, %r170, %r167, %p38;
	mov.b64 	%fd46, {%r58, %r186};
	mov.f64 	%fd90, 0d4028000000000000;
	{
	.reg .b32 %temp; 
	mov.b64 	{%temp, %r187}, %fd90;
	}
	and.b32  	%r188, %r187, 2146435072;
	setp.eq.s32 	%p63, %r188, 1073741824;
	and.pred  	%p21, %p31, %p63;
	selp.b32 	%r189, %r52, 0, %p63;
	setp.lt.s32 	%p65, %r187, 0;
	or.b32  	%r190, %r189, 2146435072;
	selp.b32 	%r191, %r190, %r189, %p65;
	mov.b64 	%fd47, {%r58, %r191};
	add.f64 	%fd91, %fd61, 0d4028000000000000;
	{
	.reg .b32 %temp; 
	mov.b64 	{%temp, %r192}, %fd91;
	}
	and.b32  	%r21, %r192, 2146435072;
	selp.b32 	%r193, 0, 2146435072, %p65;
	and.b32  	%r194, %r187, 2147483647;
	setp.ne.s32 	%p66, %r194, 1071644672;
	and.pred  	%p67, %p63, %p66;
	or.b32  	%r195, %r193, -2147483648;
	selp.b32 	%r196, %r195, %r193, %p67;
	selp.b32 	%r197, %r196, %r193, %p31;
	mov.b64 	%fd48, {%r58, %r197};
	and.pred  	%p22, %p36, %p63;
	selp.b32 	%r198, %r65, 0, %p63;
	or.b32  	%r199, %r198, 2146435072;
	selp.b32 	%r200, %r199, %r198, %p65;
	mov.b64 	%fd49, {%r58, %r200};
	add.f64 	%fd92, %fd64, 0d4028000000000000;
	{
	.reg .b32 %temp; 
	mov.b64 	{%temp, %r201}, %fd92;
	}
	and.b32  	%r22, %r201, 2146435072;
	selp.b32 	%r202, %r196, %r193, %p36;
	mov.b64 	%fd50, {%r58, %r202};
	and.pred  	%p23, %p37, %p63;
	selp.b32 	%r203, %r71, 0, %p63;
	or.b32  	%r204, %r203, 2146435072;
	selp.b32 	%r205, %r204, %r203, %p65;
	mov.b64 	%fd51, {%r58, %r205};
	add.f64 	%fd93, %fd66, 0d4028000000000000;
	{
	.reg .b32 %temp; 
	mov.b64 	{%temp, %r206}, %fd93;
	}
	and.b32  	%r23, %r206, 2146435072;
	selp.b32 	%r207, %r196, %r193, %p37;
	mov.b64 	%fd52, {%r58, %r207};
	and.pred  	%p24, %p38, %p63;
	selp.b32 	%r208, %r77, 0, %p63;
	or.b32  	%r209, %r208, 2146435072;
	selp.b32 	%r210, %r209, %r208, %p65;
	mov.b64 	%fd53, {%r58, %r210};
	add.f64 	%fd94, %fd68, 0d4028000000000000;
	{
	.reg .b32 %temp; 
	mov.b64 	{%temp, %r211}, %fd94;
	}
	and.b32  	%r24, %r211, 2146435072;
	selp.b32 	%r212, %r196, %r193, %p38;
	mov.b64 	%fd54, {%r58, %r212};
	mad.lo.s32 	%r213, %r228, 12, %r51;
	add.s32 	%r232, %r213, 6;
	neg.s32 	%r231, %r36;
	mad.lo.s32 	%r214, %r228, 6, %r51;
	add.s32 	%r230, %r214, 6;
$L__BB3_3:
	mov.f32 	%f16, %f100;
	mov.f32 	%f100, %f99;
	mov.f32 	%f99, %f98;
	mov.f32 	%f98, %f97;
	mov.f32 	%f97, %f96;
	mov.f32 	%f96, %f95;
	mov.f32 	%f95, %f94;
	mov.f32 	%f94, %f93;
	mov.f32 	%f93, %f92;
	mov.f32 	%f92, %f91;
	mov.f32 	%f91, %f90;
	ld.param.u64 	%rd39, [_Z13ADI_2D_SolverififfPfS_S__param_6];
	mov.u32 	%r215, %tid.x;
	setp.gt.u32 	%p69, %r215, 5;
	mul.wide.s32 	%rd21, %r232, 4;
	cvta.to.global.u64 	%rd22, %rd39;
	add.s64 	%rd23, %rd22, %rd21;
	ld.global.nc.f32 	%f90, [%rd23];
	bar.sync 	0;
	@%p69 bra 	$L__BB3_5;
	ld.param.u64 	%rd40, [_Z13ADI_2D_SolverififfPfS_S__param_6];
	cvta.to.global.u64 	%rd24, %rd40;
	mul.wide.s32 	%rd25, %r230, 4;
	add.s64 	%rd26, %rd24, %rd25;
	ld.global.nc.f32 	%f43, [%rd26+-24];
	mov.u32 	%r216, %tid.x;
	shl.b32 	%r217, %r216, 2;
	mov.u32 	%r218, _ZZ13ADI_2D_SolverififfPfS_S_E6s_data;
	add.s32 	%r219, %r218, %r217;
	st.shared.f32 	[%r219], %f43;
	ld.global.nc.f32 	%f44, [%rd26+128];
	st.shared.f32 	[%r219+152], %f44;
$L__BB3_5:
	ld.param.u64 	%rd41, [_Z13ADI_2D_SolverififfPfS_S__param_7];
	ld.param.u64 	%rd37, [_Z13ADI_2D_SolverififfPfS_S__param_5];
	ld.param.f32 	%f89, [_Z13ADI_2D_SolverififfPfS_S__param_4];
	ld.param.f32 	%f87, [_Z13ADI_2D_SolverififfPfS_S__param_3];
	ld.param.f32 	%f85, [_Z13ADI_2D_SolverififfPfS_S__param_1];
	ld.param.u32 	%r229, [_Z13ADI_2D_SolverififfPfS_S__param_0];
	mul.wide.s32 	%rd27, %r230, 4;
	cvta.to.global.u64 	%rd28, %rd41;
	add.s64 	%rd29, %rd28, %rd27;
	setp.eq.s32 	%p70, %r24, 2146435072;
	setp.eq.s32 	%p71, %r23, 2146435072;
	setp.eq.s32 	%p72, %r22, 2146435072;
	setp.eq.s32 	%p73, %r21, 2146435072;
	setp.eq.s32 	%p74, %r20, 2146435072;
	setp.eq.s32 	%p75, %r19, 2146435072;
	setp.eq.s32 	%p76, %r18, 2146435072;
	setp.eq.s32 	%p77, %r17, 2146435072;
	setp.eq.s32 	%p78, %r16, 2146435072;
	setp.eq.s32 	%p79, %r15, 2146435072;
	setp.eq.s32 	%p80, %r14, 2146435072;
	setp.eq.s32 	%p81, %r13, 2146435072;
	setp.eq.s32 	%p82, %r12, 2146435072;
	setp.eq.s32 	%p83, %r11, 2146435072;
	setp.eq.s32 	%p84, %r10, 2146435072;
	setp.eq.s32 	%p85, %r9, 2146435072;
	setp.eq.s32 	%p86, %r8, 2146435072;
	setp.eq.s32 	%p87, %r7, 2146435072;
	setp.eq.s32 	%p88, %r6, 2146435072;
	setp.eq.s32 	%p89, %r5, 2146435072;
	mul.f32 	%f45, %f89, 0f3F000000;
	setp.eq.f32 	%p90, %f45, 0f3F800000;
	setp.neu.f64 	%p91, %fd12, 0d7FF0000000000000;
	setp.nan.f32 	%p92, %f45, %f45;
	setp.eq.s32 	%p93, %r4, 2146435072;
	setp.eq.f32 	%p94, %f45, 0f00000000;
	setp.eq.f32 	%p95, %f85, 0f3F800000;
	setp.neu.f64 	%p96, %fd8, 0d7FF0000000000000;
	setp.nan.f32 	%p97, %f85, %f85;
	setp.eq.s32 	%p98, %r3, 2146435072;
	setp.eq.f32 	%p99, %f85, 0f00000000;
	setp.eq.f32 	%p100, %f89, 0f3F800000;
	setp.neu.f64 	%p101, %fd4, 0d7FF0000000000000;
	setp.nan.f32 	%p102, %f89, %f89;
	setp.eq.s32 	%p103, %r2, 2146435072;
	setp.eq.f32 	%p104, %f89, 0f00000000;
	setp.eq.f32 	%p105, %f87, 0f3F800000;
	setp.neu.f64 	%p106, %fd1, 0d7FF0000000000000;
	setp.nan.f32 	%p107, %f87, %f87;
	setp.eq.s32 	%p108, %r1, 2146435072;
	setp.eq.f32 	%p109, %f87, 0f00000000;
	mov.u32 	%r220, %tid.x;
	shl.b32 	%r221, %r220, 2;
	mov.u32 	%r222, _ZZ13ADI_2D_SolverififfPfS_S_E6s_data;
	add.s32 	%r223, %r222, %r221;
	st.shared.f32 	[%r223+24], %f96;
	bar.sync 	0;
	mul.f32 	%f46, %f13, %f96;
	{ // callseq 30, 0
	.param .b64 param0;
	st.param.f64 	[param0], %fd1;
	.param .b64 param1;
	st.param.f64 	[param1], 0d4000000000000000;
	.param .b64 retval0;
	call.uni (retval0), 
	__internal_accurate_pow, 
	(
	param0, 
	param1
	);
	ld.param.f64 	%fd95, [retval0];
	} // callseq 30
	neg.f64 	%fd97, %fd95;
	selp.f64 	%fd98, %fd97, %fd95, %p1;
	selp.f64 	%fd99, %fd2, %fd98, %p109;
	selp.f64 	%fd100, %fd99, %fd3, %p106;
	cvt.f64.f32 	%fd101, %f87;
	mov.f64 	%fd102, 0d4000000000000000;
	add.rn.f64 	%fd103, %fd101, %fd102;
	selp.f64 	%fd104, %fd103, %fd100, %p107;
	selp.f64 	%fd105, %fd104, %fd99, %p108;
	add.f64 	%fd106, %fd105, %fd105;
	mul.f64 	%fd107, %fd106, 0d3FE0000000000000;
	selp.f64 	%fd108, 0d3FF0000000000000, %fd107, %p105;
	{ // callseq 31, 0
	.param .b64 param0;
	st.param.f64 	[param0], %fd4;
	.param .b64 param1;
	st.param.f64 	[param1], 0d4000000000000000;
	.param .b64 retval0;
	call.uni (retval0), 
	__internal_accurate_pow, 
	(
	param0, 
	param1
	);
	ld.param.f64 	%fd109, [retval0];
	} // callseq 31
	neg.f64 	%fd111, %fd109;
	selp.f64 	%fd112, %fd111, %fd109, %p2;
	selp.f64 	%fd113, %fd5, %fd112, %p104;
	selp.f64 	%fd114, %fd113, %fd6, %p101;
	cvt.f64.f32 	%fd115, %f89;
	add.rn.f64 	%fd116, %fd115, %fd102;
	selp.f64 	%fd117, %fd116, %fd114, %p102;
	selp.f64 	%fd118, %fd117, %fd113, %p103;
	add.f64 	%fd119, %fd118, %fd118;
	mul.f64 	%fd120, %fd119, 0d3FE0000000000000;
	selp.f64 	%fd121, 0d3FF0000000000000, %fd120, %p100;
	add.f64 	%fd122, %fd108, %fd121;
	mul.f64 	%fd123, %fd122, %fd7;
	add.f32 	%f47, %f95, %f97;
	cvt.f64.f32 	%fd124, %f47;
	{ // callseq 32, 0
	.param .b64 param0;
	st.param.f64 	[param0], %fd8;
	.param .b64 param1;
	st.param.f64 	[param1], 0d4000000000000000;
	.param .b64 retval0;
	call.uni (retval0), 
	__internal_accurate_pow, 
	(
	param0, 
	param1
	);
	ld.param.f64 	%fd125, [retval0];
	} // callseq 32
	neg.f64 	%fd127, %fd125;
	selp.f64 	%fd128, %fd127, %fd125, %p3;
	selp.f64 	%fd129, %fd9, %fd128, %p99;
	selp.f64 	%fd130, %fd129, %fd10, %p96;
	cvt.f64.f32 	%fd131, %f85;
	add.rn.f64 	%fd132, %fd131, %fd102;
	selp.f64 	%fd133, %fd132, %fd130, %p97;
	selp.f64 	%fd134, %fd133, %fd129, %p98;
	add.f64 	%fd135, %fd134, %fd134;
	mul.f64 	%fd136, %fd135, 0d3FE0000000000000;
	selp.f64 	%fd137, 0d3FF0000000000000, %fd136, %p95;
	mul.f64 	%fd138, %fd137, %fd11;
	ld.shared.f32 	%f48, [%r223+20];
	ld.shared.f32 	%f49, [%r223+28];
	add.f32 	%f50, %f48, %f49;
	cvt.f64.f32 	%fd139, %f50;
	{ // callseq 33, 0
	.param .b64 param0;
	st.param.f64 	[param0], %fd12;
	.param .b64 param1;
	st.param.f64 	[param1], 0d4000000000000000;
	.param .b64 retval0;
	call.uni (retval0), 
	__internal_accurate_pow, 
	(
	param0, 
	param1
	);
	ld.param.f64 	%fd140, [retval0];
	} // callseq 33
	neg.f64 	%fd142, %fd140;
	selp.f64 	%fd143, %fd142, %fd140, %p4;
	selp.f64 	%fd144, %fd13, %fd143, %p94;
	selp.f64 	%fd145, %fd144, %fd14, %p91;
	cvt.f64.f32 	%fd146, %f45;
	add.rn.f64 	%fd147, %fd146, %fd102;
	selp.f64 	%fd148, %fd147, %fd145, %p92;
	selp.f64 	%fd149, %fd148, %fd144, %p93;
	add.f64 	%fd150, %fd149, %fd149;
	mul.f64 	%fd151, %fd150, 0d3FE0000000000000;
	selp.f64 	%fd152, 0d3FF0000000000000, %fd151, %p90;
	add.f64 	%fd153, %fd137, %fd152;
	mul.f64 	%fd154, %fd153, %fd11;
	mul.f64 	%fd155, %fd154, %fd139;
	fma.rn.f64 	%fd156, %fd138, %fd139, %fd155;
	fma.rn.f64 	%fd157, %fd123, %fd124, %fd156;
	cvt.f64.f32 	%fd158, %f46;
	add.f64 	%fd159, %fd157, %fd158;
	cvt.rn.f32.f64 	%f51, %fd159;
	{ // callseq 34, 0
	.param .b64 param0;
	st.param.f64 	[param0], %fd1;
	.param .b64 param1;
	st.param.f64 	[param1], 0d4010000000000000;
	.param .b64 retval0;
	call.uni (retval0), 
	__internal_accurate_pow, 
	(
	param0, 
	param1
	);
	ld.param.f64 	%fd160, [retval0];
	} // callseq 34
	neg.f64 	%fd162, %fd160;
	selp.f64 	%fd163, %fd162, %fd160, %p5;
	selp.f64 	%fd164, %fd15, %fd163, %p109;
	selp.f64 	%fd165, %fd164, %fd16, %p106;
	mov.f64 	%fd166, 0d4010000000000000;
	add.rn.f64 	%fd167, %fd101, %fd166;
	selp.f64 	%fd168, %fd167, %fd165, %p107;
	selp.f64 	%fd169, %fd168, %fd164, %p89;
	add.f64 	%fd170, %fd169, %fd169;
	div.rn.f64 	%fd171, %fd170, 0d4038000000000000;
	selp.f64 	%fd172, 0d3FB5555555555555, %fd171, %p105;
	{ // callseq 35, 0
	.param .b64 param0;
	st.param.f64 	[param0], %fd4;
	.param .b64 param1;
	st.param.f64 	[param1], 0d4010000000000000;
	.param .b64 retval0;
	call.uni (retval0), 
	__internal_accurate_pow, 
	(
	param0, 
	param1
	);
	ld.param.f64 	%fd173, [retval0];
	} // callseq 35
	neg.f64 	%fd175, %fd173;
	selp.f64 	%fd176, %fd175, %fd173, %p6;
	selp.f64 	%fd177, %fd17, %fd176, %p104;
	selp.f64 	%fd178, %fd177, %fd18, %p101;
	add.rn.f64 	%fd179, %fd115, %fd166;
	selp.f64 	%fd180, %fd179, %fd178, %p102;
	selp.f64 	%fd181, %fd180, %fd177, %p88;
	add.f64 	%fd182, %fd181, %fd181;
	div.rn.f64 	%fd183, %fd182, 0d4038000000000000;
	selp.f64 	%fd184, 0d3FB5555555555555, %fd183, %p100;
	add.f64 	%fd185, %fd172, %fd184;
	mul.f64 	%fd186, %fd185, %fd7;
	add.f32 	%f52, %f94, %f98;
	cvt.f64.f32 	%fd187, %f52;
	{ // callseq 36, 0
	.param .b64 param0;
	st.param.f64 	[param0], %fd8;
	.param .b64 param1;
	st.param.f64 	[param1], 0d4010000000000000;
	.param .b64 retval0;
	call.uni (retval0), 
	__internal_accurate_pow, 
	(
	param0, 
	param1
	);
	ld.param.f64 	%fd188, [retval0];
	} // callseq 36
	neg.f64 	%fd190, %fd188;
	selp.f64 	%fd191, %fd190, %fd188, %p7;
	selp.f64 	%fd192, %fd19, %fd191, %p99;
	selp.f64 	%fd193, %fd192, %fd20, %p96;
	add.rn.f64 	%fd194, %fd131, %fd166;
	selp.f64 	%fd195, %fd194, %fd193, %p97;
	selp.f64 	%fd196, %fd195, %fd192, %p87;
	add.f64 	%fd197, %fd196, %fd196;
	div.rn.f64 	%fd198, %fd197, 0d4038000000000000;
	selp.f64 	%fd199, 0d3FB5555555555555, %fd198, %p95;
	mul.f64 	%fd200, %fd199, %fd11;
	ld.shared.f32 	%f53, [%r223+16];
	ld.shared.f32 	%f54, [%r223+32];
	add.f32 	%f55, %f53, %f54;
	cvt.f64.f32 	%fd201, %f55;
	{ // callseq 37, 0
	.param .b64 param0;
	st.param.f64 	[param0], %fd12;
	.param .b64 param1;
	st.param.f64 	[param1], 0d4010000000000000;
	.param .b64 retval0;
	call.uni (retval0), 
	__internal_accurate_pow, 
	(
	param0, 
	param1
	);
	ld.param.f64 	%fd202, [retval0];
	} // callseq 37
	neg.f64 	%fd204, %fd202;
	selp.f64 	%fd205, %fd204, %fd202, %p8;
	selp.f64 	%fd206, %fd21, %fd205, %p94;
	selp.f64 	%fd207, %fd206, %fd22, %p91;
	add.rn.f64 	%fd208, %fd146, %fd166;
	selp.f64 	%fd209, %fd208, %fd207, %p92;
	selp.f64 	%fd210, %fd209, %fd206, %p86;
	add.f64 	%fd211, %fd210, %fd210;
	div.rn.f64 	%fd212, %fd211, 0d4038000000000000;
	selp.f64 	%fd213, 0d3FB5555555555555, %fd212, %p90;
	add.f64 	%fd214, %fd199, %fd213;
	mul.f64 	%fd215, %fd214, %fd11;
	mul.f64 	%fd216, %fd215, %fd201;
	fma.rn.f64 	%fd217, %fd200, %fd201, %fd216;
	fma.rn.f64 	%fd218, %fd186, %fd187, %fd217;
	cvt.f64.f32 	%fd219, %f51;
	add.f64 	%fd220, %fd218, %fd219;
	cvt.rn.f32.f64 	%f56, %fd220;
	{ // callseq 38, 0
	.param .b64 param0;
	st.param.f64 	[param0], %fd1;
	.param .b64 param1;
	st.param.f64 	[param1], 0d4018000000000000;
	.param .b64 retval0;
	call.uni (retval0), 
	__internal_accurate_pow, 
	(
	param0, 
	param1
	);
	ld.param.f64 	%fd221, [retval0];
	} // callseq 38
	neg.f64 	%fd223, %fd221;
	selp.f64 	%fd224, %fd223, %fd221, %p9;
	selp.f64 	%fd225, %fd23, %fd224, %p109;
	selp.f64 	%fd226, %fd225, %fd24, %p106;
	mov.f64 	%fd227, 0d4018000000000000;
	add.rn.f64 	%fd228, %fd101, %fd227;
	selp.f64 	%fd229, %fd228, %fd226, %p107;
	selp.f64 	%fd230, %fd229, %fd225, %p85;
	add.f64 	%fd231, %fd230, %fd230;
	div.rn.f64 	%fd232, %fd231, 0d4086800000000000;
	selp.f64 	%fd233, 0d3F66C16C16C16C17, %fd232, %p105;
	{ // callseq 39, 0
	.param .b64 param0;
	st.param.f64 	[param0], %fd4;
	.param .b64 param1;
	st.param.f64 	[param1], 0d4018000000000000;
	.param .b64 retval0;
	call.uni (retval0), 
	__internal_accurate_pow, 
	(
	param0, 
	param1
	);
	ld.param.f64 	%fd234, [retval0];
	} // callseq 39
	neg.f64 	%fd236, %fd234;
	selp.f64 	%fd237, %fd236, %fd234, %p10;
	selp.f64 	%fd238, %fd25, %fd237, %p104;
	selp.f64 	%fd239, %fd238, %fd26, %p101;
	add.rn.f64 	%fd240, %fd115, %fd227;
	selp.f64 	%fd241, %fd240, %fd239, %p102;
	selp.f64 	%fd242, %fd241, %fd238, %p84;
	add.f64 	%fd243, %fd242, %fd242;
	div.rn.f64 	%fd244, %fd243, 0d4086800000000000;
	selp.f64 	%fd245, 0d3F66C16C16C16C17, %fd244, %p100;
	add.f64 	%fd246, %fd233, %fd245;
	mul.f64 	%fd247, %fd246, %fd7;
	add.f32 	%f57, %f93, %f99;
	cvt.f64.f32 	%fd248, %f57;
	{ // callseq 40, 0
	.param .b64 param0;
	st.param.f64 	[param0], %fd8;
	.param .b64 param1;
	st.param.f64 	[param1], 0d4018000000000000;
	.param .b64 retval0;
	call.uni (retval0), 
	__internal_accurate_pow, 
	(
	param0, 
	param1
	);
	ld.param.f64 	%fd249, [retval0];
	} // callseq 40
	neg.f64 	%fd251, %fd249;
	selp.f64 	%fd252, %fd251, %fd249, %p11;
	selp.f64 	%fd253, %fd27, %fd252, %p99;
	selp.f64 	%fd254, %fd253, %fd28, %p96;
	add.rn.f64 	%fd255, %fd131, %fd227;
	selp.f64 	%fd256, %fd255, %fd254, %p97;
	selp.f64 	%fd257, %fd256, %fd253, %p83;
	add.f64 	%fd258, %fd257, %fd257;
	div.rn.f64 	%fd259, %fd258, 0d4086800000000000;
	selp.f64 	%fd260, 0d3F66C16C16C16C17, %fd259, %p95;
	mul.f64 	%fd261, %fd260, %fd11;
	ld.shared.f32 	%f58, [%r223+12];
	ld.shared.f32 	%f59, [%r223+36];
	add.f32 	%f60, %f58, %f59;
	cvt.f64.f32 	%fd262, %f60;
	{ // callseq 41, 0
	.param .b64 param0;
	st.param.f64 	[param0], %fd12;
	.param .b64 param1;
	st.param.f64 	[param1], 0d4018000000000000;
	.param .b64 retval0;
	call.uni (retval0), 
	__internal_accurate_pow, 
	(
	param0, 
	param1
	);
	ld.param.f64 	%fd263, [retval0];
	} // callseq 41
	neg.f64 	%fd265, %fd263;
	selp.f64 	%fd266, %fd265, %fd263, %p12;
	selp.f64 	%fd267, %fd29, %fd266, %p94;
	selp.f64 	%fd268, %fd267, %fd30, %p91;
	add.rn.f64 	%fd269, %fd146, %fd227;
	selp.f64 	%fd270, %fd269, %fd268, %p92;
	selp.f64 	%fd271, %fd270, %fd267, %p82;
	add.f64 	%fd272, %fd271, %fd271;
	div.rn.f64 	%fd273, %fd272, 0d4086800000000000;
	selp.f64 	%fd274, 0d3F66C16C16C16C17, %fd273, %p90;
	add.f64 	%fd275, %fd260, %fd274;
	mul.f64 	%fd276, %fd275, %fd11;
	mul.f64 	%fd277, %fd276, %fd262;
	fma.rn.f64 	%fd278, %fd261, %fd262, %fd277;
	fma.rn.f64 	%fd279, %fd247, %fd248, %fd278;
	cvt.f64.f32 	%fd280, %f56;
	add.f64 	%fd281, %fd279, %fd280;
	cvt.rn.f32.f64 	%f61, %fd281;
	{ // callseq 42, 0
	.param .b64 param0;
	st.param.f64 	[param0], %fd1;
	.param .b64 param1;
	st.param.f64 	[param1], 0d4020000000000000;
	.param .b64 retval0;
	call.uni (retval0), 
	__internal_accurate_pow, 
	(
	param0, 
	param1
	);
	ld.param.f64 	%fd282, [retval0];
	} // callseq 42
	neg.f64 	%fd284, %fd282;
	selp.f64 	%fd285, %fd284, %fd282, %p13;
	selp.f64 	%fd286, %fd31, %fd285, %p109;
	selp.f64 	%fd287, %fd286, %fd32, %p106;
	mov.f64 	%fd288, 0d4020000000000000;
	add.rn.f64 	%fd289, %fd101, %fd288;
	selp.f64 	%fd290, %fd289, %fd287, %p107;
	selp.f64 	%fd291, %fd290, %fd286, %p81;
	add.f64 	%fd292, %fd291, %fd291;
	div.rn.f64 	%fd293, %fd292, 0d40E3B00000000000;
	selp.f64 	%fd294, 0d3F0A01A01A01A01A, %fd293, %p105;
	{ // callseq 43, 0
	.param .b64 param0;
	st.param.f64 	[param0], %fd4;
	.param .b64 param1;
	st.param.f64 	[param1], 0d4020000000000000;
	.param .b64 retval0;
	call.uni (retval0), 
	__internal_accurate_pow, 
	(
	param0, 
	param1
	);
	ld.param.f64 	%fd295, [retval0];
	} // callseq 43
	neg.f64 	%fd297, %fd295;
	selp.f64 	%fd298, %fd297, %fd295, %p14;
	selp.f64 	%fd299, %fd33, %fd298, %p104;
	selp.f64 	%fd300, %fd299, %fd34, %p101;
	add.rn.f64 	%fd301, %fd115, %fd288;
	selp.f64 	%fd302, %fd301, %fd300, %p102;
	selp.f64 	%fd303, %fd302, %fd299, %p80;
	add.f64 	%fd304, %fd303, %fd303;
	div.rn.f64 	%fd305, %fd304, 0d40E3B00000000000;
	selp.f64 	%fd306, 0d3F0A01A01A01A01A, %fd305, %p100;
	add.f64 	%fd307, %fd294, %fd306;
	mul.f64 	%fd308, %fd307, %fd7;
	add.f32 	%f62, %f92, %f100;
	cvt.f64.f32 	%fd309, %f62;
	{ // callseq 44, 0
	.param .b64 param0;
	st.param.f64 	[param0], %fd8;
	.param .b64 param1;
	st.param.f64 	[param1], 0d4020000000000000;
	.param .b64 retval0;
	call.uni (retval0), 
	__internal_accurate_pow, 
	(
	param0, 
	param1
	);
	ld.param.f64 	%fd310, [retval0];
	} // callseq 44
	neg.f64 	%fd312, %fd310;
	selp.f64 	%fd313, %fd312, %fd310, %p15;
	selp.f64 	%fd314, %fd35, %fd313, %p99;
	selp.f64 	%fd315, %fd314, %fd36, %p96;
	add.rn.f64 	%fd316, %fd131, %fd288;
	selp.f64 	%fd317, %fd316, %fd315, %p97;
	selp.f64 	%fd318, %fd317, %fd314, %p79;
	add.f64 	%fd319, %fd318, %fd318;
	div.rn.f64 	%fd320, %fd319, 0d40E3B00000000000;
	selp.f64 	%fd321, 0d3F0A01A01A01A01A, %fd320, %p95;
	mul.f64 	%fd322, %fd321, %fd11;
	ld.shared.f32 	%f63, [%r223+8];
	ld.shared.f32 	%f64, [%r223+40];
	add.f32 	%f65, %f63, %f64;
	cvt.f64.f32 	%fd323, %f65;
	{ // callseq 45, 0
	.param .b64 param0;
	st.param.f64 	[param0], %fd12;
	.param .b64 param1;
	st.param.f64 	[param1], 0d4020000000000000;
	.param .b64 retval0;
	call.uni (retval0), 
	__internal_accurate_pow, 
	(
	param0, 
	param1
	);
	ld.param.f64 	%fd324, [retval0];
	} // callseq 45
	neg.f64 	%fd326, %fd324;
	selp.f64 	%fd327, %fd326, %fd324, %p16;
	selp.f64 	%fd328, %fd37, %fd327, %p94;
	selp.f64 	%fd329, %fd328, %fd38, %p91;
	add.rn.f64 	%fd330, %fd146, %fd288;
	selp.f64 	%fd331, %fd330, %fd329, %p92;
	selp.f64 	%fd332, %fd331, %fd328, %p78;
	add.f64 	%fd333, %fd332, %fd332;
	div.rn.f64 	%fd334, %fd333, 0d40E3B00000000000;
	selp.f64 	%fd335, 0d3F0A01A01A01A01A, %fd334, %p90;
	add.f64 	%fd336, %fd321, %fd335;
	mul.f64 	%fd337, %fd336, %fd11;
	mul.f64 	%fd338, %fd337, %fd323;
	fma.rn.f64 	%fd339, %fd322, %fd323, %fd338;
	fma.rn.f64 	%fd340, %fd308, %fd309, %fd339;
	cvt.f64.f32 	%fd341, %f61;
	add.f64 	%fd342, %fd340, %fd341;
	cvt.rn.f32.f64 	%f66, %fd342;
	{ // callseq 46, 0
	.param .b64 param0;
	st.param.f64 	[param0], %fd1;
	.param .b64 param1;
	st.param.f64 	[param1], 0d4024000000000000;
	.param .b64 retval0;
	call.uni (retval0), 
	__internal_accurate_pow, 
	(
	param0, 
	param1
	);
	ld.param.f64 	%fd343, [retval0];
	} // callseq 46
	neg.f64 	%fd345, %fd343;
	selp.f64 	%fd346, %fd345, %fd343, %p17;
	selp.f64 	%fd347, %fd39, %fd346, %p109;
	selp.f64 	%fd348, %fd347, %fd40, %p106;
	mov.f64 	%fd349, 0d4024000000000000;
	add.rn.f64 	%fd350, %fd101, %fd349;
	selp.f64 	%fd351, %fd350, %fd348, %p107;
	selp.f64 	%fd352, %fd351, %fd347, %p77;
	add.f64 	%fd353, %fd352, %fd352;
	div.rn.f64 	%fd354, %fd353, 0d414BAF8000000000;
	selp.f64 	%fd355, 0d3EA27E4FB7789F5C, %fd354, %p105;
	{ // callseq 47, 0
	.param .b64 param0;
	st.param.f64 	[param0], %fd4;
	.param .b64 param1;
	st.param.f64 	[param1], 0d4024000000000000;
	.param .b64 retval0;
	call.uni (retval0), 
	__internal_accurate_pow, 
	(
	param0, 
	param1
	);
	ld.param.f64 	%fd356, [retval0];
	} // callseq 47
	neg.f64 	%fd358, %fd356;
	selp.f64 	%fd359, %fd358, %fd356, %p18;
	selp.f64 	%fd360, %fd41, %fd359, %p104;
	selp.f64 	%fd361, %fd360, %fd42, %p101;
	add.rn.f64 	%fd362, %fd115, %fd349;
	selp.f64 	%fd363, %fd362, %fd361, %p102;
	selp.f64 	%fd364, %fd363, %fd360, %p76;
	add.f64 	%fd365, %fd364, %fd364;
	div.rn.f64 	%fd366, %fd365, 0d414BAF8000000000;
	selp.f64 	%fd367, 0d3EA27E4FB7789F5C, %fd366, %p100;
	add.f64 	%fd368, %fd355, %fd367;
	mul.f64 	%fd369, %fd368, %fd7;
	add.f32 	%f67, %f91, %f16;
	cvt.f64.f32 	%fd370, %f67;
	{ // callseq 48, 0
	.param .b64 param0;
	st.param.f64 	[param0], %fd8;
	.param .b64 param1;
	st.param.f64 	[param1], 0d4024000000000000;
	.param .b64 retval0;
	call.uni (retval0), 
	__internal_accurate_pow, 
	(
	param0, 
	param1
	);
	ld.param.f64 	%fd371, [retval0];
	} // callseq 48
	neg.f64 	%fd373, %fd371;
	selp.f64 	%fd374, %fd373, %fd371, %p19;
	selp.f64 	%fd375, %fd43, %fd374, %p99;
	selp.f64 	%fd376, %fd375, %fd44, %p96;
	add.rn.f64 	%fd377, %fd131, %fd349;
	selp.f64 	%fd378, %fd377, %fd376, %p97;
	selp.f64 	%fd379, %fd378, %fd375, %p75;
	add.f64 	%fd380, %fd379, %fd379;
	div.rn.f64 	%fd381, %fd380, 0d414BAF8000000000;
	selp.f64 	%fd382, 0d3EA27E4FB7789F5C, %fd381, %p95;
	mul.f64 	%fd383, %fd382, %fd11;
	ld.shared.f32 	%f68, [%r223+4];
	ld.shared.f32 	%f69, [%r223+44];
	add.f32 	%f70, %f68, %f69;
	cvt.f64.f32 	%fd384, %f70;
	{ // callseq 49, 0
	.param .b64 param0;
	st.param.f64 	[param0], %fd12;
	.param .b64 param1;
	st.param.f64 	[param1], 0d4024000000000000;
	.param .b64 retval0;
	call.uni (retval0), 
	__internal_accurate_pow, 
	(
	param0, 
	param1
	);
	ld.param.f64 	%fd385, [retval0];
	} // callseq 49
	neg.f64 	%fd387, %fd385;
	selp.f64 	%fd388, %fd387, %fd385, %p20;
	selp.f64 	%fd389, %fd45, %fd388, %p94;
	selp.f64 	%fd390, %fd389, %fd46, %p91;
	add.rn.f64 	%fd391, %fd146, %fd349;
	selp.f64 	%fd392, %fd391, %fd390, %p92;
	selp.f64 	%fd393, %fd392, %fd389, %p74;
	add.f64 	%fd394, %fd393, %fd393;
	div.rn.f64 	%fd395, %fd394, 0d414BAF8000000000;
	selp.f64 	%fd396, 0d3EA27E4FB7789F5C, %fd395, %p90;
	add.f64 	%fd397, %fd382, %fd396;
	mul.f64 	%fd398, %fd397, %fd11;
	mul.f64 	%fd399, %fd398, %fd384;
	fma.rn.f64 	%fd400, %fd383, %fd384, %fd399;
	fma.rn.f64 	%fd401, %fd369, %fd370, %fd400;
	cvt.f64.f32 	%fd402, %f66;
	add.f64 	%fd403, %fd401, %fd402;
	cvt.rn.f32.f64 	%f71, %fd403;
	{ // callseq 50, 0
	.param .b64 param0;
	st.param.f64 	[param0], %fd1;
	.param .b64 param1;
	st.param.f64 	[param1], 0d4028000000000000;
	.param .b64 retval0;
	call.uni (retval0), 
	__internal_accurate_pow, 
	(
	param0, 
	param1
	);
	ld.param.f64 	%fd404, [retval0];
	} // callseq 50
	neg.f64 	%fd406, %fd404;
	selp.f64 	%fd407, %fd406, %fd404, %p21;
	selp.f64 	%fd408, %fd47, %fd407, %p109;
	selp.f64 	%fd409, %fd408, %fd48, %p106;
	mov.f64 	%fd410, 0d4028000000000000;
	add.rn.f64 	%fd411, %fd101, %fd410;
	selp.f64 	%fd412, %fd411, %fd409, %p107;
	selp.f64 	%fd413, %fd412, %fd408, %p73;
	add.f64 	%fd414, %fd413, %fd413;
	div.rn.f64 	%fd415, %fd414, 0d41BC8CFC00000000;
	selp.f64 	%fd416, 0d3E31EED8EFF8D898, %fd415, %p105;
	{ // callseq 51, 0
	.param .b64 param0;
	st.param.f64 	[param0], %fd4;
	.param .b64 param1;
	st.param.f64 	[param1], 0d4028000000000000;
	.param .b64 retval0;
	call.uni (retval0), 
	__internal_accurate_pow, 
	(
	param0, 
	param1
	);
	ld.param.f64 	%fd417, [retval0];
	} // callseq 51
	neg.f64 	%fd419, %fd417;
	selp.f64 	%fd420, %fd419, %fd417, %p22;
	selp.f64 	%fd421, %fd49, %fd420, %p104;
	selp.f64 	%fd422, %fd421, %fd50, %p101;
	add.rn.f64 	%fd423, %fd115, %fd410;
	selp.f64 	%fd424, %fd423, %fd422, %p102;
	selp.f64 	%fd425, %fd424, %fd421, %p72;
	add.f64 	%fd426, %fd425, %fd425;
	div.rn.f64 	%fd427, %fd426, 0d41BC8CFC00000000;
	selp.f64 	%fd428, 0d3E31EED8EFF8D898, %fd427, %p100;
	add.f64 	%fd429, %fd416, %fd428;
	mul.f64 	%fd430, %fd429, %fd7;
	add.f32 	%f72, %f101, %f90;
	cvt.f64.f32 	%fd431, %f72;
	{ // callseq 52, 0
	.param .b64 param0;
	st.param.f64 	[param0], %fd8;
	.param .b64 param1;
	st.param.f64 	[param1], 0d4028000000000000;
	.param .b64 retval0;
	call.uni (retval0), 
	__internal_accurate_pow, 
	(
	param0, 
	param1
	);
	ld.param.f64 	%fd432, [retval0];
	} // callseq 52
	neg.f64 	%fd434, %fd432;
	selp.f64 	%fd435, %fd434, %fd432, %p23;
	selp.f64 	%fd436, %fd51, %fd435, %p99;
	selp.f64 	%fd437, %fd436, %fd52, %p96;
	add.rn.f64 	%fd438, %fd131, %fd410;
	selp.f64 	%fd439, %fd438, %fd437, %p97;
	selp.f64 	%fd440, %fd439, %fd436, %p71;
	add.f64 	%fd441, %fd440, %fd440;
	div.rn.f64 	%fd442, %fd441, 0d41BC8CFC00000000;
	selp.f64 	%fd443, 0d3E31EED8EFF8D898, %fd442, %p95;
	mul.f64 	%fd444, %fd443, %fd11;
	ld.shared.f32 	%f73, [%r223];
	ld.shared.f32 	%f74, [%r223+48];
	add.f32 	%f75, %f73, %f74;
	cvt.f64.f32 	%fd445, %f75;
	{ // callseq 53, 0
	.param .b64 param0;
	st.param.f64 	[param0], %fd12;
	.param .b64 param1;
	st.param.f64 	[param1], 0d4028000000000000;
	.param .b64 retval0;
	call.uni (retval0), 
	__internal_accurate_pow, 
	(
	param0, 
	param1
	);
	ld.param.f64 	%fd446, [retval0];
	} // callseq 53
	neg.f64 	%fd448, %fd446;
	selp.f64 	%fd449, %fd448, %fd446, %p24;
	selp.f64 	%fd450, %fd53, %fd449, %p94;
	selp.f64 	%fd451, %fd450, %fd54, %p91;
	add.rn.f64 	%fd452, %fd146, %fd410;
	selp.f64 	%fd453, %fd452, %fd451, %p92;
	selp.f64 	%fd454, %fd453, %fd450, %p70;
	add.f64 	%fd455, %fd454, %fd454;
	div.rn.f64 	%fd456, %fd455, 0d41BC8CFC00000000;
	selp.f64 	%fd457, 0d3E31EED8EFF8D898, %fd456, %p90;
	add.f64 	%fd458, %fd443, %fd457;
	mul.f64 	%fd459, %fd458, %fd11;
	mul.f64 	%fd460, %fd459, %fd445;
	fma.rn.f64 	%fd461, %fd444, %fd445, %fd460;
	fma.rn.f64 	%fd462, %fd430, %fd431, %fd461;
	cvt.f64.f32 	%fd463, %f71;
	add.f64 	%fd464, %fd462, %fd463;
	cvt.rn.f32.f64 	%f76, %fd464;
	add.f32 	%f77, %f96, %f96;
	ld.global.f32 	%f78, [%rd29];
	sub.f32 	%f79, %f77, %f78;
	cvta.to.global.u64 	%rd30, %rd37;
	add.s64 	%rd31, %rd30, %rd27;
	ld.global.nc.f32 	%f80, [%rd31];
	fma.rn.f32 	%f81, %f80, %f76, %f79;
	st.global.f32 	[%rd29], %f81;
	add.s32 	%r232, %r232, %r229;
	add.s32 	%r231, %r231, 1;
	add.s32 	%r230, %r230, %r229;
	setp.ne.s32 	%p110, %r231, -12;
	mov.f32 	%f101, %f16;
	@%p110 bra 	$L__BB3_3;
$L__BB3_6:
	// begin inline asm
	mov.u64 	%rd32, %clock64;
	// end inline asm
	sub.s64 	%rd33, %rd32, %rd5;
	cvt.rn.f32.s64 	%f82, %rd33;
	cvt.f64.f32 	%fd465, %f82;
	mul.f64 	%fd466, %fd465, 0d408F400000000000;
	div.rn.f64 	%fd467, %fd466, 0d412E848000000000;
	cvt.rn.f32.f64 	%f83, %fd467;
	mov.u32 	%r224, %ntid.x;
	mov.u32 	%r225, %ctaid.x;
	mov.u32 	%r226, %tid.x;
	mad.lo.s32 	%r227, %r224, %r225, %r226;
	mul.wide.s32 	%rd34, %r227, 4;
	mov.u64 	%rd35, ADI_time;
	add.s64 	%rd36, %rd35, %rd34;
	st.global.f32 	[%rd36], %f83;
	ret;

}
	// .globl	_Z15Sigma_2D_SolverififfPfS_S_
.visible .entry _Z15Sigma_2D_SolverififfPfS_S_(
	.param .u32 _Z15Sigma_2D_SolverififfPfS_S__param_0,
	.param .f32 _Z15Sigma_2D_SolverififfPfS_S__param_1,
	.param .u32 _Z15Sigma_2D_SolverififfPfS_S__param_2,
	.param .f32 _Z15Sigma_2D_SolverififfPfS_S__param_3,
	.param .f32 _Z15Sigma_2D_SolverififfPfS_S__param_4,
	.param .u64 .ptr .align 1 _Z15Sigma_2D_SolverififfPfS_S__param_5,
	.param .u64 .ptr .align 1 _Z15Sigma_2D_SolverififfPfS_S__param_6,
	.param .u64 .ptr .align 1 _Z15Sigma_2D_SolverififfPfS_S__param_7
)
{
	.reg .pred 	%p<94>;
	.reg .b32 	%r<196>;
	.reg .b32 	%f<102>;
	.reg .b64 	%rd<42>;
	.reg .b64 	%fd<379>;
	// demoted variable
	.shared .align 4 .b8 _ZZ15Sigma_2D_SolverififfPfS_S_E6s_data[176];
	ld.param.u32 	%r28, [_Z15Sigma_2D_SolverififfPfS_S__param_0];
	ld.param.u32 	%r30, [_Z15Sigma_2D_SolverififfPfS_S__param_2];
	// begin inline asm
	mov.u64 	%rd5, %clock64;
	// end inline asm
	mov.u32 	%r31, %ntid.x;
	mov.u32 	%r32, %ctaid.x;
	mov.u32 	%r33, %tid.x;
	mad.lo.s32 	%r34, %r31, %r32, %r33;
	mov.u32 	%r35, %ntid.y;
	mov.u32 	%r36, %ctaid.y;
	mov.u32 	%r37, %tid.y;
	mad.lo.s32 	%r38, %r35, %r36, %r37;
	add.s32 	%r40, %r28, -12;
	setp.ge.s32 	%p19, %r34, %r40;
	add.s32 	%r41, %r30, -12;
	setp.ge.s32 	%p20, %r38, %r41;
	or.pred  	%p21, %p19, %p20;
	@%p21 bra 	$L__BB4_6;
	setp.lt.s32 	%p22, %r30, 19;
	@%p22 bra 	$L__BB4_6;
	ld.param.u64 	%rd38, [_Z15Sigma_2D_SolverififfPfS_S__param_6];
	ld.param.f32 	%f88, [_Z15Sigma_2D_SolverififfPfS_S__param_4];
	ld.param.f32 	%f86, [_Z15Sigma_2D_SolverififfPfS_S__param_3];
	ld.param.f32 	%f84, [_Z15Sigma_2D_SolverififfPfS_S__param_1];
	ld.param.u32 	%r191, [_Z15Sigma_2D_SolverififfPfS_S__param_0];
	mov.u32 	%r42, %ntid.x;
	mov.u32 	%r43, %ctaid.x;
	mov.u32 	%r44, %tid.x;
	mad.lo.s32 	%r45, %r42, %r43, %r44;
	cvta.to.global.u64 	%rd6, %rd38;
	mul.wide.s32 	%rd7, %r45, 4;
	add.s64 	%rd8, %rd6, %rd7;
	mul.wide.s32 	%rd9, %r191, 4;
	add.s64 	%rd10, %rd8, %rd9;
	add.s64 	%rd11, %rd10, %rd9;
	add.s64 	%rd12, %rd11, %rd9;
	add.s64 	%rd13, %rd12, %rd9;
	add.s64 	%rd14, %rd13, %rd9;
	add.s64 	%rd15, %rd14, %rd9;
	add.s64 	%rd16, %rd15, %rd9;
	add.s64 	%rd17, %rd16, %rd9;
	add.s64 	%rd18, %rd17, %rd9;
	add.s64 	%rd19, %rd18, %rd9;
	mul.f32 	%f30, %f88, %f88;
	cvt.f64.f32 	%fd43, %f30;
	mul.f64 	%fd44, %fd43, 0d3FD0000000000000;
	mul.f32 	%f31, %f84, %f84;
	cvt.f64.f32 	%fd45, %f31;
	div.rn.f64 	%fd46, %fd44, %fd45;
	cvt.rn.f32.f64 	%f32, %fd46;
	mul.f64 	%fd47, %fd43, 0d3FE8000000000000;
	div.rn.f64 	%fd48, %fd47, %fd45;
	cvt.rn.f32.f64 	%f33, %fd48;
	mul.f32 	%f34, %f86, %f86;
	cvt.f64.f32 	%fd49, %f34;
	div.rn.f64 	%fd50, %fd44, %fd49;
	cvt.rn.f32.f64 	%f35, %fd50;
	div.rn.f64 	%fd51, %fd47, %fd49;
	cvt.rn.f32.f64 	%f36, %fd51;
	add.s64 	%rd20, %rd19, %rd9;
	ld.global.nc.f32 	%f90, [%rd20+24];
	ld.global.nc.f32 	%f91, [%rd19+24];
	ld.global.nc.f32 	%f92, [%rd18+24];
	ld.global.nc.f32 	%f93, [%rd17+24];
	ld.global.nc.f32 	%f94, [%rd16+24];
	ld.global.nc.f32 	%f95, [%rd15+24];
	ld.global.nc.f32 	%f96, [%rd14+24];
	ld.global.nc.f32 	%f97, [%rd13+24];
	ld.global.nc.f32 	%f98, [%rd12+24];
	ld.global.nc.f32 	%f99, [%rd11+24];
	ld.global.nc.f32 	%f100, [%rd10+24];
	ld.global.nc.f32 	%f101, [%rd8+24];
	add.f32 	%f37, %f84, %f88;
	mul.f32 	%f38, %f84, %f33;
	fma.rn.f32 	%f39, %f37, %f32, %f38;
	add.f32 	%f40, %f86, %f88;
	mul.f32 	%f41, %f86, %f36;
	fma.rn.f32 	%f42, %f40, %f35, %f41;
	add.f32 	%f13, %f39, %f42;
	cvt.f64.f32 	%fd52, %f86;
	{
	.reg .b32 %temp; 
	mov.b64 	{%temp, %r46}, %fd52;
	}
	mov.f64 	%fd53, 0d4000000000000000;
	{
	.reg .b32 %temp; 
	mov.b64 	{%temp, %r47}, %fd53;
	}
	and.b32  	%r48, %r47, 2146435072;
	setp.eq.s32 	%p23, %r48, 1062207488;
	abs.f64 	%fd1, %fd52;
	setp.lt.s32 	%p25, %r46, 0;
	and.pred  	%p1, %p25, %p23;
	selp.b32 	%r49, %r46, 0, %p23;
	setp.lt.s32 	%p26, %r47, 0;
	or.b32  	%r50, %r49, 2146435072;
	selp.b32 	%r51, %r50, %r49, %p26;
	mov.b32 	%r52, 0;
	mov.b64 	%fd2, {%r52, %r51};
	add.f64 	%fd54, %fd52, 0d4000000000000000;
	{
	.reg .b32 %temp; 
	mov.b64 	{%temp, %r53}, %fd54;
	}
	and.b32  	%r1, %r53, 2146435072;
	selp.b32 	%r54, 0, 2146435072, %p26;
	and.b32  	%r55, %r47, 2147483647;
	setp.ne.s32 	%p27, %r55, 1071644672;
	and.pred  	%p28, %p23, %p27;
	or.b32  	%r56, %r54, -2147483648;
	selp.b32 	%r57, %r56, %r54, %p28;
	selp.b32 	%r58, %r57, %r54, %p25;
	mov.b64 	%fd3, {%r52, %r58};
	add.f32 	%f43, %f35, %f36;
	cvt.f64.f32 	%fd4, %f43;
	cvt.f64.f32 	%fd55, %f84;
	{
	.reg .b32 %temp; 
	mov.b64 	{%temp, %r59}, %fd55;
	}
	abs.f64 	%fd5, %fd55;
	setp.lt.s32 	%p30, %r59, 0;
	and.pred  	%p2, %p30, %p23;
	selp.b32 	%r60, %r59, 0, %p23;
	or.b32  	%r61, %r60, 2146435072;
	selp.b32 	%r62, %r61, %r60, %p26;
	mov.b64 	%fd6, {%r52, %r62};
	add.f64 	%fd56, %fd55, 0d4000000000000000;
	{
	.reg .b32 %temp; 
	mov.b64 	{%temp, %r63}, %fd56;
	}
	and.b32  	%r2, %r63, 2146435072;
	selp.b32 	%r64, %r57, %r54, %p30;
	mov.b64 	%fd7, {%r52, %r64};
	cvt.f64.f32 	%fd57, %f88;
	{
	.reg .b32 %temp; 
	mov.b64 	{%temp, %r65}, %fd57;
	}
	abs.f64 	%fd8, %fd57;
	setp.lt.s32 	%p31, %r65, 0;
	and.pred  	%p3, %p31, %p23;
	selp.b32 	%r66, %r65, 0, %p23;
	or.b32  	%r67, %r66, 2146435072;
	selp.b32 	%r68, %r67, %r66, %p26;
	mov.b64 	%fd9, {%r52, %r68};
	add.f64 	%fd58, %fd57, 0d4000000000000000;
	{
	.reg .b32 %temp; 
	mov.b64 	{%temp, %r69}, %fd58;
	}
	and.b32  	%r3, %r69, 2146435072;
	selp.b32 	%r70, %r57, %r54, %p31;
	mov.b64 	%fd10, {%r52, %r70};
	cvt.f64.f32 	%fd11, %f32;
	cvt.f64.f32 	%fd12, %f33;
	mov.f64 	%fd59, 0d4010000000000000;
	{
	.reg .b32 %temp; 
	mov.b64 	{%temp, %r71}, %fd59;
	}
	and.b32  	%r72, %r71, 2146435072;
	setp.eq.s32 	%p32, %r72, 1072693248;
	and.pred  	%p4, %p25, %p32;
	selp.b32 	%r73, %r46, 0, %p32;
	setp.lt.s32 	%p34, %r71, 0;
	or.b32  	%r74, %r73, 2146435072;
	selp.b32 	%r75, %r74, %r73, %p34;
	mov.b64 	%fd13, {%r52, %r75};
	add.f64 	%fd60, %fd52, 0d4010000000000000;
	{
	.reg .b32 %temp; 
	mov.b64 	{%temp, %r76}, %fd60;
	}
	and.b32  	%r4, %r76, 2146435072;
	selp.b32 	%r77, 0, 2146435072, %p34;
	and.b32  	%r78, %r71, 2147483647;
	setp.ne.s32 	%p35, %r78, 1071644672;
	and.pred  	%p36, %p32, %p35;
	or.b32  	%r79, %r77, -2147483648;
	selp.b32 	%r80, %r79, %r77, %p36;
	selp.b32 	%r81, %r80, %r77, %p25;
	mov.b64 	%fd14, {%r52, %r81};
	and.pred  	%p5, %p30, %p32;
	selp.b32 	%r82, %r59, 0, %p32;
	or.b32  	%r83, %r82, 2146435072;
	selp.b32 	%r84, %r83, %r82, %p34;
	mov.b64 	%fd15, {%r52, %r84};
	add.f64 	%fd61, %fd55, 0d4010000000000000;
	{
	.reg .b32 %temp; 
	mov.b64 	{%temp, %r85}, %fd61;
	}
	and.b32  	%r5, %r85, 2146435072;
	selp.b32 	%r86, %r80, %r77, %p30;
	mov.b64 	%fd16, {%r52, %r86};
	and.pred  	%p6, %p31, %p32;
	selp.b32 	%r87, %r65, 0, %p32;
	or.b32  	%r88, %r87, 2146435072;
	selp.b32 	%r89, %r88, %r87, %p34;
	mov.b64 	%fd17, {%r52, %r89};
	add.f64 	%fd62, %fd57, 0d4010000000000000;
	{
	.reg .b32 %temp; 
	mov.b64 	{%temp, %r90}, %fd62;
	}
	and.b32  	%r6, %r90, 2146435072;
	selp.b32 	%r91, %r80, %r77, %p31;
	mov.b64 	%fd18, {%r52, %r91};
	mov.f64 	%fd63, 0d4018000000000000;
	{
	.reg .b32 %temp; 
	mov.b64 	{%temp, %r92}, %fd63;
	}
	and.b32  	%r93, %r92, 2146435072;
	setp.eq.s32 	%p38, %r93, 1073741824;
	and.pred  	%p7, %p25, %p38;
	selp.b32 	%r94, %r46, 0, %p38;
	setp.lt.s32 	%p40, %r92, 0;
	or.b32  	%r95, %r94, 2146435072;
	selp.b32 	%r96, %r95, %r94, %p40;
	mov.b64 	%fd19, {%r52, %r96};
	add.f64 	%fd64, %fd52, 0d4018000000000000;
	{
	.reg .b32 %temp; 
	mov.b64 	{%temp, %r97}, %fd64;
	}
	and.b32  	%r7, %r97, 2146435072;
	selp.b32 	%r98, 0, 2146435072, %p40;
	and.b32  	%r99, %r92, 2147483647;
	setp.ne.s32 	%p41, %r99, 1071644672;
	and.pred  	%p42, %p38, %p41;
	or.b32  	%r100, %r98, -2147483648;
	selp.b32 	%r101, %r100, %r98, %p42;
	selp.b32 	%r102, %r101, %r98, %p25;
	mov.b64 	%fd20, {%r52, %r102};
	and.pred  	%p8, %p30, %p38;
	selp.b32 	%r103, %r59, 0, %p38;
	or.b32  	%r104, %r103, 2146435072;
	selp.b32 	%r105, %r104, %r103, %p40;
	mov.b64 	%fd21, {%r52, %r105};
	add.f64 	%fd65, %fd55, 0d4018000000000000;
	{
	.reg .b32 %temp; 
	mov.b64 	{%temp, %r106}, %fd65;
	}
	and.b32  	%r8, %r106, 2146435072;
	selp.b32 	%r107, %r101, %r98, %p30;
	mov.b64 	%fd22, {%r52, %r107};
	and.pred  	%p9, %p31, %p38;
	selp.b32 	%r108, %r65, 0, %p38;
	or.b32  	%r109, %r108, 2146435072;
	selp.b32 	%r110, %r109, %r108, %p40;
	mov.b64 	%fd23, {%r52, %r110};
	add.f64 	%fd66, %fd57, 0d4018000000000000;
	{
	.reg .b32 %temp; 
	mov.b64 	{%temp, %r111}, %fd66;
	}
	and.b32  	%r9, %r111, 2146435072;
	selp.b32 	%r112, %r101, %r98, %p31;
	mov.b64 	%fd24, {%r52, %r112};
	mov.f64 	%fd67, 0d4020000000000000;
	{
	.reg .b32 %temp; 
	mov.b64 	{%temp, %r113}, %fd67;
	}
	and.b32  	%r114, %r113, 2146435072;
	setp.eq.s32 	%p44, %r114, 1071644672;
	and.pred  	%p10, %p25, %p44;
	selp.b32 	%r115, %r46, 0, %p44;
	setp.lt.s32 	%p46, %r113, 0;
	or.b32  	%r116, %r115, 2146435072;
	selp.b32 	%r117, %r116, %r115, %p46;
	mov.b64 	%fd25, {%r52, %r117};
	add.f64 	%fd68, %fd52, 0d4020000000000000;
	{
	.reg .b32 %temp; 
	mov.b64 	{%temp, %r118}, %fd68;
	}
	and.b32  	%r10, %r118, 2146435072;
	selp.b32 	%r119, 0, 2146435072, %p46;
	and.b32  	%r120, %r113, 2147483647;
	setp.ne.s32 	%p47, %r120, 1071644672;
	and.pred  	%p48, %p44, %p47;
	or.b32  	%r121, %r119, -2147483648;
	selp.b32 	%r122, %r121, %r119, %p48;
	selp.b32 	%r123, %r122, %r119, %p25;
	mov.b64 	%fd26, {%r52, %r123};
	and.pred  	%p11, %p30, %p44;
	selp.b32 	%r124, %r59, 0, %p44;
	or.b32  	%r125, %r124, 2146435072;
	selp.b32 	%r126, %r125, %r124, %p46;
	mov.b64 	%fd27, {%r52, %r126};
	add.f64 	%fd69, %fd55, 0d4020000000000000;
	{
	.reg .b32 %temp; 
	mov.b64 	{%temp, %r127}, %fd69;
	}
	and.b32  	%r11, %r127, 2146435072;
	selp.b32 	%r128, %r122, %r119, %p30;
	mov.b64 	%fd28, {%r52, %r128};
	and.pred  	%p12, %p31, %p44;
	selp.b32 	%r129, %r65, 0, %p44;
	or.b32  	%r130, %r129, 2146435072;
	selp.b32 	%r131, %r130, %r129, %p46;
	mov.b64 	%fd29, {%r52, %r131};
	add.f64 	%fd70, %fd57, 0d4020000000000000;
	{
	.reg .b32 %temp; 
	mov.b64 	{%temp, %r132}, %fd70;
	}
	and.b32  	%r12, %r132, 2146435072;
	selp.b32 	%r133, %r122, %r119, %p31;
	mov.b64 	%fd30, {%r52, %r133};
	mov.f64 	%fd71, 0d4024000000000000;
	{
	.reg .b32 %temp; 
	mov.b64 	{%temp, %r134}, %fd71;
	}
	and.b32  	%r135, %r134, 2146435072;
	setp.eq.s32 	%p50, %r135, 1074790400;
	and.pred  	%p13, %p25, %p50;
	selp.b32 	%r136, %r46, 0, %p50;
	setp.lt.s32 	%p52, %r134, 0;
	or.b32  	%r137, %r136, 2146435072;
	selp.b32 	%r138, %r137, %r136, %p52;
	mov.b64 	%fd31, {%r52, %r138};
	add.f64 	%fd72, %fd52, 0d4024000000000000;
	{
	.reg .b32 %temp; 
	mov.b64 	{%temp, %r139}, %fd72;
	}
	and.b32  	%r13, %r139, 2146435072;
	selp.b32 	%r140, 0, 2146435072, %p52;
	and.b32  	%r141, %r134, 2147483647;
	setp.ne.s32 	%p53, %r141, 1071644672;
	and.pred  	%p54, %p50, %p53;
	or.b32  	%r142, %r140, -2147483648;
	selp.b32 	%r143, %r142, %r140, %p54;
	selp.b32 	%r144, %r143, %r140, %p25;
	mov.b64 	%fd32, {%r52, %r144};
	and.pred  	%p14, %p30, %p50;
	selp.b32 	%r145, %r59, 0, %p50;
	or.b32  	%r146, %r145, 2146435072;
	selp.b32 	%r147, %r146, %r145, %p52;
	mov.b64 	%fd33, {%r52, %r147};
	add.f64 	%fd73, %fd55, 0d4024000000000000;
	{
	.reg .b32 %temp; 
	mov.b64 	{%temp, %r148}, %fd73;
	}
	and.b32  	%r14, %r148, 2146435072;
	selp.b32 	%r149, %r143, %r140, %p30;
	mov.b64 	%fd34, {%r52, %r149};
	and.pred  	%p15, %p31, %p50;
	selp.b32 	%r150, %r65, 0, %p50;
	or.b32  	%r151, %r150, 2146435072;
	selp.b32 	%r152, %r151, %r150, %p52;
	mov.b64 	%fd35, {%r52, %r152};
	add.f64 	%fd74, %fd57, 0d4024000000000000;
	{
	.reg .b32 %temp; 
	mov.b64 	{%temp, %r153}, %fd74;
	}
	and.b32  	%r15, %r153, 2146435072;
	selp.b32 	%r154, %r143, %r140, %p31;
	mov.b64 	%fd36, {%r52, %r154};
	mov.f64 	%fd75, 0d4028000000000000;
	{
	.reg .b32 %temp; 
	mov.b64 	{%temp, %r155}, %fd75;
	}
	and.b32  	%r156, %r155, 2146435072;
	setp.eq.s32 	%p56, %r156, 1073741824;
	and.pred  	%p16, %p25, %p56;
	selp.b32 	%r157, %r46, 0, %p56;
	setp.lt.s32 	%p58, %r155, 0;
	or.b32  	%r158, %r157, 2146435072;
	selp.b32 	%r159, %r158, %r157, %p58;
	mov.b64 	%fd37, {%r52, %r159};
	add.f64 	%fd76, %fd52, 0d4028000000000000;
	{
	.reg .b32 %temp; 
	mov.b64 	{%temp, %r160}, %fd76;
	}
	and.b32  	%r16, %r160, 2146435072;
	selp.b32 	%r161, 0, 2146435072, %p58;
	and.b32  	%r162, %r155, 2147483647;
	setp.ne.s32 	%p59, %r162, 1071644672;
	and.pred  	%p60, %p56, %p59;
	or.b32  	%r163, %r161, -2147483648;
	selp.b32 	%r164, %r163, %r161, %p60;
	selp.b32 	%r165, %r164, %r161, %p25;
	mov.b64 	%fd38, {%r52, %r165};
	and.pred  	%p17, %p30, %p56;
	selp.b32 	%r166, %r59, 0, %p56;
	or.b32  	%r167, %r166, 2146435072;
	selp.b32 	%r168, %r167, %r166, %p58;
	mov.b64 	%fd39, {%r52, %r168};
	add.f64 	%fd77, %fd55, 0d4028000000000000;
	{
	.reg .b32 %temp; 
	mov.b64 	{%temp, %r169}, %fd77;
	}
	and.b32  	%r17, %r169, 2146435072;
	selp.b32 	%r170, %r164, %r161, %p30;
	mov.b64 	%fd40, {%r52, %r170};
	and.pred  	%p18, %p31, %p56;
	selp.b32 	%r171, %r65, 0, %p56;
	or.b32  	%r172, %r171, 2146435072;
	selp.b32 	%r173, %r172, %r171, %p58;
	mov.b64 	%fd41, {%r52, %r173};
	add.f64 	%fd78, %fd57, 0d4028000000000000;
	{
	.reg .b32 %temp; 
	mov.b64 	{%temp, %r174}, %fd78;
	}
	and.b32  	%r18, %r174, 2146435072;
	selp.b32 	%r175, %r164, %r161, %p31;
	mov.b64 	%fd42, {%r52, %r175};
	mad.lo.s32 	%r176, %r191, 12, %r45;
	add.s32 	%r195, %r176, 6;
	neg.s32 	%r194, %r30;
	mad.lo.s32 	%r177, %r191, 6, %r45;
	add.s32 	%r193, %r177, 6;
$L__BB4_3:
	mov.f32 	%f16, %f100;
	mov.f32 	%f100, %f99;
	mov.f32 	%f99, %f98;
	mov.f32 	%f98, %f97;
	mov.f32 	%f97, %f96;
	mov.f32 	%f96, %f95;
	mov.f32 	%f95, %f94;
	mov.f32 	%f94, %f93;
	mov.f32 	%f93, %f92;
	mov.f32 	%f92, %f91;
	mov.f32 	%f91, %f90;
	ld.param.u64 	%rd39, [_Z15Sigma_2D_SolverififfPfS_S__param_6];
	mov.u32 	%r178, %tid.x;
	setp.gt.u32 	%p62, %r178, 5;
	mul.wide.s32 	%rd21, %r195, 4;
	cvta.to.global.u64 	%rd22, %rd39;
	add.s64 	%rd23, %rd22, %rd21;
	ld.global.nc.f32 	%f90, [%rd23];
	bar.sync 	0;
	@%p62 bra 	$L__BB4_5;
	ld.param.u64 	%rd40, [_Z15Sigma_2D_SolverififfPfS_S__param_6];
	cvta.to.global.u64 	%rd24, %rd40;
	mul.wide.s32 	%rd25, %r193, 4;
	add.s64 	%rd26, %rd24, %rd25;
	ld.global.nc.f32 	%f44, [%rd26+-24];
	mov.u32 	%r179, %tid.x;
	shl.b32 	%r180, %r179, 2;
	mov.u32 	%r181, _ZZ15Sigma_2D_SolverififfPfS_S_E6s_data;
	add.s32 	%r182, %r181, %r180;
	st.shared.f32 	[%r182], %f44;
	ld.global.nc.f32 	%f45, [%rd26+128];
	st.shared.f32 	[%r182+152], %f45;
$L__BB4_5:
	ld.param.u64 	%rd41, [_Z15Sigma_2D_SolverififfPfS_S__param_7];
	ld.param.u64 	%rd37, [_Z15Sigma_2D_SolverififfPfS_S__param_5];
	ld.param.f32 	%f89, [_Z15Sigma_2D_SolverififfPfS_S__param_4];
	ld.param.f32 	%f87, [_Z15Sigma_2D_SolverififfPfS_S__param_3];
	ld.param.f32 	%f85, [_Z15Sigma_2D_SolverififfPfS_S__param_1];
	ld.param.u32 	%r192, [_Z15Sigma_2D_SolverififfPfS_S__param_0];
	mul.wide.s32 	%rd27, %r193, 4;
	cvta.to.global.u64 	%rd28, %rd41;
	add.s64 	%rd29, %rd28, %rd27;
	setp.eq.s32 	%p63, %r18, 2146435072;
	setp.eq.s32 	%p64, %r17, 2146435072;
	setp.eq.s32 	%p65, %r16, 2146435072;
	setp.eq.s32 	%p66, %r15, 2146435072;
	setp.eq.s32 	%p67, %r14, 2146435072;
	setp.eq.s32 	%p68, %r13, 2146435072;
	setp.eq.s32 	%p69, %r12, 2146435072;
	setp.eq.s32 	%p70, %r11, 2146435072;
	setp.eq.s32 	%p71, %r10, 2146435072;
	setp.eq.s32 	%p72, %r9, 2146435072;
	setp.eq.s32 	%p73, %r8, 2146435072;
	setp.eq.s32 	%p74, %r7, 2146435072;
	setp.eq.s32 	%p75, %r6, 2146435072;
	setp.eq.s32 	%p76, %r5, 2146435072;
	setp.eq.s32 	%p77, %r4, 2146435072;
	setp.eq.f32 	%p78, %f89, 0f3F800000;
	setp.neu.f64 	%p79, %fd8, 0d7FF0000000000000;
	setp.nan.f32 	%p80, %f89, %f89;
	setp.eq.s32 	%p81, %r3, 2146435072;
	setp.eq.f32 	%p82, %f89, 0f00000000;
	setp.eq.f32 	%p83, %f85, 0f3F800000;
	setp.neu.f64 	%p84, %fd5, 0d7FF0000000000000;
	setp.nan.f32 	%p85, %f85, %f85;
	setp.eq.s32 	%p86, %r2, 2146435072;
	setp.eq.f32 	%p87, %f85, 0f00000000;
	setp.eq.f32 	%p88, %f87, 0f3F800000;
	setp.neu.f64 	%p89, %fd1, 0d7FF0000000000000;
	setp.nan.f32 	%p90, %f87, %f87;
	setp.eq.s32 	%p91, %r1, 2146435072;
	setp.eq.f32 	%p92, %f87, 0f00000000;
	mov.u32 	%r183, %tid.x;
	shl.b32 	%r184, %r183, 2;
	mov.u32 	%r185, _ZZ15Sigma_2D_SolverififfPfS_S_E6s_data;
	add.s32 	%r186, %r185, %r184;
	st.shared.f32 	[%r186+24], %f96;
	bar.sync 	0;
	mul.f32 	%f46, %f13, %f96;
	{ // callseq 54, 0
	.param .b64 param0;
	st.param.f64 	[param0], %fd1;
	.param .b64 param1;
	st.param.f64 	[param1], 0d4000000000000000;
	.param .b64 retval0;
	call.uni (retval0), 
	__internal_accurate_pow, 
	(
	param0, 
	param1
	);
	ld.param.f64 	%fd79, [retval0];
	} // callseq 54
	neg.f64 	%fd81, %fd79;
	selp.f64 	%fd82, %fd81, %fd79, %p1;
	selp.f64 	%fd83, %fd2, %fd82, %p92;
	selp.f64 	%fd84, %fd83, %fd3, %p89;
	cvt.f64.f32 	%fd85, %f87;
	mov.f64 	%fd86, 0d4000000000000000;
	add.rn.f64 	%fd87, %fd85, %fd86;
	selp.f64 	%fd88, %fd87, %fd84, %p90;
	selp.f64 	%fd89, %fd88, %fd83, %p91;
	add.f64 	%fd90, %fd89, %fd89;
	mul.f64 	%fd91, %fd90, 0d3FE0000000000000;
	selp.f64 	%fd92, 0d3FF0000000000000, %fd91, %p88;
	add.f64 	%fd93, %fd92, %fd92;
	mul.f64 	%fd94, %fd93, %fd4;
	add.f32 	%f47, %f95, %f97;
	cvt.f64.f32 	%fd95, %f47;
	{ // callseq 55, 0
	.param .b64 param0;
	st.param.f64 	[param0], %fd5;
	.param .b64 param1;
	st.param.f64 	[param1], 0d4000000000000000;
	.param .b64 retval0;
	call.uni (retval0), 
	__internal_accurate_pow, 
	(
	param0, 
	param1
	);
	ld.param.f64 	%fd96, [retval0];
	} // callseq 55
	neg.f64 	%fd98, %fd96;
	selp.f64 	%fd99, %fd98, %fd96, %p2;
	selp.f64 	%fd100, %fd6, %fd99, %p87;
	selp.f64 	%fd101, %fd100, %fd7, %p84;
	cvt.f64.f32 	%fd102, %f85;
	add.rn.f64 	%fd103, %fd102, %fd86;
	selp.f64 	%fd104, %fd103, %fd101, %p85;
	selp.f64 	%fd105, %fd104, %fd100, %p86;
	add.f64 	%fd106, %fd105, %fd105;
	mul.f64 	%fd107, %fd106, 0d3FE0000000000000;
	selp.f64 	%fd108, 0d3FF0000000000000, %fd107, %p83;
	{ // callseq 56, 0
	.param .b64 param0;
	st.param.f64 	[param0], %fd8;
	.param .b64 param1;
	st.param.f64 	[param1], 0d4000000000000000;
	.param .b64 retval0;
	call.uni (retval0), 
	__internal_accurate_pow, 
	(
	param0, 
	param1
	);
	ld.param.f64 	%fd109, [retval0];
	} // callseq 56
	neg.f64 	%fd111, %fd109;
	selp.f64 	%fd112, %fd111, %fd109, %p3;
	selp.f64 	%fd113, %fd9, %fd112, %p82;
	selp.f64 	%fd114, %fd113, %fd10, %p79;
	cvt.f64.f32 	%fd115, %f89;
	add.rn.f64 	%fd116, %fd115, %fd86;
	selp.f64 	%fd117, %fd116, %fd114, %p80;
	selp.f64 	%fd118, %fd117, %fd113, %p81;
	add.f64 	%fd119, %fd118, %fd118;
	mul.f64 	%fd120, %fd119, 0d3FE0000000000000;
	selp.f64 	%fd121, 0d3FF0000000000000, %fd120, %p78;
	add.f64 	%fd122, %fd108, %fd121;
	mul.f64 	%fd123, %fd122, %fd11;
	ld.shared.f32 	%f48, [%r186+20];
	ld.shared.f32 	%f49, [%r186+28];
	add.f32 	%f50, %f48, %f49;
	cvt.f64.f32 	%fd124, %f50;
	mul.f64 	%fd125, %fd108, %fd12;
	mul.f64 	%fd126, %fd125, %fd124;
	fma.rn.f64 	%fd127, %fd123, %fd124, %fd126;
	fma.rn.f64 	%fd128, %fd94, %fd95, %fd127;
	cvt.f64.f32 	%fd129, %f46;
	add.f64 	%fd130, %fd128, %fd129;
	cvt.rn.f32.f64 	%f51, %fd130;
	{ // callseq 57, 0
	.param .b64 param0;
	st.param.f64 	[param0], %fd1;
	.param .b64 param1;
	st.param.f64 	[param1], 0d4010000000000000;
	.param .b64 retval0;
	call.uni (retval0), 
	__internal_accurate_pow, 
	(
	param0, 
	param1
	);
	ld.param.f64 	%fd131, [retval0];
	} // callseq 57
	neg.f64 	%fd133, %fd131;
	selp.f64 	%fd134, %fd133, %fd131, %p4;
	selp.f64 	%fd135, %fd13, %fd134, %p92;
	selp.f64 	%fd136, %fd135, %fd14, %p89;
	mov.f64 	%fd137, 0d4010000000000000;
	add.rn.f64 	%fd138, %fd85, %fd137;
	selp.f64 	%fd139, %fd138, %fd136, %p90;
	selp.f64 	%fd140, %fd139, %fd135, %p77;
	add.f64 	%fd141, %fd140, %fd140;
	div.rn.f64 	%fd142, %fd141, 0d4038000000000000;
	selp.f64 	%fd143, 0d3FB5555555555555, %fd142, %p88;
	add.f64 	%fd144, %fd143, %fd143;
	mul.f64 	%fd145, %fd144, %fd4;
	add.f32 	%f52, %f94, %f98;
	cvt.f64.f32 	%fd146, %f52;
	{ // callseq 58, 0
	.param .b64 param0;
	st.param.f64 	[param0], %fd5;
	.param .b64 param1;
	st.param.f64 	[param1], 0d4010000000000000;
	.param .b64 retval0;
	call.uni (retval0), 
	__internal_accurate_pow, 
	(
	param0, 
	param1
	);
	ld.param.f64 	%fd147, [retval0];
	} // callseq 58
	neg.f64 	%fd149, %fd147;
	selp.f64 	%fd150, %fd149, %fd147, %p5;
	selp.f64 	%fd151, %fd15, %fd150, %p87;
	selp.f64 	%fd152, %fd151, %fd16, %p84;
	add.rn.f64 	%fd153, %fd102, %fd137;
	selp.f64 	%fd154, %fd153, %fd152, %p85;
	selp.f64 	%fd155, %fd154, %fd151, %p76;
	add.f64 	%fd156, %fd155, %fd155;
	div.rn.f64 	%fd157, %fd156, 0d4038000000000000;
	selp.f64 	%fd158, 0d3FB5555555555555, %fd157, %p83;
	{ // callseq 59, 0
	.param .b64 param0;
	st.param.f64 	[param0], %fd8;
	.param .b64 param1;
	st.param.f64 	[param1], 0d4010000000000000;
	.param .b64 retval0;
	call.uni (retval0), 
	__internal_accurate_pow, 
	(
	param0, 
	param1
	);
	ld.param.f64 	%fd159, [retval0];
	} // callseq 59
	neg.f64 	%fd161, %fd159;
	selp.f64 	%fd162, %fd161, %fd159, %p6;
	selp.f64 	%fd163, %fd17, %fd162, %p82;
	selp.f64 	%fd164, %fd163, %fd18, %p79;
	add.rn.f64 	%fd165, %fd115, %fd137;
	selp.f64 	%fd166, %fd165, %fd164, %p80;
	selp.f64 	%fd167, %fd166, %fd163, %p75;
	add.f64 	%fd168, %fd167, %fd167;
	div.rn.f64 	%fd169, %fd168, 0d4038000000000000;
	selp.f64 	%fd170, 0d3FB5555555555555, %fd169, %p78;
	add.f64 	%fd171, %fd158, %fd170;
	mul.f64 	%fd172, %fd171, %fd11;
	ld.shared.f32 	%f53, [%r186+16];
	ld.shared.f32 	%f54, [%r186+32];
	add.f32 	%f55, %f53, %f54;
	cvt.f64.f32 	%fd173, %f55;
	mul.f64 	%fd174, %fd158, %fd12;
	mul.f64 	%fd175, %fd174, %fd173;
	fma.rn.f64 	%fd176, %fd172, %fd173, %fd175;
	fma.rn.f64 	%fd177, %fd145, %fd146, %fd176;
	cvt.f64.f32 	%fd178, %f51;
	add.f64 	%fd179, %fd177, %fd178;
	cvt.rn.f32.f64 	%f56, %fd179;
	{ // callseq 60, 0
	.param .b64 param0;
	st.param.f64 	[param0], %fd1;
	.param .b64 param1;
	st.param.f64 	[param1], 0d4018000000000000;
	.param .b64 retval0;
	call.uni (retval0), 
	__internal_accurate_pow, 
	(
	param0, 
	param1
	);
	ld.param.f64 	%fd180, [retval0];
	} // callseq 60
	neg.f64 	%fd182, %fd180;
	selp.f64 	%fd183, %fd182, %fd180, %p7;
	selp.f64 	%fd184, %fd19, %fd183, %p92;
	selp.f64 	%fd185, %fd184, %fd20, %p89;
	mov.f64 	%fd186, 0d4018000000000000;
	add.rn.f64 	%fd187, %fd85, %fd186;
	selp.f64 	%fd188, %fd187, %fd185, %p90;
	selp.f64 	%fd189, %fd188, %fd184, %p74;
	add.f64 	%fd190, %fd189, %fd189;
	div.rn.f64 	%fd191, %fd190, 0d4086800000000000;
	selp.f64 	%fd192, 0d3F66C16C16C16C17, %fd191, %p88;
	add.f64 	%fd193, %fd192, %fd192;
	mul.f64 	%fd194, %fd193, %fd4;
	add.f32 	%f57, %f93, %f99;
	cvt.f64.f32 	%fd195, %f57;
	{ // callseq 61, 0
	.param .b64 param0;
	st.param.f64 	[param0], %fd5;
	.param .b64 param1;
	st.param.f64 	[param1], 0d4018000000000000;
	.param .b64 retval0;
	call.uni (retval0), 
	__internal_accurate_pow, 
	(
	param0, 
	param1
	);
	ld.param.f64 	%fd196, [retval0];
	} // callseq 61
	neg.f64 	%fd198, %fd196;
	selp.f64 	%fd199, %fd198, %fd196, %p8;
	selp.f64 	%fd200, %fd21, %fd199, %p87;
	selp.f64 	%fd201, %fd200, %fd22, %p84;
	add.rn.f64 	%fd202, %fd102, %fd186;
	selp.f64 	%fd203, %fd202, %fd201, %p85;
	selp.f64 	%fd204, %fd203, %fd200, %p73;
	add.f64 	%fd205, %fd204, %fd204;
	div.rn.f64 	%fd206, %fd205, 0d4086800000000000;
	selp.f64 	%fd207, 0d3F66C16C16C16C17, %fd206, %p83;
	{ // callseq 62, 0
	.param .b64 param0;
	st.param.f64 	[param0], %fd8;
	.param .b64 param1;
	st.param.f64 	[param1], 0d4018000000000000;
	.param .b64 retval0;
	call.uni (retval0), 
	__internal_accurate_pow, 
	(
	param0, 
	param1
	);
	ld.param.f64 	%fd208, [retval0];
	} // callseq 62
	neg.f64 	%fd210, %fd208;
	selp.f64 	%fd211, %fd210, %fd208, %p9;
	selp.f64 	%fd212, %fd23, %fd211, %p82;
	selp.f64 	%fd213, %fd212, %fd24, %p79;
	add.rn.f64 	%fd214, %fd115, %fd186;
	selp.f64 	%fd215, %fd214, %fd213, %p80;
	selp.f64 	%fd216, %fd215, %fd212, %p72;
	add.f64 	%fd217, %fd216, %fd216;
	div.rn.f64 	%fd218, %fd217, 0d4086800000000000;
	selp.f64 	%fd219, 0d3F66C16C16C16C17, %fd218, %p78;
	add.f64 	%fd220, %fd207, %fd219;
	mul.f64 	%fd221, %fd220, %fd11;
	ld.shared.f32 	%f58, [%r186+12];
	ld.shared.f32 	%f59, [%r186+36];
	add.f32 	%f60, %f58, %f59;
	cvt.f64.f32 	%fd222, %f60;
	mul.f64 	%fd223, %fd207, %fd12;
	mul.f64 	%fd224, %fd223, %fd222;
	fma.rn.f64 	%fd225, %fd221, %fd222, %fd224;
	fma.rn.f64 	%fd226, %fd194, %fd195, %fd225;
	cvt.f64.f32 	%fd227, %f56;
	add.f64 	%fd228, %fd226, %fd227;
	cvt.rn.f32.f64 	%f61, %fd228;
	{ // callseq 63, 0
	.param .b64 param0;
	st.param.f64 	[param0], %fd1;
	.param .b64 param1;
	st.param.f64 	[param1], 0d4020000000000000;
	.param .b64 retval0;
	call.uni (retval0), 
	__internal_accurate_pow, 
	(
	param0, 
	param1
	);
	ld.param.f64 	%fd229, [retval0];
	} // callseq 63
	neg.f64 	%fd231, %fd229;
	selp.f64 	%fd232, %fd231, %fd229, %p10;
	selp.f64 	%fd233, %fd25, %fd232, %p92;
	selp.f64 	%fd234, %fd233, %fd26, %p89;
	mov.f64 	%fd235, 0d4020000000000000;
	add.rn.f64 	%fd236, %fd85, %fd235;
	selp.f64 	%fd237, %fd236, %fd234, %p90;
	selp.f64 	%fd238, %fd237, %fd233, %p71;
	add.f64 	%fd239, %fd238, %fd238;
	div.rn.f64 	%fd240, %fd239, 0d40E3B00000000000;
	selp.f64 	%fd241, 0d3F0A01A01A01A01A, %fd240, %p88;
	add.f64 	%fd242, %fd241, %fd241;
	mul.f64 	%fd243, %fd242, %fd4;
	add.f32 	%f62, %f92, %f100;
	cvt.f64.f32 	%fd244, %f62;
	{ // callseq 64, 0
	.param .b64 param0;
	st.param.f64 	[param0], %fd5;
	.param .b64 param1;
	st.param.f64 	[param1], 0d4020000000000000;
	.param .b64 retval0;
	call.uni (retval0), 
	__internal_accurate_pow, 
	(
	param0, 
	param1
	);
	ld.param.f64 	%fd245, [retval0];
	} // callseq 64
	neg.f64 	%fd247, %fd245;
	selp.f64 	%fd248, %fd247, %fd245, %p11;
	selp.f64 	%fd249, %fd27, %fd248, %p87;
	selp.f64 	%fd250, %fd249, %fd28, %p84;
	add.rn.f64 	%fd251, %fd102, %fd235;
	selp.f64 	%fd252, %fd251, %fd250, %p85;
	selp.f64 	%fd253, %fd252, %fd249, %p70;
	add.f64 	%fd254, %fd253, %fd253;
	div.rn.f64 	%fd255, %fd254, 0d40E3B00000000000;
	selp.f64 	%fd256, 0d3F0A01A01A01A01A, %fd255, %p83;
	{ // callseq 65, 0
	.param .b64 param0;
	st.param.f64 	[param0], %fd8;
	.param .b64 param1;
	st.param.f64 	[param1], 0d4020000000000000;
	.param .b64 retval0;
	call.uni (retval0), 
	__internal_accurate_pow, 
	(
	param0, 
	param1
	);
	ld.param.f64 	%fd257, [retval0];
	} // callseq 65
	neg.f64 	%fd259, %fd257;
	selp.f64 	%fd260, %fd259, %fd257, %p12;
	selp.f64 	%fd261, %fd29, %fd260, %p82;
	selp.f64 	%fd262, %fd261, %fd30, %p79;
	add.rn.f64 	%fd263, %fd115, %fd235;
	selp.f64 	%fd264, %fd263, %fd262, %p80;
	selp.f64 	%fd265, %fd264, %fd261, %p69;
	add.f64 	%fd266, %fd265, %fd265;
	div.rn.f64 	%fd267, %fd266, 0d40E3B00000000000;
	selp.f64 	%fd268, 0d3F0A01A01A01A01A, %fd267, %p78;
	add.f64 	%fd269, %fd256, %fd268;
	mul.f64 	%fd270, %fd269, %fd11;
	ld.shared.f32 	%f63, [%r186+8];
	ld.shared.f32 	%f64, [%r186+40];
	add.f32 	%f65, %f63, %f64;
	cvt.f64.f32 	%fd271, %f65;
	mul.f64 	%fd272, %fd256, %fd12;
	mul.f64 	%fd273, %fd272, %fd271;
	fma.rn.f64 	%fd274, %fd270, %fd271, %fd273;
	fma.rn.f64 	%fd275, %fd243, %fd244, %fd274;
	cvt.f64.f32 	%fd276, %f61;
	add.f64 	%fd277, %fd275, %fd276;
	cvt.rn.f32.f64 	%f66, %fd277;
	{ // callseq 66, 0
	.param .b64 param0;
	st.param.f64 	[param0], %fd1;
	.param .b64 param1;
	st.param.f64 	[param1], 0d4024000000000000;
	.param .b64 retval0;
	call.uni (retval0), 
	__internal_accurate_pow, 
	(
	param0, 
	param1
	);
	ld.param.f64 	%fd278, [retval0];
	} // callseq 66
	neg.f64 	%fd280, %fd278;
	selp.f64 	%fd281, %fd280, %fd278, %p13;
	selp.f64 	%fd282, %fd31, %fd281, %p92;
	selp.f64 	%fd283, %fd282, %fd32, %p89;
	mov.f64 	%fd284, 0d4024000000000000;
	add.rn.f64 	%fd285, %fd85, %fd284;
	selp.f64 	%fd286, %fd285, %fd283, %p90;
	selp.f64 	%fd287, %fd286, %fd282, %p68;
	add.f64 	%fd288, %fd287, %fd287;
	div.rn.f64 	%fd289, %fd288, 0d414BAF8000000000;
	selp.f64 	%fd290, 0d3EA27E4FB7789F5C, %fd289, %p88;
	add.f64 	%fd291, %fd290, %fd290;
	mul.f64 	%fd292, %fd291, %fd4;
	add.f32 	%f67, %f91, %f16;
	cvt.f64.f32 	%fd293, %f67;
	{ // callseq 67, 0
	.param .b64 param0;
	st.param.f64 	[param0], %fd5;
	.param .b64 param1;
	st.param.f64 	[param1], 0d4024000000000000;
	.param .b64 retval0;
	call.uni (retval0), 
	__internal_accurate_pow, 
	(
	param0, 
	param1
	);
	ld.param.f64 	%fd294, [retval0];
	} // callseq 67
	neg.f64 	%fd296, %fd294;
	selp.f64 	%fd297, %fd296, %fd294, %p14;
	selp.f64 	%fd298, %fd33, %fd297, %p87;
	selp.f64 	%fd299, %fd298, %fd34, %p84;
	add.rn.f64 	%fd300, %fd102, %fd284;
	selp.f64 	%fd301, %fd300, %fd299, %p85;
	selp.f64 	%fd302, %fd301, %fd298, %p67;
	add.f64 	%fd303, %fd302, %fd302;
	div.rn.f64 	%fd304, %fd303, 0d414BAF8000000000;
	selp.f64 	%fd305, 0d3EA27E4FB7789F5C, %fd304, %p83;
	{ // callseq 68, 0
	.param .b64 param0;
	st.param.f64 	[param0], %fd8;
	.param .b64 param1;
	st.param.f64 	[param1], 0d4024000000000000;
	.param .b64 retval0;
	call.uni (retval0), 
	__internal_accurate_pow, 
	(
	param0, 
	param1
	);
	ld.param.f64 	%fd306, [retval0];
	} // callseq 68
	neg.f64 	%fd308, %fd306;
	selp.f64 	%fd309, %fd308, %fd306, %p15;
	selp.f64 	%fd310, %fd35, %fd309, %p82;
	selp.f64 	%fd311, %fd310, %fd36, %p79;
	add.rn.f64 	%fd312, %fd115, %fd284;
	selp.f64 	%fd313, %fd312, %fd311, %p80;
	selp.f64 	%fd314, %fd313, %fd310, %p66;
	add.f64 	%fd315, %fd314, %fd314;
	div.rn.f64 	%fd316, %fd315, 0d414BAF8000000000;
	selp.f64 	%fd317, 0d3EA27E4FB7789F5C, %fd316, %p78;
	add.f64 	%fd318, %fd305, %fd317;
	mul.f64 	%fd319, %fd318, %fd11;
	ld.shared.f32 	%f68, [%r186+4];
	ld.shared.f32 	%f69, [%r186+44];
	add.f32 	%f70, %f68, %f69;
	cvt.f64.f32 	%fd320, %f70;
	mul.f64 	%fd321, %fd305, %fd12;
	mul.f64 	%fd322, %fd321, %fd320;
	fma.rn.f64 	%fd323, %fd319, %fd320, %fd322;
	fma.rn.f64 	%fd324, %fd292, %fd293, %fd323;
	cvt.f64.f32 	%fd325, %f66;
	add.f64 	%fd326, %fd324, %fd325;
	cvt.rn.f32.f64 	%f71, %fd326;
	{ // callseq 69, 0
	.param .b64 param0;
	st.param.f64 	[param0], %fd1;
	.param .b64 param1;
	st.param.f64 	[param1], 0d4028000000000000;
	.param .b64 retval0;
	call.uni (retval0), 
	__internal_accurate_pow, 
	(
	param0, 
	param1
	);
	ld.param.f64 	%fd327, [retval0];
	} // callseq 69
	neg.f64 	%fd329, %fd327;
	selp.f64 	%fd330, %fd329, %fd327, %p16;
	selp.f64 	%fd331, %fd37, %fd330, %p92;
	selp.f64 	%fd332, %fd331, %fd38, %p89;
	mov.f64 	%fd333, 0d4028000000000000;
	add.rn.f64 	%fd334, %fd85, %fd333;
	selp.f64 	%fd335, %fd334, %fd332, %p90;
	selp.f64 	%fd336, %fd335, %fd331, %p65;
	add.f64 	%fd337, %fd336, %fd336;
	div.rn.f64 	%fd338, %fd337, 0d41BC8CFC00000000;
	selp.f64 	%fd339, 0d3E31EED8EFF8D898, %fd338, %p88;
	add.f64 	%fd340, %fd339, %fd339;
	mul.f64 	%fd341, %fd340, %fd4;
	add.f32 	%f72, %f101, %f90;
	cvt.f64.f32 	%fd342, %f72;
	{ // callseq 70, 0
	.param .b64 param0;
	st.param.f64 	[param0], %fd5;
	.param .b64 param1;
	st.param.f64 	[param1], 0d4028000000000000;
	.param .b64 retval0;
	call.uni (retval0), 
	__internal_accurate_pow, 
	(
	param0, 
	param1
	);
	ld.param.f64 	%fd343, [retval0];
	} // callseq 70
	neg.f64 	%fd345, %fd343;
	selp.f64 	%fd346, %fd345, %fd343, %p17;
	selp.f64 	%fd347, %fd39, %fd346, %p87;
	selp.f64 	%fd348, %fd347, %fd40, %p84;
	add.rn.f64 	%fd349, %fd102, %fd333;
	selp.f64 	%fd350, %fd349, %fd348, %p85;
	selp.f64 	%fd351, %fd350, %fd347, %p64;
	add.f64 	%fd352, %fd351, %fd351;
	div.rn.f64 	%fd353, %fd352, 0d41BC8CFC00000000;
	selp.f64 	%fd354, 0d3E31EED8EFF8D898, %fd353, %p83;
	{ // callseq 71, 0
	.param .b64 param0;
	st.param.f64 	[param0], %fd8;
	.param .b64 param1;
	st.param.f64 	[param1], 0d4028000000000000;
	.param .b64 retval0;
	call.uni (retval0), 
	__internal_accurate_pow, 
	(
	param0, 
	param1
	);
	ld.param.f64 	%fd355, [retval0];
	} // callseq 71
	neg.f64 	%fd357, %fd355;
	selp.f64 	%fd358, %fd357, %fd355, %p18;
	selp.f64 	%fd359, %fd41, %fd358, %p82;
	selp.f64 	%fd360, %fd359, %fd42, %p79;
	add.rn.f64 	%fd361, %fd115, %fd333;
	selp.f64 	%fd362, %fd361, %fd360, %p80;
	selp.f64 	%fd363, %fd362, %fd359, %p63;
	add.f64 	%fd364, %fd363, %fd363;
	div.rn.f64 	%fd365, %fd364, 0d41BC8CFC00000000;
	selp.f64 	%fd366, 0d3E31EED8EFF8D898, %fd365, %p78;
	add.f64 	%fd367, %fd354, %fd366;
	mul.f64 	%fd368, %fd367, %fd11;
	ld.shared.f32 	%f73, [%r186];
	ld.shared.f32 	%f74, [%r186+48];
	add.f32 	%f75, %f73, %f74;
	cvt.f64.f32 	%fd369, %f75;
	mul.f64 	%fd370, %fd354, %fd12;
	mul.f64 	%fd371, %fd370, %fd369;
	fma.rn.f64 	%fd372, %fd368, %fd369, %fd371;
	fma.rn.f64 	%fd373, %fd341, %fd342, %fd372;
	cvt.f64.f32 	%fd374, %f71;
	add.f64 	%fd375, %fd373, %fd374;
	cvt.rn.f32.f64 	%f76, %fd375;
	add.f32 	%f77, %f96, %f96;
	ld.global.f32 	%f78, [%rd29];
	sub.f32 	%f79, %f77, %f78;
	cvta.to.global.u64 	%rd30, %rd37;
	add.s64 	%rd31, %rd30, %rd27;
	ld.global.nc.f32 	%f80, [%rd31];
	fma.rn.f32 	%f81, %f80, %f76, %f79;
	st.global.f32 	[%rd29], %f81;
	add.s32 	%r195, %r195, %r192;
	add.s32 	%r194, %r194, 1;
	add.s32 	%r193, %r193, %r192;
	setp.ne.s32 	%p93, %r194, -18;
	mov.f32 	%f101, %f16;
	@%p93 bra 	$L__BB4_3;
$L__BB4_6:
	// begin inline asm
	mov.u64 	%rd32, %clock64;
	// end inline asm
	sub.s64 	%rd33, %rd32, %rd5;
	cvt.rn.f32.s64 	%f82, %rd33;
	cvt.f64.f32 	%fd376, %f82;
	mul.f64 	%fd377, %fd376, 0d408F400000000000;
	div.rn.f64 	%fd378, %fd377, 0d412E848000000000;
	cvt.rn.f32.f64 	%f83, %fd378;
	mov.u32 	%r187, %ntid.x;
	mov.u32 	%r188, %ctaid.x;
	mov.u32 	%r189, %tid.x;
	mad.lo.s32 	%r190, %r187, %r188, %r189;
	mul.wide.s32 	%rd34, %r190, 4;
	mov.u64 	%rd35, Sigma_time;
	add.s64 	%rd36, %rd35, %rd34;
	st.global.f32 	[%rd36], %f83;
	ret;

}
	// .globl	_Z21LaxWendroff_2D_SolverififfPfS_S_
.visible .entry _Z21LaxWendroff_2D_SolverififfPfS_S_(
	.param .u32 _Z21LaxWendroff_2D_SolverififfPfS_S__param_0,
	.param .f32 _Z21LaxWendroff_2D_SolverififfPfS_S__param_1,
	.param .u32 _Z21LaxWendroff_2D_SolverififfPfS_S__param_2,
	.param .f32 _Z21LaxWendroff_2D_SolverififfPfS_S__param_3,
	.param .f32 _Z21LaxWendroff_2D_SolverififfPfS_S__param_4,
	.param .u64 .ptr .align 1 _Z21LaxWendroff_2D_SolverififfPfS_S__param_5,
	.param .u64 .ptr .align 1 _Z21LaxWendroff_2D_SolverififfPfS_S__param_6,
	.param .u64 .ptr .align 1 _Z21LaxWendroff_2D_SolverififfPfS_S__param_7
)
{
	.reg .pred 	%p<137>;
	.reg .b32 	%r<267>;
	.reg .b32 	%f<99>;
	.reg .b64 	%rd<42>;
	.reg .b64 	%fd<464>;
	// demoted variable
	.shared .align 4 .b8 _ZZ21LaxWendroff_2D_SolverififfPfS_S_E6s_data[176];
	ld.param.u32 	%r34, [_Z21LaxWendroff_2D_SolverififfPfS_S__param_0];
	ld.param.u32 	%r36, [_Z21LaxWendroff_2D_SolverififfPfS_S__param_2];
	// begin inline asm
	mov.u64 	%rd5, %clock64;
	// end inline asm
	mov.u32 	%r37, %ntid.x;
	mov.u32 	%r38, %ctaid.x;
	mov.u32 	%r39, %tid.x;
	mad.lo.s32 	%r40, %r37, %r38, %r39;
	mov.u32 	%r41, %ntid.y;
	mov.u32 	%r42, %ctaid.y;
	mov.u32 	%r43, %tid.y;
	mad.lo.s32 	%r44, %r41, %r42, %r43;
	add.s32 	%r46, %r34, -12;
	setp.ge.s32 	%p25, %r40, %r46;
	add.s32 	%r47, %r36, -12;
	setp.ge.s32 	%p26, %r44, %r47;
	or.pred  	%p27, %p25, %p26;
	@%p27 bra 	$L__BB5_6;
	setp.lt.s32 	%p28, %r36, 13;
	@%p28 bra 	$L__BB5_6;
	ld.param.u64 	%rd38, [_Z21LaxWendroff_2D_SolverififfPfS_S__param_6];
	ld.param.f32 	%f86, [_Z21LaxWendroff_2D_SolverififfPfS_S__param_4];
	ld.param.f32 	%f84, [_Z21LaxWendroff_2D_SolverififfPfS_S__param_3];
	ld.param.f32 	%f82, [_Z21LaxWendroff_2D_SolverififfPfS_S__param_1];
	ld.param.u32 	%r262, [_Z21LaxWendroff_2D_SolverififfPfS_S__param_0];
	mov.u32 	%r48, %ntid.x;
	mov.u32 	%r49, %ctaid.x;
	mov.u32 	%r50, %tid.x;
	mad.lo.s32 	%r51, %r48, %r49, %r50;
	cvta.to.global.u64 	%rd6, %rd38;
	mul.wide.s32 	%rd7, %r51, 4;
	add.s64 	%rd8, %rd6, %rd7;
	mul.wide.s32 	%rd9, %r262, 4;
	add.s64 	%rd10, %rd8, %rd9;
	add.s64 	%rd11, %rd10, %rd9;
	add.s64 	%rd12, %rd11, %rd9;
	add.s64 	%rd13, %rd12, %rd9;
	add.s64 	%rd14, %rd13, %rd9;
	add.s64 	%rd15, %rd14, %rd9;
	add.s64 	%rd16, %rd15, %rd9;
	add.s64 	%rd17, %rd16, %rd9;
	add.s64 	%rd18, %rd17, %rd9;
	add.s64 	%rd19, %rd18, %rd9;
	mul.f32 	%f30, %f82, %f82;
	cvt.f64.f32 	%fd54, %f30;
	cvt.f64.f32 	%fd55, %f86;
	mul.f64 	%fd56, %fd55, 0d3FE0000000000000;
	div.rn.f64 	%fd57, %fd56, %fd54;
	cvt.rn.f32.f64 	%f31, %fd57;
	mul.f32 	%f32, %f86, %f86;
	cvt.f64.f32 	%fd58, %f32;
	mul.f64 	%fd59, %fd58, 0d3FE0000000000000;
	div.rn.f64 	%fd60, %fd59, %fd54;
	cvt.rn.f32.f64 	%f33, %fd60;
	mul.f32 	%f34, %f84, %f84;
	cvt.f64.f32 	%fd61, %f34;
	div.rn.f64 	%fd62, %fd56, %fd61;
	cvt.rn.f32.f64 	%f35, %fd62;
	div.rn.f64 	%fd63, %fd59, %fd61;
	cvt.rn.f32.f64 	%f36, %fd63;
	add.s64 	%rd20, %rd19, %rd9;
	ld.global.nc.f32 	%f87, [%rd20+24];
	ld.global.nc.f32 	%f88, [%rd19+24];
	ld.global.nc.f32 	%f89, [%rd18+24];
	ld.global.nc.f32 	%f90, [%rd17+24];
	ld.global.nc.f32 	%f91, [%rd16+24];
	ld.global.nc.f32 	%f92, [%rd15+24];
	ld.global.nc.f32 	%f93, [%rd14+24];
	ld.global.nc.f32 	%f94, [%rd13+24];
	ld.global.nc.f32 	%f95, [%rd12+24];
	ld.global.nc.f32 	%f96, [%rd11+24];
	ld.global.nc.f32 	%f97, [%rd10+24];
	ld.global.nc.f32 	%f98, [%rd8+24];
	mul.f32 	%f37, %f84, %f36;
	fma.rn.f32 	%f38, %f82, %f33, %f37;
	mul.f32 	%f39, %f84, %f35;
	fma.rn.f32 	%f40, %f82, %f31, %f39;
	add.f32 	%f13, %f40, %f38;
	cvt.f64.f32 	%fd64, %f84;
	{
	.reg .b32 %temp; 
	mov.b64 	{%temp, %r52}, %fd64;
	}
	mov.f64 	%fd65, 0d4000000000000000;
	{
	.reg .b32 %temp; 
	mov.b64 	{%temp, %r53}, %fd65;
	}
	and.b32  	%r54, %r53, 2146435072;
	setp.eq.s32 	%p29, %r54, 1062207488;
	abs.f64 	%fd1, %fd64;
	setp.lt.s32 	%p31, %r52, 0;
	and.pred  	%p1, %p31, %p29;
	selp.b32 	%r55, %r52, 0, %p29;
	setp.lt.s32 	%p32, %r53, 0;
	or.b32  	%r56, %r55, 2146435072;
	selp.b32 	%r57, %r56, %r55, %p32;
	mov.b32 	%r58, 0;
	mov.b64 	%fd2, {%r58, %r57};
	add.f64 	%fd66, %fd64, 0d4000000000000000;
	{
	.reg .b32 %temp; 
	mov.b64 	{%temp, %r59}, %fd66;
	}
	and.b32  	%r1, %r59, 2146435072;
	selp.b32 	%r60, 0, 2146435072, %p32;
	and.b32  	%r61, %r53, 2147483647;
	setp.ne.s32 	%p33, %r61, 1071644672;
	and.pred  	%p34, %p29, %p33;
	or.b32  	%r62, %r60, -2147483648;
	selp.b32 	%r63, %r62, %r60, %p34;
	selp.b32 	%r64, %r63, %r60, %p31;
	mov.b64 	%fd3, {%r58, %r64};
	mov.f64 	%fd67, 0d3FF0000000000000;
	{
	.reg .b32 %temp; 
	mov.b64 	{%temp, %r65}, %fd67;
	}
	and.b32  	%r66, %r65, 2146435072;
	setp.eq.s32 	%p36, %r66, 1072693248;
	and.pred  	%p2, %p31, %p36;
	selp.b32 	%r67, %r52, 0, %p36;
	setp.lt.s32 	%p38, %r65, 0;
	or.b32  	%r68, %r67, 2146435072;
	selp.b32 	%r69, %r68, %r67, %p38;
	mov.b64 	%fd4, {%r58, %r69};
	add.f64 	%fd68, %fd64, 0d3FF0000000000000;
	{
	.reg .b32 %temp; 
	mov.b64 	{%temp, %r70}, %fd68;
	}
	and.b32  	%r2, %r70, 2146435072;
	selp.b32 	%r71, 0, 2146435072, %p38;
	and.b32  	%r72, %r65, 2147483647;
	setp.ne.s32 	%p39, %r72, 1071644672;
	and.pred  	%p40, %p36, %p39;
	or.b32  	%r73, %r71, -2147483648;
	selp.b32 	%r74, %r73, %r71, %p40;
	selp.b32 	%r75, %r74, %r71, %p31;
	mov.b64 	%fd5, {%r58, %r75};
	add.f32 	%f41, %f35, %f36;
	cvt.f64.f32 	%fd6, %f41;
	cvt.f64.f32 	%fd69, %f82;
	{
	.reg .b32 %temp; 
	mov.b64 	{%temp, %r76}, %fd69;
	}
	abs.f64 	%fd7, %fd69;
	setp.lt.s32 	%p42, %r76, 0;
	and.pred  	%p3, %p42, %p36;
	selp.b32 	%r77, %r76, 0, %p36;
	or.b32  	%r78, %r77, 2146435072;
	selp.b32 	%r79, %r78, %r77, %p38;
	mov.b64 	%fd8, {%r58, %r79};
	add.f64 	%fd70, %fd69, 0d3FF0000000000000;
	{
	.reg .b32 %temp; 
	mov.b64 	{%temp, %r80}, %fd70;
	}
	and.b32  	%r3, %r80, 2146435072;
	selp.b32 	%r81, %r74, %r71, %p42;
	mov.b64 	%fd9, {%r58, %r81};
	cvt.f64.f32 	%fd10, %f31;
	and.pred  	%p4, %p42, %p29;
	selp.b32 	%r82, %r76, 0, %p29;
	or.b32  	%r83, %r82, 2146435072;
	selp.b32 	%r84, %r83, %r82, %p32;
	mov.b64 	%fd11, {%r58, %r84};
	add.f64 	%fd71, %fd69, 0d4000000000000000;
	{
	.reg .b32 %temp; 
	mov.b64 	{%temp, %r85}, %fd71;
	}
	and.b32  	%r4, %r85, 2146435072;
	selp.b32 	%r86, %r63, %r60, %p42;
	mov.b64 	%fd12, {%r58, %r86};
	cvt.f64.f32 	%fd13, %f33;
	mov.f64 	%fd72, 0d4010000000000000;
	{
	.reg .b32 %temp; 
	mov.b64 	{%temp, %r87}, %fd72;
	}
	and.b32  	%r88, %r87, 2146435072;
	setp.eq.s32 	%p43, %r88, 1072693248;
	and.pred  	%p5, %p31, %p43;
	selp.b32 	%r89, %r52, 0, %p43;
	setp.lt.s32 	%p45, %r87, 0;
	or.b32  	%r90, %r89, 2146435072;
	selp.b32 	%r91, %r90, %r89, %p45;
	mov.b64 	%fd14, {%r58, %r91};
	add.f64 	%fd73, %fd64, 0d4010000000000000;
	{
	.reg .b32 %temp; 
	mov.b64 	{%temp, %r92}, %fd73;
	}
	and.b32  	%r5, %r92, 2146435072;
	selp.b32 	%r93, 0, 2146435072, %p45;
	and.b32  	%r94, %r87, 2147483647;
	setp.ne.s32 	%p46, %r94, 1071644672;
	and.pred  	%p47, %p43, %p46;
	or.b32  	%r95, %r93, -2147483648;
	selp.b32 	%r96, %r95, %r93, %p47;
	selp.b32 	%r97, %r96, %r93, %p31;
	mov.b64 	%fd15, {%r58, %r97};
	mov.f64 	%fd74, 0d4008000000000000;
	{
	.reg .b32 %temp; 
	mov.b64 	{%temp, %r98}, %fd74;
	}
	and.b32  	%r99, %r98, 2146435072;
	setp.eq.s32 	%p49, %r99, 1073741824;
	and.pred  	%p6, %p31, %p49;
	selp.b32 	%r100, %r52, 0, %p49;
	setp.lt.s32 	%p51, %r98, 0;
	or.b32  	%r101, %r100, 2146435072;
	selp.b32 	%r102, %r101, %r100, %p51;
	mov.b64 	%fd16, {%r58, %r102};
	add.f64 	%fd75, %fd64, 0d4008000000000000;
	{
	.reg .b32 %temp; 
	mov.b64 	{%temp, %r103}, %fd75;
	}
	and.b32  	%r6, %r103, 2146435072;
	selp.b32 	%r104, 0, 2146435072, %p51;
	and.b32  	%r105, %r98, 2147483647;
	setp.ne.s32 	%p52, %r105, 1071644672;
	and.pred  	%p53, %p49, %p52;
	or.b32  	%r106, %r104, -2147483648;
	selp.b32 	%r107, %r106, %r104, %p53;
	selp.b32 	%r108, %r107, %r104, %p31;
	mov.b64 	%fd17, {%r58, %r108};
	and.pred  	%p7, %p42, %p49;
	selp.b32 	%r109, %r76, 0, %p49;
	or.b32  	%r110, %r109, 2146435072;
	selp.b32 	%r111, %r110, %r109, %p51;
	mov.b64 	%fd18, {%r58, %r111};
	add.f64 	%fd76, %fd69, 0d4008000000000000;
	{
	.reg .b32 %temp; 
	mov.b64 	{%temp, %r112}, %fd76;
	}
	and.b32  	%r7, %r112, 2146435072;
	selp.b32 	%r113, %r107, %r104, %p42;
	mov.b64 	%fd19, {%r58, %r113};
	and.pred  	%p8, %p42, %p43;
	selp.b32 	%r114, %r76, 0, %p43;
	or.b32  	%r115, %r114, 2146435072;
	selp.b32 	%r116, %r115, %r114, %p45;
	mov.b64 	%fd20, {%r58, %r116};
	add.f64 	%fd77, %fd69, 0d4010000000000000;
	{
	.reg .b32 %temp; 
	mov.b64 	{%temp, %r117}, %fd77;
	}
	and.b32  	%r8, %r117, 2146435072;
	selp.b32 	%r118, %r96, %r93, %p42;
	mov.b64 	%fd21, {%r58, %r118};
	mov.f64 	%fd78, 0d4018000000000000;
	{
	.reg .b32 %temp; 
	mov.b64 	{%temp, %r119}, %fd78;
	}
	and.b32  	%r120, %r119, 2146435072;
	setp.eq.s32 	%p55, %r120, 1073741824;
	and.pred  	%p9, %p31, %p55;
	selp.b32 	%r121, %r52, 0, %p55;
	setp.lt.s32 	%p57, %r119, 0;
	or.b32  	%r122, %r121, 2146435072;
	selp.b32 	%r123, %r122, %r121, %p57;
	mov.b64 	%fd22, {%r58, %r123};
	add.f64 	%fd79, %fd64, 0d4018000000000000;
	{
	.reg .b32 %temp; 
	mov.b64 	{%temp, %r124}, %fd79;
	}
	and.b32  	%r9, %r124, 2146435072;
	selp.b32 	%r125, 0, 2146435072, %p57;
	and.b32  	%r126, %r119, 2147483647;
	setp.ne.s32 	%p58, %r126, 1071644672;
	and.pred  	%p59, %p55, %p58;
	or.b32  	%r127, %r125, -2147483648;
	selp.b32 	%r128, %r127, %r125, %p59;
	selp.b32 	%r129, %r128, %r125, %p31;
	mov.b64 	%fd23, {%r58, %r129};
	mov.f64 	%fd80, 0d4014000000000000;
	{
	.reg .b32 %temp; 
	mov.b64 	{%temp, %r130}, %fd80;
	}
	and.b32  	%r131, %r130, 2146435072;
	setp.eq.s32 	%p61, %r131, 1074790400;
	and.pred  	%p10, %p31, %p61;
	selp.b32 	%r132, %r52, 0, %p61;
	setp.lt.s32 	%p63, %r130, 0;
	or.b32  	%r133, %r132, 2146435072;
	selp.b32 	%r134, %r133, %r132, %p63;
	mov.b64 	%fd24, {%r58, %r134};
	add.f64 	%fd81, %fd64, 0d4014000000000000;
	{
	.reg .b32 %temp; 
	mov.b64 	{%temp, %r135}, %fd81;
	}
	and.b32  	%r10, %r135, 2146435072;
	selp.b32 	%r136, 0, 2146435072, %p63;
	and.b32  	%r137, %r130, 2147483647;
	setp.ne.s32 	%p64, %r137, 1071644672;
	and.pred  	%p65, %p61, %p64;
	or.b32  	%r138, %r136, -2147483648;
	selp.b32 	%r139, %r138, %r136, %p65;
	selp.b32 	%r140, %r139, %r136, %p31;
	mov.b64 	%fd25, {%r58, %r140};
	and.pred  	%p11, %p42, %p61;
	selp.b32 	%r141, %r76, 0, %p61;
	or.b32  	%r142, %r141, 2146435072;
	selp.b32 	%r143, %r142, %r141, %p63;
	mov.b64 	%fd26, {%r58, %r143};
	add.f64 	%fd82, %fd69, 0d4014000000000000;
	{
	.reg .b32 %temp; 
	mov.b64 	{%temp, %r144}, %fd82;
	}
	and.b32  	%r11, %r144, 2146435072;
	selp.b32 	%r145, %r139, %r136, %p42;
	mov.b64 	%fd27, {%r58, %r145};
	and.pred  	%p12, %p42, %p55;
	selp.b32 	%r146, %r76, 0, %p55;
	or.b32  	%r147, %r146, 2146435072;
	selp.b32 	%r148, %r147, %r146, %p57;
	mov.b64 	%fd28, {%r58, %r148};
	add.f64 	%fd83, %fd69, 0d4018000000000000;
	{
	.reg .b32 %temp; 
	mov.b64 	{%temp, %r149}, %fd83;
	}
	and.b32  	%r12, %r149, 2146435072;
	selp.b32 	%r150, %r128, %r125, %p42;
	mov.b64 	%fd29, {%r58, %r150};
	mov.f64 	%fd84, 0d4020000000000000;
	{
	.reg .b32 %temp; 
	mov.b64 	{%temp, %r151}, %fd84;
	}
	and.b32  	%r152, %r151, 2146435072;
	setp.eq.s32 	%p67, %r152, 1071644672;
	and.pred  	%p13, %p31, %p67;
	selp.b32 	%r153, %r52, 0, %p67;
	setp.lt.s32 	%p69, %r151, 0;
	or.b32  	%r154, %r153, 2146435072;
	selp.b32 	%r155, %r154, %r153, %p69;
	mov.b64 	%fd30, {%r58, %r155};
	add.f64 	%fd85, %fd64, 0d4020000000000000;
	{
	.reg .b32 %temp; 
	mov.b64 	{%temp, %r156}, %fd85;
	}
	and.b32  	%r13, %r156, 2146435072;
	selp.b32 	%r157, 0, 2146435072, %p69;
	and.b32  	%r158, %r151, 2147483647;
	setp.ne.s32 	%p70, %r158, 1071644672;
	and.pred  	%p71, %p67, %p70;
	or.b32  	%r159, %r157, -2147483648;
	selp.b32 	%r160, %r159, %r157, %p71;
	selp.b32 	%r161, %r160, %r157, %p31;
	mov.b64 	%fd31, {%r58, %r161};
	mov.f64 	%fd86, 0d401C000000000000;
	{
	.reg .b32 %temp; 
	mov.b64 	{%temp, %r162}, %fd86;
	}
	and.b32  	%r163, %r162, 2146435072;
	setp.eq.s32 	%p73, %r163, 1074790400;
	and.pred  	%p14, %p31, %p73;
	selp.b32 	%r164, %r52, 0, %p73;
	setp.lt.s32 	%p75, %r162, 0;
	or.b32  	%r165, %r164, 2146435072;
	selp.b32 	%r166, %r165, %r164, %p75;
	mov.b64 	%fd32, {%r58, %r166};
	add.f64 	%fd87, %fd64, 0d401C000000000000;
	{
	.reg .b32 %temp; 
	mov.b64 	{%temp, %r167}, %fd87;
	}
	and.b32  	%r14, %r167, 2146435072;
	selp.b32 	%r168, 0, 2146435072, %p75;
	and.b32  	%r169, %r162, 2147483647;
	setp.ne.s32 	%p76, %r169, 1071644672;
	and.pred  	%p77, %p73, %p76;
	or.b32  	%r170, %r168, -2147483648;
	selp.b32 	%r171, %r170, %r168, %p77;
	selp.b32 	%r172, %r171, %r168, %p31;
	mov.b64 	%fd33, {%r58, %r172};
	and.pred  	%p15, %p42, %p73;
	selp.b32 	%r173, %r76, 0, %p73;
	or.b32  	%r174, %r173, 2146435072;
	selp.b32 	%r175, %r174, %r173, %p75;
	mov.b64 	%fd34, {%r58, %r175};
	add.f64 	%fd88, %fd69, 0d401C000000000000;
	{
	.reg .b32 %temp; 
	mov.b64 	{%temp, %r176}, %fd88;
	}
	and.b32  	%r15, %r176, 2146435072;
	selp.b32 	%r177, %r171, %r168, %p42;
	mov.b64 	%fd35, {%r58, %r177};
	and.pred  	%p16, %p42, %p67;
	selp.b32 	%r178, %r76, 0, %p67;
	or.b32  	%r179, %r178, 2146435072;
	selp.b32 	%r180, %r179, %r178, %p69;
	mov.b64 	%fd36, {%r58, %r180};
	add.f64 	%fd89, %fd69, 0d4020000000000000;
	{
	.reg .b32 %temp; 
	mov.b64 	{%temp, %r181}, %fd89;
	}
	and.b32  	%r16, %r181, 2146435072;
	selp.b32 	%r182, %r160, %r157, %p42;
	mov.b64 	%fd37, {%r58, %r182};
	mov.f64 	%fd90, 0d4024000000000000;
	{
	.reg .b32 %temp; 
	mov.b64 	{%temp, %r183}, %fd90;
	}
	and.b32  	%r184, %r183, 2146435072;
	setp.eq.s32 	%p79, %r184, 1074790400;
	and.pred  	%p17, %p31, %p79;
	selp.b32 	%r185, %r52, 0, %p79;
	setp.lt.s32 	%p81, %r183, 0;
	or.b32  	%r186, %r185, 2146435072;
	selp.b32 	%r187, %r186, %r185, %p81;
	mov.b64 	%fd38, {%r58, %r187};
	add.f64 	%fd91, %fd64, 0d4024000000000000;
	{
	.reg .b32 %temp; 
	mov.b64 	{%temp, %r188}, %fd91;
	}
	and.b32  	%r17, %r188, 2146435072;
	selp.b32 	%r189, 0, 2146435072, %p81;
	and.b32  	%r190, %r183, 2147483647;
	setp.ne.s32 	%p82, %r190, 1071644672;
	and.pred  	%p83, %p79, %p82;
	or.b32  	%r191, %r189, -2147483648;
	selp.b32 	%r192, %r191, %r189, %p83;
	selp.b32 	%r193, %r192, %r189, %p31;
	mov.b64 	%fd39, {%r58, %r193};
	mov.f64 	%fd92, 0d4022000000000000;
	{
	.reg .b32 %temp; 
	mov.b64 	{%temp, %r194}, %fd92;
	}
	and.b32  	%r195, %r194, 2146435072;
	setp.eq.s32 	%p85, %r195, 1075838976;
	and.pred  	%p18, %p31, %p85;
	selp.b32 	%r196, %r52, 0, %p85;
	setp.lt.s32 	%p87, %r194, 0;
	or.b32  	%r197, %r196, 2146435072;
	selp.b32 	%r198, %r197, %r196, %p87;
	mov.b64 	%fd40, {%r58, %r198};
	add.f64 	%fd93, %fd64, 0d4022000000000000;
	{
	.reg .b32 %temp; 
	mov.b64 	{%temp, %r199}, %fd93;
	}
	and.b32  	%r18, %r199, 2146435072;
	selp.b32 	%r200, 0, 2146435072, %p87;
	and.b32  	%r201, %r194, 2147483647;
	setp.ne.s32 	%p88, %r201, 1071644672;
	and.pred  	%p89, %p85, %p88;
	or.b32  	%r202, %r200, -2147483648;
	selp.b32 	%r203, %r202, %r200, %p89;
	selp.b32 	%r204, %r203, %r200, %p31;
	mov.b64 	%fd41, {%r58, %r204};
	and.pred  	%p19, %p42, %p85;
	selp.b32 	%r205, %r76, 0, %p85;
	or.b32  	%r206, %r205, 2146435072;
	selp.b32 	%r207, %r206, %r205, %p87;
	mov.b64 	%fd42, {%r58, %r207};
	add.f64 	%fd94, %fd69, 0d4022000000000000;
	{
	.reg .b32 %temp; 
	mov.b64 	{%temp, %r208}, %fd94;
	}
	and.b32  	%r19, %r208, 2146435072;
	selp.b32 	%r209, %r203, %r200, %p42;
	mov.b64 	%fd43, {%r58, %r209};
	and.pred  	%p20, %p42, %p79;
	selp.b32 	%r210, %r76, 0, %p79;
	or.b32  	%r211, %r210, 2146435072;
	selp.b32 	%r212, %r211, %r210, %p81;
	mov.b64 	%fd44, {%r58, %r212};
	add.f64 	%fd95, %fd69, 0d4024000000000000;
	{
	.reg .b32 %temp; 
	mov.b64 	{%temp, %r213}, %fd95;
	}
	and.b32  	%r20, %r213, 2146435072;
	selp.b32 	%r214, %r192, %r189, %p42;
	mov.b64 	%fd45, {%r58, %r214};
	mov.f64 	%fd96, 0d4028000000000000;
	{
	.reg .b32 %temp; 
	mov.b64 	{%temp, %r215}, %fd96;
	}
	and.b32  	%r216, %r215, 2146435072;
	setp.eq.s32 	%p91, %r216, 1073741824;
	and.pred  	%p21, %p31, %p91;
	selp.b32 	%r217, %r52, 0, %p91;
	setp.lt.s32 	%p93, %r215, 0;
	or.b32  	%r218, %r217, 2146435072;
	selp.b32 	%r219, %r218, %r217, %p93;
	mov.b64 	%fd46, {%r58, %r219};
	add.f64 	%fd97, %fd64, 0d4028000000000000;
	{
	.reg .b32 %temp; 
	mov.b64 	{%temp, %r220}, %fd97;
	}
	and.b32  	%r21, %r220, 2146435072;
	selp.b32 	%r221, 0, 2146435072, %p93;
	and.b32  	%r222, %r215, 2147483647;
	setp.ne.s32 	%p94, %r222, 1071644672;
	and.pred  	%p95, %p91, %p94;
	or.b32  	%r223, %r221, -2147483648;
	selp.b32 	%r224, %r223, %r221, %p95;
	selp.b32 	%r225, %r224, %r221, %p31;
	mov.b64 	%fd47, {%r58, %r225};
	mov.f64 	%fd98, 0d4026000000000000;
	{
	.reg .b32 %temp; 
	mov.b64 	{%temp, %r226}, %fd98;
	}
	and.b32  	%r227, %r226, 2146435072;
	setp.eq.s32 	%p97, %r227, 1075838976;
	and.pred  	%p22, %p31, %p97;
	selp.b32 	%r228, %r52, 0, %p97;
	setp.lt.s32 	%p99, %r226, 0;
	or.b32  	%r229, %r228, 2146435072;
	selp.b32 	%r230, %r229, %r228, %p99;
	mov.b64 	%fd48, {%r58, %r230};
	add.f64 	%fd99, %fd64, 0d4026000000000000;
	{
	.reg .b32 %temp; 
	mov.b64 	{%temp, %r231}, %fd99;
	}
	and.b32  	%r22, %r231, 2146435072;
	selp.b32 	%r232, 0, 2146435072, %p99;
	and.b32  	%r233, %r226, 2147483647;
	setp.ne.s32 	%p100, %r233, 1071644672;
	and.pred  	%p101, %p97, %p100;
	or.b32  	%r234, %r232, -2147483648;
	selp.b32 	%r235, %r234, %r232, %p101;
	selp.b32 	%r236, %r235, %r232, %p31;
	mov.b64 	%fd49, {%r58, %r236};
	and.pred  	%p23, %p42, %p97;
	selp.b32 	%r237, %r76, 0, %p97;
	or.b32  	%r238, %r237, 2146435072;
	selp.b32 	%r239, %r238, %r237, %p99;
	mov.b64 	%fd50, {%r58, %r239};
	add.f64 	%fd100, %fd69, 0d4026000000000000;
	{
	.reg .b32 %temp; 
	mov.b64 	{%temp, %r240}, %fd100;
	}
	and.b32  	%r23, %r240, 2146435072;
	selp.b32 	%r241, %r235, %r232, %p42;
	mov.b64 	%fd51, {%r58, %r241};
	and.pred  	%p24, %p42, %p91;
	selp.b32 	%r242, %r76, 0, %p91;
	or.b32  	%r243, %r242, 2146435072;
	selp.b32 	%r244, %r243, %r242, %p93;
	mov.b64 	%fd52, {%r58, %r244};
	add.f64 	%fd101, %fd69, 0d4028000000000000;
	{
	.reg .b32 %temp; 
	mov.b64 	{%temp, %r245}, %fd101;
	}
	and.b32  	%r24, %r245, 2146435072;
	selp.b32 	%r246, %r224, %r221, %p42;
	mov.b64 	%fd53, {%r58, %r246};
	mad.lo.s32 	%r247, %r262, 12, %r51;
	add.s32 	%r266, %r247, 6;
	neg.s32 	%r265, %r36;
	mad.lo.s32 	%r248, %r262, 6, %r51;
	add.s32 	%r264, %r248, 6;
$L__BB5_3:
	mov.f32 	%f16, %f97;
	mov.f32 	%f97, %f96;
	mov.f32 	%f96, %f95;
	mov.f32 	%f95, %f94;
	mov.f32 	%f94, %f93;
	mov.f32 	%f93, %f92;
	mov.f32 	%f92, %f91;
	mov.f32 	%f91, %f90;
	mov.f32 	%f90, %f89;
	mov.f32 	%f89, %f88;
	mov.f32 	%f88, %f87;
	ld.param.u64 	%rd39, [_Z21LaxWendroff_2D_SolverififfPfS_S__param_6];
	mov.u32 	%r249, %tid.x;
	setp.gt.u32 	%p103, %r249, 5;
	mul.wide.s32 	%rd21, %r266, 4;
	cvta.to.global.u64 	%rd22, %rd39;
	add.s64 	%rd23, %rd22, %rd21;
	ld.global.nc.f32 	%f87, [%rd23];
	bar.sync 	0;
	@%p103 bra 	$L__BB5_5;
	ld.param.u64 	%rd40, [_Z21LaxWendroff_2D_SolverififfPfS_S__param_6];
	cvta.to.global.u64 	%rd24, %rd40;
	mul.wide.s32 	%rd25, %r264, 4;
	add.s64 	%rd26, %rd24, %rd25;
	ld.global.nc.f32 	%f42, [%rd26+-24];
	mov.u32 	%r250, %tid.x;
	shl.b32 	%r251, %r250, 2;
	mov.u32 	%r252, _ZZ21LaxWendroff_2D_SolverififfPfS_S_E6s_data;
	add.s32 	%r253, %r252, %r251;
	st.shared.f32 	[%r253], %f42;
	ld.global.nc.f32 	%f43, [%rd26+128];
	st.shared.f32 	[%r253+152], %f43;
$L__BB5_5:
	ld.param.u64 	%rd41, [_Z21LaxWendroff_2D_SolverififfPfS_S__param_7];
	ld.param.u64 	%rd37, [_Z21LaxWendroff_2D_SolverififfPfS_S__param_5];
	ld.param.f32 	%f85, [_Z21LaxWendroff_2D_SolverififfPfS_S__param_3];
	ld.param.f32 	%f83, [_Z21LaxWendroff_2D_SolverififfPfS_S__param_1];
	ld.param.u32 	%r263, [_Z21LaxWendroff_2D_SolverififfPfS_S__param_0];
	mul.wide.s32 	%rd27, %r264, 4;
	cvta.to.global.u64 	%rd28, %rd41;
	add.s64 	%rd29, %rd28, %rd27;
	setp.eq.s32 	%p104, %r24, 2146435072;
	setp.eq.s32 	%p105, %r23, 2146435072;
	setp.eq.s32 	%p106, %r22, 2146435072;
	setp.eq.s32 	%p107, %r21, 2146435072;
	setp.eq.s32 	%p108, %r20, 2146435072;
	setp.eq.s32 	%p109, %r19, 2146435072;
	setp.eq.s32 	%p110, %r18, 2146435072;
	setp.eq.s32 	%p111, %r17, 2146435072;
	setp.eq.s32 	%p112, %r16, 2146435072;
	setp.eq.s32 	%p113, %r15, 2146435072;
	setp.eq.s32 	%p114, %r14, 2146435072;
	setp.eq.s32 	%p115, %r13, 2146435072;
	setp.eq.s32 	%p116, %r12, 2146435072;
	setp.eq.s32 	%p117, %r11, 2146435072;
	setp.eq.s32 	%p118, %r10, 2146435072;
	setp.eq.s32 	%p119, %r9, 2146435072;
	setp.eq.s32 	%p120, %r8, 2146435072;
	setp.eq.s32 	%p121, %r7, 2146435072;
	setp.eq.s32 	%p122, %r6, 2146435072;
	setp.eq.s32 	%p123, %r5, 2146435072;
	setp.eq.s32 	%p124, %r4, 2146435072;
	setp.eq.f32 	%p125, %f83, 0f3F800000;
	setp.neu.f64 	%p126, %fd7, 0d7FF0000000000000;
	setp.nan.f32 	%p127, %f83, %f83;
	setp.eq.s32 	%p128, %r3, 2146435072;
	setp.eq.f32 	%p129, %f83, 0f00000000;
	setp.eq.s32 	%p130, %r2, 2146435072;
	setp.eq.f32 	%p131, %f85, 0f3F800000;
	setp.neu.f64 	%p132, %fd1, 0d7FF0000000000000;
	setp.nan.f32 	%p133, %f85, %f85;
	setp.eq.s32 	%p134, %r1, 2146435072;
	setp.eq.f32 	%p135, %f85, 0f00000000;
	mov.u32 	%r254, %tid.x;
	shl.b32 	%r255, %r254, 2;
	mov.u32 	%r256, _ZZ21LaxWendroff_2D_SolverififfPfS_S_E6s_data;
	add.s32 	%r257, %r256, %r255;
	st.shared.f32 	[%r257+24], %f93;
	bar.sync 	0;
	mul.f32 	%f44, %f13, %f93;
	{ // callseq 72, 0
	.param .b64 param0;
	st.param.f64 	[param0], %fd1;
	.param .b64 param1;
	st.param.f64 	[param1], 0d4000000000000000;
	.param .b64 retval0;
	call.uni (retval0), 
	__internal_accurate_pow, 
	(
	param0, 
	param1
	);
	ld.param.f64 	%fd102, [retval0];
	} // callseq 72
	neg.f64 	%fd104, %fd102;
	selp.f64 	%fd105, %fd104, %fd102, %p1;
	selp.f64 	%fd106, %fd2, %fd105, %p135;
	selp.f64 	%fd107, %fd106, %fd3, %p132;
	cvt.f64.f32 	%fd108, %f85;
	mov.f64 	%fd109, 0d4000000000000000;
	add.rn.f64 	%fd110, %fd108, %fd109;
	selp.f64 	%fd111, %fd110, %fd107, %p133;
	selp.f64 	%fd112, %fd111, %fd106, %p134;
	add.f64 	%fd113, %fd112, %fd112;
	{ // callseq 73, 0
	.param .b64 param0;
	st.param.f64 	[param0], %fd1;
	.param .b64 param1;
	st.param.f64 	[param1], 0d3FF0000000000000;
	.param .b64 retval0;
	call.uni (retval0), 
	__internal_accurate_pow, 
	(
	param0, 
	param1
	);
	ld.param.f64 	%fd114, [retval0];
	} // callseq 73
	neg.f64 	%fd116, %fd114;
	selp.f64 	%fd117, %fd116, %fd114, %p2;
	selp.f64 	%fd118, %fd4, %fd117, %p135;
	selp.f64 	%fd119, %fd118, %fd5, %p132;
	mov.f64 	%fd120, 0d3FF0000000000000;
	add.rn.f64 	%fd121, %fd108, %fd120;
	selp.f64 	%fd122, %fd121, %fd119, %p133;
	selp.f64 	%fd123, %fd122, %fd118, %p130;
	add.f64 	%fd124, %fd123, %fd123;
	fma.rn.f64 	%fd125, %fd113, 0d3FE0000000000000, %fd124;
	selp.f64 	%fd126, 0d4008000000000000, %fd125, %p131;
	mul.f64 	%fd127, %fd126, %fd6;
	add.f32 	%f45, %f92, %f94;
	cvt.f64.f32 	%fd128, %f45;
	{ // callseq 74, 0
	.param .b64 param0;
	st.param.f64 	[param0], %fd7;
	.param .b64 param1;
	st.param.f64 	[param1], 0d3FF0000000000000;
	.param .b64 retval0;
	call.uni (retval0), 
	__internal_accurate_pow, 
	(
	param0, 
	param1
	);
	ld.param.f64 	%fd129, [retval0];
	} // callseq 74
	neg.f64 	%fd131, %fd129;
	selp.f64 	%fd132, %fd131, %fd129, %p3;
	selp.f64 	%fd133, %fd8, %fd132, %p129;
	selp.f64 	%fd134, %fd133, %fd9, %p126;
	cvt.f64.f32 	%fd135, %f83;
	add.rn.f64 	%fd136, %fd135, %fd120;
	selp.f64 	%fd137, %fd136, %fd134, %p127;
	selp.f64 	%fd138, %fd137, %fd133, %p128;
	add.f64 	%fd139, %fd138, %fd138;
	selp.f64 	%fd140, 0d4000000000000000, %fd139, %p125;
	mul.f64 	%fd141, %fd140, %fd10;
	ld.shared.f32 	%f46, [%r257+20];
	ld.shared.f32 	%f47, [%r257+28];
	add.f32 	%f48, %f46, %f47;
	cvt.f64.f32 	%fd142, %f48;
	{ // callseq 75, 0
	.param .b64 param0;
	st.param.f64 	[param0], %fd7;
	.param .b64 param1;
	st.param.f64 	[param1], 0d4000000000000000;
	.param .b64 retval0;
	call.uni (retval0), 
	__internal_accurate_pow, 
	(
	param0, 
	param1
	);
	ld.param.f64 	%fd143, [retval0];
	} // callseq 75
	neg.f64 	%fd145, %fd143;
	selp.f64 	%fd146, %fd145, %fd143, %p4;
	selp.f64 	%fd147, %fd11, %fd146, %p129;
	selp.f64 	%fd148, %fd147, %fd12, %p126;
	add.rn.f64 	%fd149, %fd135, %fd109;
	selp.f64 	%fd150, %fd149, %fd148, %p127;
	selp.f64 	%fd151, %fd150, %fd147, %p124;
	add.f64 	%fd152, %fd151, %fd151;
	mul.f64 	%fd153, %fd152, 0d3FE0000000000000;
	selp.f64 	%fd154, 0d3FF0000000000000, %fd153, %p125;
	mul.f64 	%fd155, %fd154, %fd13;
	mul.f64 	%fd156, %fd155, %fd142;
	fma.rn.f64 	%fd157, %fd141, %fd142, %fd156;
	fma.rn.f64 	%fd158, %fd127, %fd128, %fd157;
	cvt.f64.f32 	%fd159, %f44;
	add.f64 	%fd160, %fd158, %fd159;
	cvt.rn.f32.f64 	%f49, %fd160;
	{ // callseq 76, 0
	.param .b64 param0;
	st.param.f64 	[param0], %fd1;
	.param .b64 param1;
	st.param.f64 	[param1], 0d4010000000000000;
	.param .b64 retval0;
	call.uni (retval0), 
	__internal_accurate_pow, 
	(
	param0, 
	param1
	);
	ld.param.f64 	%fd161, [retval0];
	} // callseq 76
	neg.f64 	%fd163, %fd161;
	selp.f64 	%fd164, %fd163, %fd161, %p5;
	selp.f64 	%fd165, %fd14, %fd164, %p135;
	selp.f64 	%fd166, %fd165, %fd15, %p132;
	mov.f64 	%fd167, 0d4010000000000000;
	add.rn.f64 	%fd168, %fd108, %fd167;
	selp.f64 	%fd169, %fd168, %fd166, %p133;
	selp.f64 	%fd170, %fd169, %fd165, %p123;
	add.f64 	%fd171, %fd170, %fd170;
	div.rn.f64 	%fd172, %fd171, 0d4038000000000000;
	{ // callseq 77, 0
	.param .b64 param0;
	st.param.f64 	[param0], %fd1;
	.param .b64 param1;
	st.param.f64 	[param1], 0d4008000000000000;
	.param .b64 retval0;
	call.uni (retval0), 
	__internal_accurate_pow, 
	(
	param0, 
	param1
	);
	ld.param.f64 	%fd173, [retval0];
	} // callseq 77
	neg.f64 	%fd175, %fd173;
	selp.f64 	%fd176, %fd175, %fd173, %p6;
	selp.f64 	%fd177, %fd16, %fd176, %p135;
	selp.f64 	%fd178, %fd177, %fd17, %p132;
	mov.f64 	%fd179, 0d4008000000000000;
	add.rn.f64 	%fd180, %fd108, %fd179;
	selp.f64 	%fd181, %fd180, %fd178, %p133;
	selp.f64 	%fd182, %fd181, %fd177, %p122;
	add.f64 	%fd183, %fd182, %fd182;
	div.rn.f64 	%fd184, %fd183, 0d4018000000000000;
	add.f64 	%fd185, %fd172, %fd184;
	selp.f64 	%fd186, 0d3FDAAAAAAAAAAAAA, %fd185, %p131;
	mul.f64 	%fd187, %fd186, %fd6;
	add.f32 	%f50, %f91, %f95;
	cvt.f64.f32 	%fd188, %f50;
	{ // callseq 78, 0
	.param .b64 param0;
	st.param.f64 	[param0], %fd7;
	.param .b64 param1;
	st.param.f64 	[param1], 0d4008000000000000;
	.param .b64 retval0;
	call.uni (retval0), 
	__internal_accurate_pow, 
	(
	param0, 
	param1
	);
	ld.param.f64 	%fd189, [retval0];
	} // callseq 78
	neg.f64 	%fd191, %fd189;
	selp.f64 	%fd192, %fd191, %fd189, %p7;
	selp.f64 	%fd193, %fd18, %fd192, %p129;
	selp.f64 	%fd194, %fd193, %fd19, %p126;
	add.rn.f64 	%fd195, %fd135, %fd179;
	selp.f64 	%fd196, %fd195, %fd194, %p127;
	selp.f64 	%fd197, %fd196, %fd193, %p121;
	add.f64 	%fd198, %fd197, %fd197;
	div.rn.f64 	%fd199, %fd198, 0d4018000000000000;
	selp.f64 	%fd200, 0d3FD5555555555555, %fd199, %p125;
	mul.f64 	%fd201, %fd200, %fd10;
	ld.shared.f32 	%f51, [%r257+16];
	ld.shared.f32 	%f52, [%r257+32];
	add.f32 	%f53, %f51, %f52;
	cvt.f64.f32 	%fd202, %f53;
	{ // callseq 79, 0
	.param .b64 param0;
	st.param.f64 	[param0], %fd7;
	.param .b64 param1;
	st.param.f64 	[param1], 0d4010000000000000;
	.param .b64 retval0;
	call.uni (retval0), 
	__internal_accurate_pow, 
	(
	param0, 
	param1
	);
	ld.param.f64 	%fd203, [retval0];
	} // callseq 79
	neg.f64 	%fd205, %fd203;
	selp.f64 	%fd206, %fd205, %fd203, %p8;
	selp.f64 	%fd207, %fd20, %fd206, %p129;
	selp.f64 	%fd208, %fd207, %fd21, %p126;
	add.rn.f64 	%fd209, %fd135, %fd167;
	selp.f64 	%fd210, %fd209, %fd208, %p127;
	selp.f64 	%fd211, %fd210, %fd207, %p120;
	add.f64 	%fd212, %fd211, %fd211;
	div.rn.f64 	%fd213, %fd212, 0d4038000000000000;
	selp.f64 	%fd214, 0d3FB5555555555555, %fd213, %p125;
	mul.f64 	%fd215, %fd214, %fd13;
	mul.f64 	%fd216, %fd215, %fd202;
	fma.rn.f64 	%fd217, %fd201, %fd202, %fd216;
	fma.rn.f64 	%fd218, %fd187, %fd188, %fd217;
	cvt.f64.f32 	%fd219, %f49;
	add.f64 	%fd220, %fd218, %fd219;
	cvt.rn.f32.f64 	%f54, %fd220;
	{ // callseq 80, 0
	.param .b64 param0;
	st.param.f64 	[param0], %fd1;
	.param .b64 param1;
	st.param.f64 	[param1], 0d4018000000000000;
	.param .b64 retval0;
	call.uni (retval0), 
	__internal_accurate_pow, 
	(
	param0, 
	param1
	);
	ld.param.f64 	%fd221, [retval0];
	} // callseq 80
	neg.f64 	%fd223, %fd221;
	selp.f64 	%fd224, %fd223, %fd221, %p9;
	selp.f64 	%fd225, %fd22, %fd224, %p135;
	selp.f64 	%fd226, %fd225, %fd23, %p132;
	mov.f64 	%fd227, 0d4018000000000000;
	add.rn.f64 	%fd228, %fd108, %fd227;
	selp.f64 	%fd229, %fd228, %fd226, %p133;
	selp.f64 	%fd230, %fd229, %fd225, %p119;
	add.f64 	%fd231, %fd230, %fd230;
	div.rn.f64 	%fd232, %fd231, 0d4086800000000000;
	{ // callseq 81, 0
	.param .b64 param0;
	st.param.f64 	[param0], %fd1;
	.param .b64 param1;
	st.param.f64 	[param1], 0d4014000000000000;
	.param .b64 retval0;
	call.uni (retval0), 
	__internal_accurate_pow, 
	(
	param0, 
	param1
	);
	ld.param.f64 	%fd233, [retval0];
	} // callseq 81
	neg.f64 	%fd235, %fd233;
	selp.f64 	%fd236, %fd235, %fd233, %p10;
	selp.f64 	%fd237, %fd24, %fd236, %p135;
	selp.f64 	%fd238, %fd237, %fd25, %p132;
	mov.f64 	%fd239, 0d4014000000000000;
	add.rn.f64 	%fd240, %fd108, %fd239;
	selp.f64 	%fd241, %fd240, %fd238, %p133;
	selp.f64 	%fd242, %fd241, %fd237, %p118;
	add.f64 	%fd243, %fd242, %fd242;
	div.rn.f64 	%fd244, %fd243, 0d405E000000000000;
	add.f64 	%fd245, %fd232, %fd244;
	selp.f64 	%fd246, 0d3F93E93E93E93E94, %fd245, %p131;
	mul.f64 	%fd247, %fd246, %fd6;
	add.f32 	%f55, %f90, %f96;
	cvt.f64.f32 	%fd248, %f55;
	{ // callseq 82, 0
	.param .b64 param0;
	st.param.f64 	[param0], %fd7;
	.param .b64 param1;
	st.param.f64 	[param1], 0d4014000000000000;
	.param .b64 retval0;
	call.uni (retval0), 
	__internal_accurate_pow, 
	(
	param0, 
	param1
	);
	ld.param.f64 	%fd249, [retval0];
	} // callseq 82
	neg.f64 	%fd251, %fd249;
	selp.f64 	%fd252, %fd251, %fd249, %p11;
	selp.f64 	%fd253, %fd26, %fd252, %p129;
	selp.f64 	%fd254, %fd253, %fd27, %p126;
	add.rn.f64 	%fd255, %fd135, %fd239;
	selp.f64 	%fd256, %fd255, %fd254, %p127;
	selp.f64 	%fd257, %fd256, %fd253, %p117;
	add.f64 	%fd258, %fd257, %fd257;
	div.rn.f64 	%fd259, %fd258, 0d405E000000000000;
	selp.f64 	%fd260, 0d3F91111111111111, %fd259, %p125;
	mul.f64 	%fd261, %fd260, %fd10;
	ld.shared.f32 	%f56, [%r257+12];
	ld.shared.f32 	%f57, [%r257+36];
	add.f32 	%f58, %f56, %f57;
	cvt.f64.f32 	%fd262, %f58;
	{ // callseq 83, 0
	.param .b64 param0;
	st.param.f64 	[param0], %fd7;
	.param .b64 param1;
	st.param.f64 	[param1], 0d4018000000000000;
	.param .b64 retval0;
	call.uni (retval0), 
	__internal_accurate_pow, 
	(
	param0, 
	param1
	);
	ld.param.f64 	%fd263, [retval0];
	} // callseq 83
	neg.f64 	%fd265, %fd263;
	selp.f64 	%fd266, %fd265, %fd263, %p12;
	selp.f64 	%fd267, %fd28, %fd266, %p129;
	selp.f64 	%fd268, %fd267, %fd29, %p126;
	add.rn.f64 	%fd269, %fd135, %fd227;
	selp.f64 	%fd270, %fd269, %fd268, %p127;
	selp.f64 	%fd271, %fd270, %fd267, %p116;
	add.f64 	%fd272, %fd271, %fd271;
	div.rn.f64 	%fd273, %fd272, 0d4086800000000000;
	selp.f64 	%fd274, 0d3F66C16C16C16C17, %fd273, %p125;
	mul.f64 	%fd275, %fd274, %fd13;
	mul.f64 	%fd276, %fd275, %fd262;
	fma.rn.f64 	%fd277, %fd261, %fd262, %fd276;
	fma.rn.f64 	%fd278, %fd247, %fd248, %fd277;
	cvt.f64.f32 	%fd279, %f54;
	add.f64 	%fd280, %fd278, %fd279;
	cvt.rn.f32.f64 	%f59, %fd280;
	{ // callseq 84, 0
	.param .b64 param0;
	st.param.f64 	[param0], %fd1;
	.param .b64 param1;
	st.param.f64 	[param1], 0d4020000000000000;
	.param .b64 retval0;
	call.uni (retval0), 
	__internal_accurate_pow, 
	(
	param0, 
	param1
	);
	ld.param.f64 	%fd281, [retval0];
	} // callseq 84
	neg.f64 	%fd283, %fd281;
	selp.f64 	%fd284, %fd283, %fd281, %p13;
	selp.f64 	%fd285, %fd30, %fd284, %p135;
	selp.f64 	%fd286, %fd285, %fd31, %p132;
	mov.f64 	%fd287, 0d4020000000000000;
	add.rn.f64 	%fd288, %fd108, %fd287;
	selp.f64 	%fd289, %fd288, %fd286, %p133;
	selp.f64 	%fd290, %fd289, %fd285, %p115;
	add.f64 	%fd291, %fd290, %fd290;
	div.rn.f64 	%fd292, %fd291, 0d40E3B00000000000;
	{ // callseq 85, 0
	.param .b64 param0;
	st.param.f64 	[param0], %fd1;
	.param .b64 param1;
	st.param.f64 	[param1], 0d401C000000000000;
	.param .b64 retval0;
	call.uni (retval0), 
	__internal_accurate_pow, 
	(
	param0, 
	param1
	);
	ld.param.f64 	%fd293, [retval0];
	} // callseq 85
	neg.f64 	%fd295, %fd293;
	selp.f64 	%fd296, %fd295, %fd293, %p14;
	selp.f64 	%fd297, %fd32, %fd296, %p135;
	selp.f64 	%fd298, %fd297, %fd33, %p132;
	mov.f64 	%fd299, 0d401C000000000000;
	add.rn.f64 	%fd300, %fd108, %fd299;
	selp.f64 	%fd301, %fd300, %fd298, %p133;
	selp.f64 	%fd302, %fd301, %fd297, %p114;
	add.f64 	%fd303, %fd302, %fd302;
	div.rn.f64 	%fd304, %fd303, 0d40B3B00000000000;
	add.f64 	%fd305, %fd292, %fd304;
	selp.f64 	%fd306, 0d3F3D41D41D41D41D, %fd305, %p131;
	mul.f64 	%fd307, %fd306, %fd6;
	add.f32 	%f60, %f89, %f97;
	cvt.f64.f32 	%fd308, %f60;
	{ // callseq 86, 0
	.param .b64 param0;
	st.param.f64 	[param0], %fd7;
	.param .b64 param1;
	st.param.f64 	[param1], 0d401C000000000000;
	.param .b64 retval0;
	call.uni (retval0), 
	__internal_accurate_pow, 
	(
	param0, 
	param1
	);
	ld.param.f64 	%fd309, [retval0];
	} // callseq 86
	neg.f64 	%fd311, %fd309;
	selp.f64 	%fd312, %fd311, %fd309, %p15;
	selp.f64 	%fd313, %fd34, %fd312, %p129;
	selp.f64 	%fd314, %fd313, %fd35, %p126;
	add.rn.f64 	%fd315, %fd135, %fd299;
	selp.f64 	%fd316, %fd315, %fd314, %p127;
	selp.f64 	%fd317, %fd316, %fd313, %p113;
	add.f64 	%fd318, %fd317, %fd317;
	div.rn.f64 	%fd319, %fd318, 0d40B3B00000000000;
	selp.f64 	%fd320, 0d3F3A01A01A01A01A, %fd319, %p125;
	mul.f64 	%fd321, %fd320, %fd10;
	ld.shared.f32 	%f61, [%r257+8];
	ld.shared.f32 	%f62, [%r257+40];
	add.f32 	%f63, %f61, %f62;
	cvt.f64.f32 	%fd322, %f63;
	{ // callseq 87, 0
	.param .b64 param0;
	st.param.f64 	[param0], %fd7;
	.param .b64 param1;
	st.param.f64 	[param1], 0d4020000000000000;
	.param .b64 retval0;
	call.uni (retval0), 
	__internal_accurate_pow, 
	(
	param0, 
	param1
	);
	ld.param.f64 	%fd323, [retval0];
	} // callseq 87
	neg.f64 	%fd325, %fd323;
	selp.f64 	%fd326, %fd325, %fd323, %p16;
	selp.f64 	%fd327, %fd36, %fd326, %p129;
	selp.f64 	%fd328, %fd327, %fd37, %p126;
	add.rn.f64 	%fd329, %fd135, %fd287;
	selp.f64 	%fd330, %fd329, %fd328, %p127;
	selp.f64 	%fd331, %fd330, %fd327, %p112;
	add.f64 	%fd332, %fd331, %fd331;
	div.rn.f64 	%fd333, %fd332, 0d40E3B00000000000;
	selp.f64 	%fd334, 0d3F0A01A01A01A01A, %fd333, %p125;
	mul.f64 	%fd335, %fd334, %fd13;
	mul.f64 	%fd336, %fd335, %fd322;
	fma.rn.f64 	%fd337, %fd321, %fd322, %fd336;
	fma.rn.f64 	%fd338, %fd307, %fd308, %fd337;
	cvt.f64.f32 	%fd339, %f59;
	add.f64 	%fd340, %fd338, %fd339;
	cvt.rn.f32.f64 	%f64, %fd340;
	{ // callseq 88, 0
	.param .b64 param0;
	st.param.f64 	[param0], %fd1;
	.param .b64 param1;
	st.param.f64 	[param1], 0d4024000000000000;
	.param .b64 retval0;
	call.uni (retval0), 
	__internal_accurate_pow, 
	(
	param0, 
	param1
	);
	ld.param.f64 	%fd341, [retval0];
	} // callseq 88
	neg.f64 	%fd343, %fd341;
	selp.f64 	%fd344, %fd343, %fd341, %p17;
	selp.f64 	%fd345, %fd38, %fd344, %p135;
	selp.f64 	%fd346, %fd345, %fd39, %p132;
	mov.f64 	%fd347, 0d4024000000000000;
	add.rn.f64 	%fd348, %fd108, %fd347;
	selp.f64 	%fd349, %fd348, %fd346, %p133;
	selp.f64 	%fd350, %fd349, %fd345, %p111;
	add.f64 	%fd351, %fd350, %fd350;
	div.rn.f64 	%fd352, %fd351, 0d414BAF8000000000;
	{ // callseq 89, 0
	.param .b64 param0;
	st.param.f64 	[param0], %fd1;
	.param .b64 param1;
	st.param.f64 	[param1], 0d4022000000000000;
	.param .b64 retval0;
	call.uni (retval0), 
	__internal_accurate_pow, 
	(
	param0, 
	param1
	);
	ld.param.f64 	%fd353, [retval0];
	} // callseq 89
	neg.f64 	%fd355, %fd353;
	selp.f64 	%fd356, %fd355, %fd353, %p18;
	selp.f64 	%fd357, %fd40, %fd356, %p135;
	selp.f64 	%fd358, %fd357, %fd41, %p132;
	mov.f64 	%fd359, 0d4022000000000000;
	add.rn.f64 	%fd360, %fd108, %fd359;
	selp.f64 	%fd361, %fd360, %fd358, %p133;
	selp.f64 	%fd362, %fd361, %fd357, %p110;
	add.f64 	%fd363, %fd362, %fd362;
	div.rn.f64 	%fd364, %fd363, 0d4116260000000000;
	add.f64 	%fd365, %fd352, %fd364;
	selp.f64 	%fd366, 0d3ED96DAD9C45DB20, %fd365, %p131;
	mul.f64 	%fd367, %fd366, %fd6;
	add.f32 	%f65, %f88, %f16;
	cvt.f64.f32 	%fd368, %f65;
	{ // callseq 90, 0
	.param .b64 param0;
	st.param.f64 	[param0], %fd7;
	.param .b64 param1;
	st.param.f64 	[param1], 0d4022000000000000;
	.param .b64 retval0;
	call.uni (retval0), 
	__internal_accurate_pow, 
	(
	param0, 
	param1
	);
	ld.param.f64 	%fd369, [retval0];
	} // callseq 90
	neg.f64 	%fd371, %fd369;
	selp.f64 	%fd372, %fd371, %fd369, %p19;
	selp.f64 	%fd373, %fd42, %fd372, %p129;
	selp.f64 	%fd374, %fd373, %fd43, %p126;
	add.rn.f64 	%fd375, %fd135, %fd359;
	selp.f64 	%fd376, %fd375, %fd374, %p127;
	selp.f64 	%fd377, %fd376, %fd373, %p109;
	add.f64 	%fd378, %fd377, %fd377;
	div.rn.f64 	%fd379, %fd378, 0d40B3B00000000000;
	selp.f64 	%fd380, 0d3F3A01A01A01A01A, %fd379, %p125;
	mul.f64 	%fd381, %fd380, %fd10;
	ld.shared.f32 	%f66, [%r257+4];
	ld.shared.f32 	%f67, [%r257+44];
	add.f32 	%f68, %f66, %f67;
	cvt.f64.f32 	%fd382, %f68;
	{ // callseq 91, 0
	.param .b64 param0;
	st.param.f64 	[param0], %fd7;
	.param .b64 param1;
	st.param.f64 	[param1], 0d4024000000000000;
	.param .b64 retval0;
	call.uni (retval0), 
	__internal_accurate_pow, 
	(
	param0, 
	param1
	);
	ld.param.f64 	%fd383, [retval0];
	} // callseq 91
	neg.f64 	%fd385, %fd383;
	selp.f64 	%fd386, %fd385, %fd383, %p20;
	selp.f64 	%fd387, %fd44, %fd386, %p129;
	selp.f64 	%fd388, %fd387, %fd45, %p126;
	add.rn.f64 	%fd389, %fd135, %fd347;
	selp.f64 	%fd390, %fd389, %fd388, %p127;
	selp.f64 	%fd391, %fd390, %fd387, %p108;
	add.f64 	%fd392, %fd391, %fd391;
	div.rn.f64 	%fd393, %fd392, 0d414BAF8000000000;
	selp.f64 	%fd394, 0d3EA27E4FB7789F5C, %fd393, %p125;
	mul.f64 	%fd395, %fd394, %fd13;
	mul.f64 	%fd396, %fd395, %fd382;
	fma.rn.f64 	%fd397, %fd381, %fd382, %fd396;
	fma.rn.f64 	%fd398, %fd367, %fd368, %fd397;
	cvt.f64.f32 	%fd399, %f64;
	add.f64 	%fd400, %fd398, %fd399;
	cvt.rn.f32.f64 	%f69, %fd400;
	{ // callseq 92, 0
	.param .b64 param0;
	st.param.f64 	[param0], %fd1;
	.param .b64 param1;
	st.param.f64 	[param1], 0d4028000000000000;
	.param .b64 retval0;
	call.uni (retval0), 
	__internal_accurate_pow, 
	(
	param0, 
	param1
	);
	ld.param.f64 	%fd401, [retval0];
	} // callseq 92
	neg.f64 	%fd403, %fd401;
	selp.f64 	%fd404, %fd403, %fd401, %p21;
	selp.f64 	%fd405, %fd46, %fd404, %p135;
	selp.f64 	%fd406, %fd405, %fd47, %p132;
	mov.f64 	%fd407, 0d4028000000000000;
	add.rn.f64 	%fd408, %fd108, %fd407;
	selp.f64 	%fd409, %fd408, %fd406, %p133;
	selp.f64 	%fd410, %fd409, %fd405, %p107;
	add.f64 	%fd411, %fd410, %fd410;
	div.rn.f64 	%fd412, %fd411, 0d41BC8CFC00000000;
	{ // callseq 93, 0
	.param .b64 param0;
	st.param.f64 	[param0], %fd1;
	.param .b64 param1;
	st.param.f64 	[param1], 0d4026000000000000;
	.param .b64 retval0;
	call.uni (retval0), 
	__internal_accurate_pow, 
	(
	param0, 
	param1
	);
	ld.param.f64 	%fd413, [retval0];
	} // callseq 93
	neg.f64 	%fd415, %fd413;
	selp.f64 	%fd416, %fd415, %fd413, %p22;
	selp.f64 	%fd417, %fd48, %fd416, %p135;
	selp.f64 	%fd418, %fd417, %fd49, %p132;
	mov.f64 	%fd419, 0d4026000000000000;
	add.rn.f64 	%fd420, %fd108, %fd419;
	selp.f64 	%fd421, %fd420, %fd418, %p133;
	selp.f64 	%fd422, %fd421, %fd417, %p106;
	add.f64 	%fd423, %fd422, %fd422;
	div.rn.f64 	%fd424, %fd423, 0d418308A800000000;
	add.f64 	%fd425, %fd412, %fd424;
	selp.f64 	%fd426, 0d3E6D242085F45FF7, %fd425, %p131;
	mul.f64 	%fd427, %fd426, %fd6;
	add.f32 	%f70, %f98, %f87;
	cvt.f64.f32 	%fd428, %f70;
	{ // callseq 94, 0
	.param .b64 param0;
	st.param.f64 	[param0], %fd7;
	.param .b64 param1;
	st.param.f64 	[param1], 0d4026000000000000;
	.param .b64 retval0;
	call.uni (retval0), 
	__internal_accurate_pow, 
	(
	param0, 
	param1
	);
	ld.param.f64 	%fd429, [retval0];
	} // callseq 94
	neg.f64 	%fd431, %fd429;
	selp.f64 	%fd432, %fd431, %fd429, %p23;
	selp.f64 	%fd433, %fd50, %fd432, %p129;
	selp.f64 	%fd434, %fd433, %fd51, %p126;
	add.rn.f64 	%fd435, %fd135, %fd419;
	selp.f64 	%fd436, %fd435, %fd434, %p127;
	selp.f64 	%fd437, %fd436, %fd433, %p105;
	add.f64 	%fd438, %fd437, %fd437;
	div.rn.f64 	%fd439, %fd438, 0d418308A800000000;
	selp.f64 	%fd440, 0d3E6AE64567F544E4, %fd439, %p125;
	mul.f64 	%fd441, %fd440, %fd10;
	ld.shared.f32 	%f71, [%r257];
	ld.shared.f32 	%f72, [%r257+48];
	add.f32 	%f73, %f71, %f72;
	cvt.f64.f32 	%fd442, %f73;
	{ // callseq 95, 0
	.param .b64 param0;
	st.param.f64 	[param0], %fd7;
	.param .b64 param1;
	st.param.f64 	[param1], 0d4028000000000000;
	.param .b64 retval0;
	call.uni (retval0), 
	__internal_accurate_pow, 
	(
	param0, 
	param1
	);
	ld.param.f64 	%fd443, [retval0];
	} // callseq 95
	neg.f64 	%fd445, %fd443;
	selp.f64 	%fd446, %fd445, %fd443, %p24;
	selp.f64 	%fd447, %fd52, %fd446, %p129;
	selp.f64 	%fd448, %fd447, %fd53, %p126;
	add.rn.f64 	%fd449, %fd135, %fd407;
	selp.f64 	%fd450, %fd449, %fd448, %p127;
	selp.f64 	%fd451, %fd450, %fd447, %p104;
	add.f64 	%fd452, %fd451, %fd451;
	div.rn.f64 	%fd453, %fd452, 0d41BC8CFC00000000;
	selp.f64 	%fd454, 0d3E31EED8EFF8D898, %fd453, %p125;
	mul.f64 	%fd455, %fd454, %fd13;
	mul.f64 	%fd456, %fd455, %fd442;
	fma.rn.f64 	%fd457, %fd441, %fd442, %fd456;
	fma.rn.f64 	%fd458, %fd427, %fd428, %fd457;
	cvt.f64.f32 	%fd459, %f69;
	add.f64 	%fd460, %fd458, %fd459;
	cvt.rn.f32.f64 	%f74, %fd460;
	add.f32 	%f75, %f93, %f93;
	ld.global.f32 	%f76, [%rd29];
	sub.f32 	%f77, %f75, %f76;
	cvta.to.global.u64 	%rd30, %rd37;
	add.s64 	%rd31, %rd30, %rd27;
	ld.global.nc.f32 	%f78, [%rd31];
	fma.rn.f32 	%f79, %f78, %f74, %f77;
	st.global.f32 	[%rd29], %f79;
	add.s32 	%r266, %r266, %r263;
	add.s32 	%r265, %r265, 1;
	add.s32 	%r264, %r264, %r263;
	setp.ne.s32 	%p136, %r265, -12;
	mov.f32 	%f98, %f16;
	@%p136 bra 	$L__BB5_3;
$L__BB5_6:
	// begin inline asm
	mov.u64 	%rd32, %clock64;
	// end inline asm
	sub.s64 	%rd33, %rd32, %rd5;
	cvt.rn.f32.s64 	%f80, %rd33;
	cvt.f64.f32 	%fd461, %f80;
	mul.f64 	%fd462, %fd461, 0d408F400000000000;
	div.rn.f64 	%fd463, %fd462, 0d412E848000000000;
	cvt.rn.f32.f64 	%f81, %fd463;
	mov.u32 	%r258, %ntid.x;
	mov.u32 	%r259, %ctaid.x;
	mov.u32 	%r260, %tid.x;
	mad.lo.s32 	%r261, %r258, %r259, %r260;
	mul.wide.s32 	%rd34, %r261, 4;
	mov.u64 	%rd35, LaxWendroff_time;
	add.s64 	%rd36, %rd35, %rd34;
	st.global.f32 	[%rd36], %f81;
	ret;

}
	// .globl	_Z24FractionalStep_2D_SolverififfPfS_S_
.visible .entry _Z24FractionalStep_2D_SolverififfPfS_S_(
	.param .u32 _Z24FractionalStep_2D_SolverififfPfS_S__param_0,
	.param .f32 _Z24FractionalStep_2D_SolverififfPfS_S__param_1,
	.param .u32 _Z24FractionalStep_2D_SolverififfPfS_S__param_2,
	.param .f32 _Z24FractionalStep_2D_SolverififfPfS_S__param_3,
	.param .f32 _Z24FractionalStep_2D_SolverififfPfS_S__param_4,
	.param .u64 .ptr .align 1 _Z24FractionalStep_2D_SolverififfPfS_S__param_5,
	.param .u64 .ptr .align 1 _Z24FractionalStep_2D_SolverififfPfS_S__param_6,
	.param .u64 .ptr .align 1 _Z24FractionalStep_2D_SolverififfPfS_S__param_7
)
{
	.reg .pred 	%p<111>;
	.reg .b32 	%r<233>;
	.reg .b32 	%f<103>;
	.reg .b64 	%rd<42>;
	.reg .b64 	%fd<469>;
	// demoted variable
	.shared .align 4 .b8 _ZZ24FractionalStep_2D_SolverififfPfS_S_E6s_data[176];
	ld.param.u32 	%r34, [_Z24FractionalStep_2D_SolverififfPfS_S__param_0];
	ld.param.u32 	%r36, [_Z24FractionalStep_2D_SolverififfPfS_S__param_2];
	// begin inline asm
	mov.u64 	%rd5, %clock64;
	// end inline asm
	mov.u32 	%r37, %ntid.x;
	mov.u32 	%r38, %ctaid.x;
	mov.u32 	%r39, %tid.x;
	mad.lo.s32 	%r40, %r37, %r38, %r39;
	mov.u32 	%r41, %ntid.y;
	mov.u32 	%r42, %ctaid.y;
	mov.u32 	%r43, %tid.y;
	mad.lo.s32 	%r44, %r41, %r42, %r43;
	add.s32 	%r46, %r34, -12;
	setp.ge.s32 	%p25, %r40, %r46;
	add.s32 	%r47, %r36, -12;
	setp.ge.s32 	%p26, %r44, %r47;
	or.pred  	%p27, %p25, %p26;
	@%p27 bra 	$L__BB6_6;
	setp.lt.s32 	%p28, %r36, 13;
	@%p28 bra 	$L__BB6_6;
	ld.param.u64 	%rd38, [_Z24FractionalStep_2D_SolverififfPfS_S__param_6];
	ld.param.f32 	%f89, [_Z24FractionalStep_2D_SolverififfPfS_S__param_4];
	ld.param.f32 	%f87, [_Z24FractionalStep_2D_SolverififfPfS_S__param_3];
	ld.param.f32 	%f85, [_Z24FractionalStep_2D_SolverififfPfS_S__param_1];
	ld.param.u32 	%r228, [_Z24FractionalStep_2D_SolverififfPfS_S__param_0];
	mov.u32 	%r48, %ntid.x;
	mov.u32 	%r49, %ctaid.x;
	mov.u32 	%r50, %tid.x;
	mad.lo.s32 	%r51, %r48, %r49, %r50;
	cvta.to.global.u64 	%rd6, %rd38;
	mul.wide.s32 	%rd7, %r51, 4;
	add.s64 	%rd8, %rd6, %rd7;
	mul.wide.s32 	%rd9, %r228, 4;
	add.s64 	%rd10, %rd8, %rd9;
	add.s64 	%rd11, %rd10, %rd9;
	add.s64 	%rd12, %rd11, %rd9;
	add.s64 	%rd13, %rd12, %rd9;
	add.s64 	%rd14, %rd13, %rd9;
	add.s64 	%rd15, %rd14, %rd9;
	add.s64 	%rd16, %rd15, %rd9;
	add.s64 	%rd17, %rd16, %rd9;
	add.s64 	%rd18, %rd17, %rd9;
	add.s64 	%rd19, %rd18, %rd9;
	mul.f32 	%f30, %f89, %f89;
	cvt.f64.f32 	%fd55, %f30;
	mul.f64 	%fd56, %fd55, 0d3FE0000000000000;
	mul.f64 	%fd57, %fd56, 0d3FE0000000000000;
	mul.f32 	%f31, %f85, %f85;
	cvt.f64.f32 	%fd58, %f31;
	div.rn.f64 	%fd59, %fd57, %fd58;
	cvt.rn.f32.f64 	%f32, %fd59;
	mul.f32 	%f33, %f87, %f87;
	cvt.f64.f32 	%fd60, %f33;
	div.rn.f64 	%fd61, %fd57, %fd60;
	cvt.rn.f32.f64 	%f34, %fd61;
	add.s64 	%rd20, %rd19, %rd9;
	ld.global.nc.f32 	%f91, [%rd20+24];
	ld.global.nc.f32 	%f92, [%rd19+24];
	ld.global.nc.f32 	%f93, [%rd18+24];
	ld.global.nc.f32 	%f94, [%rd17+24];
	ld.global.nc.f32 	%f95, [%rd16+24];
	ld.global.nc.f32 	%f96, [%rd15+24];
	ld.global.nc.f32 	%f97, [%rd14+24];
	ld.global.nc.f32 	%f98, [%rd13+24];
	ld.global.nc.f32 	%f99, [%rd12+24];
	ld.global.nc.f32 	%f100, [%rd11+24];
	ld.global.nc.f32 	%f101, [%rd10+24];
	ld.global.nc.f32 	%f102, [%rd8+24];
	mul.f32 	%f35, %f89, 0f3F000000;
	add.f32 	%f36, %f85, %f35;
	add.f32 	%f37, %f87, %f89;
	mul.f32 	%f38, %f37, %f34;
	fma.rn.f32 	%f39, %f36, %f32, %f38;
	mul.f32 	%f40, %f87, %f34;
	fma.rn.f32 	%f41, %f85, %f32, %f40;
	add.f32 	%f13, %f39, %f41;
	cvt.f64.f32 	%fd62, %f87;
	{
	.reg .b32 %temp; 
	mov.b64 	{%temp, %r52}, %fd62;
	}
	mov.f64 	%fd63, 0d4000000000000000;
	{
	.reg .b32 %temp; 
	mov.b64 	{%temp, %r53}, %fd63;
	}
	and.b32  	%r54, %r53, 2146435072;
	setp.eq.s32 	%p29, %r54, 1062207488;
	abs.f64 	%fd1, %fd62;
	setp.lt.s32 	%p31, %r52, 0;
	and.pred  	%p1, %p31, %p29;
	selp.b32 	%r55, %r52, 0, %p29;
	setp.lt.s32 	%p32, %r53, 0;
	or.b32  	%r56, %r55, 2146435072;
	selp.b32 	%r57, %r56, %r55, %p32;
	mov.b32 	%r58, 0;
	mov.b64 	%fd2, {%r58, %r57};
	add.f64 	%fd64, %fd62, 0d4000000000000000;
	{
	.reg .b32 %temp; 
	mov.b64 	{%temp, %r59}, %fd64;
	}
	and.b32  	%r1, %r59, 2146435072;
	selp.b32 	%r60, 0, 2146435072, %p32;
	and.b32  	%r61, %r53, 2147483647;
	setp.ne.s32 	%p33, %r61, 1071644672;
	and.pred  	%p34, %p29, %p33;
	or.b32  	%r62, %r60, -2147483648;
	selp.b32 	%r63, %r62, %r60, %p34;
	selp.b32 	%r64, %r63, %r60, %p31;
	mov.b64 	%fd3, {%r58, %r64};
	cvt.f64.f32 	%fd65, %f89;
	{
	.reg .b32 %temp; 
	mov.b64 	{%temp, %r65}, %fd65;
	}
	abs.f64 	%fd4, %fd65;
	setp.lt.s32 	%p36, %r65, 0;
	and.pred  	%p2, %p36, %p29;
	selp.b32 	%r66, %r65, 0, %p29;
	or.b32  	%r67, %r66, 2146435072;
	selp.b32 	%r68, %r67, %r66, %p32;
	mov.b64 	%fd5, {%r58, %r68};
	add.f64 	%fd66, %fd65, 0d4000000000000000;
	{
	.reg .b32 %temp; 
	mov.b64 	{%temp, %r69}, %fd66;
	}
	and.b32  	%r2, %r69, 2146435072;
	selp.b32 	%r70, %r63, %r60, %p36;
	mov.b64 	%fd6, {%r58, %r70};
	mul.f32 	%f42, %f34, 0f40800000;
	cvt.f64.f32 	%fd7, %f42;
	cvt.f64.f32 	%fd67, %f85;
	{
	.reg .b32 %temp; 
	mov.b64 	{%temp, %r71}, %fd67;
	}
	abs.f64 	%fd8, %fd67;
	setp.lt.s32 	%p37, %r71, 0;
	and.pred  	%p3, %p37, %p29;
	selp.b32 	%r72, %r71, 0, %p29;
	or.b32  	%r73, %r72, 2146435072;
	selp.b32 	%r74, %r73, %r72, %p32;
	mov.b64 	%fd9, {%r58, %r74};
	add.f64 	%fd68, %fd67, 0d4000000000000000;
	{
	.reg .b32 %temp; 
	mov.b64 	{%temp, %r75}, %fd68;
	}
	and.b32  	%r3, %r75, 2146435072;
	selp.b32 	%r76, %r63, %r60, %p37;
	mov.b64 	%fd10, {%r58, %r76};
	cvt.f64.f32 	%fd69, %f35;
	{
	.reg .b32 %temp; 
	mov.b64 	{%temp, %r77}, %fd69;
	}
	abs.f64 	%fd11, %fd69;
	setp.lt.s32 	%p38, %r77, 0;
	and.pred  	%p4, %p38, %p29;
	selp.b32 	%r78, %r77, 0, %p29;
	or.b32  	%r79, %r78, 2146435072;
	selp.b32 	%r80, %r79, %r78, %p32;
	mov.b64 	%fd12, {%r58, %r80};
	add.f64 	%fd70, %fd69, 0d4000000000000000;
	{
	.reg .b32 %temp; 
	mov.b64 	{%temp, %r81}, %fd70;
	}
	and.b32  	%r4, %r81, 2146435072;
	selp.b32 	%r82, %r63, %r60, %p38;
	mov.b64 	%fd13, {%r58, %r82};
	add.f32 	%f43, %f32, %f32;
	cvt.f64.f32 	%fd14, %f43;
	mov.f64 	%fd71, 0d4010000000000000;
	{
	.reg .b32 %temp; 
	mov.b64 	{%temp, %r83}, %fd71;
	}
	and.b32  	%r84, %r83, 2146435072;
	setp.eq.s32 	%p39, %r84, 1072693248;
	and.pred  	%p5, %p31, %p39;
	selp.b32 	%r85, %r52, 0, %p39;
	setp.lt.s32 	%p41, %r83, 0;
	or.b32  	%r86, %r85, 2146435072;
	selp.b32 	%r87, %r86, %r85, %p41;
	mov.b64 	%fd15, {%r58, %r87};
	add.f64 	%fd72, %fd62, 0d4010000000000000;
	{
	.reg .b32 %temp; 
	mov.b64 	{%temp, %r88}, %fd72;
	}
	and.b32  	%r5, %r88, 2146435072;
	selp.b32 	%r89, 0, 2146435072, %p41;
	and.b32  	%r90, %r83, 2147483647;
	setp.ne.s32 	%p42, %r90, 1071644672;
	and.pred  	%p43, %p39, %p42;
	or.b32  	%r91, %r89, -2147483648;
	selp.b32 	%r92, %r91, %r89, %p43;
	selp.b32 	%r93, %r92, %r89, %p31;
	mov.b64 	%fd16, {%r58, %r93};
	and.pred  	%p6, %p36, %p39;
	selp.b32 	%r94, %r65, 0, %p39;
	or.b32  	%r95, %r94, 2146435072;
	selp.b32 	%r96, %r95, %r94, %p41;
	mov.b64 	%fd17, {%r58, %r96};
	add.f64 	%fd73, %fd65, 0d4010000000000000;
	{
	.reg .b32 %temp; 
	mov.b64 	{%temp, %r97}, %fd73;
	}
	and.b32  	%r6, %r97, 2146435072;
	selp.b32 	%r98, %r92, %r89, %p36;
	mov.b64 	%fd18, {%r58, %r98};
	and.pred  	%p7, %p37, %p39;
	selp.b32 	%r99, %r71, 0, %p39;
	or.b32  	%r100, %r99, 2146435072;
	selp.b32 	%r101, %r100, %r99, %p41;
	mov.b64 	%fd19, {%r58, %r101};
	add.f64 	%fd74, %fd67, 0d4010000000000000;
	{
	.reg .b32 %temp; 
	mov.b64 	{%temp, %r102}, %fd74;
	}
	and.b32  	%r7, %r102, 2146435072;
	selp.b32 	%r103, %r92, %r89, %p37;
	mov.b64 	%fd20, {%r58, %r103};
	and.pred  	%p8, %p38, %p39;
	selp.b32 	%r104, %r77, 0, %p39;
	or.b32  	%r105, %r104, 2146435072;
	selp.b32 	%r106, %r105, %r104, %p41;
	mov.b64 	%fd21, {%r58, %r106};
	add.f64 	%fd75, %fd69, 0d4010000000000000;
	{
	.reg .b32 %temp; 
	mov.b64 	{%temp, %r107}, %fd75;
	}
	and.b32  	%r8, %r107, 2146435072;
	selp.b32 	%r108, %r92, %r89, %p38;
	mov.b64 	%fd22, {%r58, %r108};
	mov.f64 	%fd76, 0d4018000000000000;
	{
	.reg .b32 %temp; 
	mov.b64 	{%temp, %r109}, %fd76;
	}
	and.b32  	%r110, %r109, 2146435072;
	setp.eq.s32 	%p45, %r110, 1073741824;
	and.pred  	%p9, %p31, %p45;
	selp.b32 	%r111, %r52, 0, %p45;
	setp.lt.s32 	%p47, %r109, 0;
	or.b32  	%r112, %r111, 2146435072;
	selp.b32 	%r113, %r112, %r111, %p47;
	mov.b64 	%fd23, {%r58, %r113};
	add.f64 	%fd77, %fd62, 0d4018000000000000;
	{
	.reg .b32 %temp; 
	mov.b64 	{%temp, %r114}, %fd77;
	}
	and.b32  	%r9, %r114, 2146435072;
	selp.b32 	%r115, 0, 2146435072, %p47;
	and.b32  	%r116, %r109, 2147483647;
	setp.ne.s32 	%p48, %r116, 1071644672;
	and.pred  	%p49, %p45, %p48;
	or.b32  	%r117, %r115, -2147483648;
	selp.b32 	%r118, %r117, %r115, %p49;
	selp.b32 	%r119, %r118, %r115, %p31;
	mov.b64 	%fd24, {%r58, %r119};
	and.pred  	%p10, %p36, %p45;
	selp.b32 	%r120, %r65, 0, %p45;
	or.b32  	%r121, %r120, 2146435072;
	selp.b32 	%r122, %r121, %r120, %p47;
	mov.b64 	%fd25, {%r58, %r122};
	add.f64 	%fd78, %fd65, 0d4018000000000000;
	{
	.reg .b32 %temp; 
	mov.b64 	{%temp, %r123}, %fd78;
	}
	and.b32  	%r10, %r123, 2146435072;
	selp.b32 	%r124, %r118, %r115, %p36;
	mov.b64 	%fd26, {%r58, %r124};
	and.pred  	%p11, %p37, %p45;
	selp.b32 	%r125, %r71, 0, %p45;
	or.b32  	%r126, %r125, 2146435072;
	selp.b32 	%r127, %r126, %r125, %p47;
	mov.b64 	%fd27, {%r58, %r127};
	add.f64 	%fd79, %fd67, 0d4018000000000000;
	{
	.reg .b32 %temp; 
	mov.b64 	{%temp, %r128}, %fd79;
	}
	and.b32  	%r11, %r128, 2146435072;
	selp.b32 	%r129, %r118, %r115, %p37;
	mov.b64 	%fd28, {%r58, %r129};
	and.pred  	%p12, %p38, %p45;
	selp.b32 	%r130, %r77, 0, %p45;
	or.b32  	%r131, %r130, 2146435072;
	selp.b32 	%r132, %r131, %r130, %p47;
	mov.b64 	%fd29, {%r58, %r132};
	add.f64 	%fd80, %fd69, 0d4018000000000000;
	{
	.reg .b32 %temp; 
	mov.b64 	{%temp, %r133}, %fd80;
	}
	and.b32  	%r12, %r133, 2146435072;
	selp.b32 	%r134, %r118, %r115, %p38;
	mov.b64 	%fd30, {%r58, %r134};
	mov.f64 	%fd81, 0d4020000000000000;
	{
	.reg .b32 %temp; 
	mov.b64 	{%temp, %r135}, %fd81;
	}
	and.b32  	%r136, %r135, 2146435072;
	setp.eq.s32 	%p51, %r136, 1071644672;
	and.pred  	%p13, %p31, %p51;
	selp.b32 	%r137, %r52, 0, %p51;
	setp.lt.s32 	%p53, %r135, 0;
	or.b32  	%r138, %r137, 2146435072;
	selp.b32 	%r139, %r138, %r137, %p53;
	mov.b64 	%fd31, {%r58, %r139};
	add.f64 	%fd82, %fd62, 0d4020000000000000;
	{
	.reg .b32 %temp; 
	mov.b64 	{%temp, %r140}, %fd82;
	}
	and.b32  	%r13, %r140, 2146435072;
	selp.b32 	%r141, 0, 2146435072, %p53;
	and.b32  	%r142, %r135, 2147483647;
	setp.ne.s32 	%p54, %r142, 1071644672;
	and.pred  	%p55, %p51, %p54;
	or.b32  	%r143, %r141, -2147483648;
	selp.b32 	%r144, %r143, %r141, %p55;
	selp.b32 	%r145, %r144, %r141, %p31;
	mov.b64 	%fd32, {%r58, %r145};
	and.pred  	%p14, %p36, %p51;
	selp.b32 	%r146, %r65, 0, %p51;
	or.b32  	%r147, %r146, 2146435072;
	selp.b32 	%r148, %r147, %r146, %p53;
	mov.b64 	%fd33, {%r58, %r148};
	add.f64 	%fd83, %fd65, 0d4020000000000000;
	{
	.reg .b32 %temp; 
	mov.b64 	{%temp, %r149}, %fd83;
	}
	and.b32  	%r14, %r149, 2146435072;
	selp.b32 	%r150, %r144, %r141, %p36;
	mov.b64 	%fd34, {%r58, %r150};
	and.pred  	%p15, %p37, %p51;
	selp.b32 	%r151, %r71, 0, %p51;
	or.b32  	%r152, %r151, 2146435072;
	selp.b32 	%r153, %r152, %r151, %p53;
	mov.b64 	%fd35, {%r58, %r153};
	add.f64 	%fd84, %fd67, 0d4020000000000000;
	{
	.reg .b32 %temp; 
	mov.b64 	{%temp, %r154}, %fd84;
	}
	and.b32  	%r15, %r154, 2146435072;
	selp.b32 	%r155, %r144, %r141, %p37;
	mov.b64 	%fd36, {%r58, %r155};
	and.pred  	%p16, %p38, %p51;
	selp.b32 	%r156, %r77, 0, %p51;
	or.b32  	%r157, %r156, 2146435072;
	selp.b32 	%r158, %r157, %r156, %p53;
	mov.b64 	%fd37, {%r58, %r158};
	add.f64 	%fd85, %fd69, 0d4020000000000000;
	{
	.reg .b32 %temp; 
	mov.b64 	{%temp, %r159}, %fd85;
	}
	and.b32  	%r16, %r159, 2146435072;
	selp.b32 	%r160, %r144, %r141, %p38;
	mov.b64 	%fd38, {%r58, %r160};
	mov.f64 	%fd86, 0d4024000000000000;
	{
	.reg .b32 %temp; 
	mov.b64 	{%temp, %r161}, %fd86;
	}
	and.b32  	%r162, %r161, 2146435072;
	setp.eq.s32 	%p57, %r162, 1074790400;
	and.pred  	%p17, %p31, %p57;
	selp.b32 	%r163, %r52, 0, %p57;
	setp.lt.s32 	%p59, %r161, 0;
	or.b32  	%r164, %r163, 2146435072;
	selp.b32 	%r165, %r164, %r163, %p59;
	mov.b64 	%fd39, {%r58, %r165};
	add.f64 	%fd87, %fd62, 0d4024000000000000;
	{
	.reg .b32 %temp; 
	mov.b64 	{%temp, %r166}, %fd87;
	}
	and.b32  	%r17, %r166, 2146435072;
	selp.b32 	%r167, 0, 2146435072, %p59;
	and.b32  	%r168, %r161, 2147483647;
	setp.ne.s32 	%p60, %r168, 1071644672;
	and.pred  	%p61, %p57, %p60;
	or.b32  	%r169, %r167, -2147483648;
	selp.b32 	%r170, %r169, %r167, %p61;
	selp.b32 	%r171, %r170, %r167, %p31;
	mov.b64 	%fd40, {%r58, %r171};
	and.pred  	%p18, %p36, %p57;
	selp.b32 	%r172, %r65, 0, %p57;
	or.b32  	%r173, %r172, 2146435072;
	selp.b32 	%r174, %r173, %r172, %p59;
	mov.b64 	%fd41, {%r58, %r174};
	add.f64 	%fd88, %fd65, 0d4024000000000000;
	{
	.reg .b32 %temp; 
	mov.b64 	{%temp, %r175}, %fd88;
	}
	and.b32  	%r18, %r175, 2146435072;
	selp.b32 	%r176, %r170, %r167, %p36;
	mov.b64 	%fd42, {%r58, %r176};
	and.pred  	%p19, %p37, %p57;
	selp.b32 	%r177, %r71, 0, %p57;
	or.b32  	%r178, %r177, 2146435072;
	selp.b32 	%r179, %r178, %r177, %p59;
	mov.b64 	%fd43, {%r58, %r179};
	add.f64 	%fd89, %fd67, 0d4024000000000000;
	{
	.reg .b32 %temp; 
	mov.b64 	{%temp, %r180}, %fd89;
	}
	and.b32  	%r19, %r180, 2146435072;
	selp.b32 	%r181, %r170, %r167, %p37;
	mov.b64 	%fd44, {%r58, %r181};
	and.pred  	%p20, %p38, %p57;
	selp.b32 	%r182, %r77, 0, %p57;
	or.b32  	%r183, %r182, 2146435072;
	selp.b32 	%r184, %r183, %r182, %p59;
	mov.b64 	%fd45, {%r58, %r184};
	add.f64 	%fd90, %fd69, 0d4024000000000000;
	{
	.reg .b32 %temp; 
	mov.b64 	{%temp, %r185}, %fd90;
	}
	and.b32  	%r20, %r185, 2146435072;
	selp.b32 	%r186, %r170, %r167, %p38;
	mov.b64 	%fd46, {%r58, %r186};
	mov.f64 	%fd91, 0d4028000000000000;
	{
	.reg .b32 %temp; 
	mov.b64 	{%temp, %r187}, %fd91;
	}
	and.b32  	%r188, %r187, 2146435072;
	setp.eq.s32 	%p63, %r188, 1073741824;
	and.pred  	%p21, %p31, %p63;
	selp.b32 	%r189, %r52, 0, %p63;
	setp.lt.s32 	%p65, %r187, 0;
	or.b32  	%r190, %r189, 2146435072;
	selp.b32 	%r191, %r190, %r189, %p65;
	mov.b64 	%fd47, {%r58, %r191};
	add.f64 	%fd92, %fd62, 0d4028000000000000;
	{
	.reg .b32 %temp; 
	mov.b64 	{%temp, %r192}, %fd92;
	}
	and.b32  	%r21, %r192, 2146435072;
	selp.b32 	%r193, 0, 2146435072, %p65;
	and.b32  	%r194, %r187, 2147483647;
	setp.ne.s32 	%p66, %r194, 1071644672;
	and.pred  	%p67, %p63, %p66;
	or.b32  	%r195, %r193, -2147483648;
	selp.b32 	%r196, %r195, %r193, %p67;
	selp.b32 	%r197, %r196, %r193, %p31;
	mov.b64 	%fd48, {%r58, %r197};
	and.pred  	%p22, %p36, %p63;
	selp.b32 	%r198, %r65, 0, %p63;
	or.b32  	%r199, %r198, 2146435072;
	selp.b32 	%r200, %r199, %r198, %p65;
	mov.b64 	%fd49, {%r58, %r200};
	add.f64 	%fd93, %fd65, 0d4028000000000000;
	{
	.reg .b32 %temp; 
	mov.b64 	{%temp, %r201}, %fd93;
	}
	and.b32  	%r22, %r201, 2146435072;
	selp.b32 	%r202, %r196, %r193, %p36;
	mov.b64 	%fd50, {%r58, %r202};
	and.pred  	%p23, %p37, %p63;
	selp.b32 	%r203, %r71, 0, %p63;
	or.b32  	%r204, %r203, 2146435072;
	selp.b32 	%r205, %r204, %r203, %p65;
	mov.b64 	%fd51, {%r58, %r205};
	add.f64 	%fd94, %fd67, 0d4028000000000000;
	{
	.reg .b32 %temp; 
	mov.b64 	{%temp, %r206}, %fd94;
	}
	and.b32  	%r23, %r206, 2146435072;
	selp.b32 	%r207, %r196, %r193, %p37;
	mov.b64 	%fd52, {%r58, %r207};
	and.pred  	%p24, %p38, %p63;
	selp.b32 	%r208, %r77, 0, %p63;
	or.b32  	%r209, %r208, 2146435072;
	selp.b32 	%r210, %r209, %r208, %p65;
	mov.b64 	%fd53, {%r58, %r210};
	add.f64 	%fd95, %fd69, 0d4028000000000000;
	{
	.reg .b32 %temp; 
	mov.b64 	{%temp, %r211}, %fd95;
	}
	and.b32  	%r24, %r211, 2146435072;
	selp.b32 	%r212, %r196, %r193, %p38;
	mov.b64 	%fd54, {%r58, %r212};
	mad.lo.s32 	%r213, %r228, 12, %r51;
	add.s32 	%r232, %r213, 6;
	neg.s32 	%r231, %r36;
	mad.lo.s32 	%r214, %r228, 6, %r51;
	add.s32 	%r230, %r214, 6;
$L__BB6_3:
	mov.f32 	%f16, %f101;
	mov.f32 	%f101, %f100;
	mov.f32 	%f100, %f99;
	mov.f32 	%f99, %f98;
	mov.f32 	%f98, %f97;
	mov.f32 	%f97, %f96;
	mov.f32 	%f96, %f95;
	mov.f32 	%f95, %f94;
	mov.f32 	%f94, %f93;
	mov.f32 	%f93, %f92;
	mov.f32 	%f92, %f91;
	ld.param.u64 	%rd39, [_Z24FractionalStep_2D_SolverififfPfS_S__param_6];
	mov.u32 	%r215, %tid.x;
	setp.gt.u32 	%p69, %r215, 5;
	mul.wide.s32 	%rd21, %r232, 4;
	cvta.to.global.u64 	%rd22, %rd39;
	add.s64 	%rd23, %rd22, %rd21;
	ld.global.nc.f32 	%f91, [%rd23];
	bar.sync 	0;
	@%p69 bra 	$L__BB6_5;
	ld.param.u64 	%rd40, [_Z24FractionalStep_2D_SolverififfPfS_S__param_6];
	cvta.to.global.u64 	%rd24, %rd40;
	mul.wide.s32 	%rd25, %r230, 4;
	add.s64 	%rd26, %rd24, %rd25;
	ld.global.nc.f32 	%f44, [%rd26+-24];
	mov.u32 	%r216, %tid.x;
	shl.b32 	%r217, %r216, 2;
	mov.u32 	%r218, _ZZ24FractionalStep_2D_SolverififfPfS_S_E6s_data;
	add.s32 	%r219, %r218, %r217;
	st.shared.f32 	[%r219], %f44;
	ld.global.nc.f32 	%f45, [%rd26+128];
	st.shared.f32 	[%r219+152], %f45;
$L__BB6_5:
	ld.param.u64 	%rd41, [_Z24FractionalStep_2D_SolverififfPfS_S__param_7];
	ld.param.u64 	%rd37, [_Z24FractionalStep_2D_SolverififfPfS_S__param_5];
	ld.param.f32 	%f90, [_Z24FractionalStep_2D_SolverififfPfS_S__param_4];
	ld.param.f32 	%f88, [_Z24FractionalStep_2D_SolverififfPfS_S__param_3];
	ld.param.f32 	%f86, [_Z24FractionalStep_2D_SolverififfPfS_S__param_1];
	ld.param.u32 	%r229, [_Z24FractionalStep_2D_SolverififfPfS_S__param_0];
	mul.wide.s32 	%rd27, %r230, 4;
	cvta.to.global.u64 	%rd28, %rd41;
	add.s64 	%rd29, %rd28, %rd27;
	setp.eq.s32 	%p70, %r24, 2146435072;
	setp.eq.s32 	%p71, %r23, 2146435072;
	setp.eq.s32 	%p72, %r22, 2146435072;
	setp.eq.s32 	%p73, %r21, 2146435072;
	setp.eq.s32 	%p74, %r20, 2146435072;
	setp.eq.s32 	%p75, %r19, 2146435072;
	setp.eq.s32 	%p76, %r18, 2146435072;
	setp.eq.s32 	%p77, %r17, 2146435072;
	setp.eq.s32 	%p78, %r16, 2146435072;
	setp.eq.s32 	%p79, %r15, 2146435072;
	setp.eq.s32 	%p80, %r14, 2146435072;
	setp.eq.s32 	%p81, %r13, 2146435072;
	setp.eq.s32 	%p82, %r12, 2146435072;
	setp.eq.s32 	%p83, %r11, 2146435072;
	setp.eq.s32 	%p84, %r10, 2146435072;
	setp.eq.s32 	%p85, %r9, 2146435072;
	setp.eq.s32 	%p86, %r8, 2146435072;
	setp.eq.s32 	%p87, %r7, 2146435072;
	setp.eq.s32 	%p88, %r6, 2146435072;
	setp.eq.s32 	%p89, %r5, 2146435072;
	mul.f32 	%f46, %f90, 0f3F000000;
	setp.eq.f32 	%p90, %f46, 0f3F800000;
	setp.neu.f64 	%p91, %fd11, 0d7FF0000000000000;
	setp.nan.f32 	%p92, %f46, %f46;
	setp.eq.s32 	%p93, %r4, 2146435072;
	setp.eq.f32 	%p94, %f46, 0f00000000;
	setp.eq.f32 	%p95, %f86, 0f3F800000;
	setp.neu.f64 	%p96, %fd8, 0d7FF0000000000000;
	setp.nan.f32 	%p97, %f86, %f86;
	setp.eq.s32 	%p98, %r3, 2146435072;
	setp.eq.f32 	%p99, %f86, 0f00000000;
	setp.eq.f32 	%p100, %f90, 0f3F800000;
	setp.neu.f64 	%p101, %fd4, 0d7FF0000000000000;
	setp.nan.f32 	%p102, %f90, %f90;
	setp.eq.s32 	%p103, %r2, 2146435072;
	setp.eq.f32 	%p104, %f90, 0f00000000;
	setp.eq.f32 	%p105, %f88, 0f3F800000;
	setp.neu.f64 	%p106, %fd1, 0d7FF0000000000000;
	setp.nan.f32 	%p107, %f88, %f88;
	setp.eq.s32 	%p108, %r1, 2146435072;
	setp.eq.f32 	%p109, %f88, 0f00000000;
	mov.u32 	%r220, %tid.x;
	shl.b32 	%r221, %r220, 2;
	mov.u32 	%r222, _ZZ24FractionalStep_2D_SolverififfPfS_S_E6s_data;
	add.s32 	%r223, %r222, %r221;
	st.shared.f32 	[%r223+24], %f97;
	bar.sync 	0;
	mul.f32 	%f47, %f13, %f97;
	{ // callseq 96, 0
	.param .b64 param0;
	st.param.f64 	[param0], %fd1;
	.param .b64 param1;
	st.param.f64 	[param1], 0d4000000000000000;
	.param .b64 retval0;
	call.uni (retval0), 
	__internal_accurate_pow, 
	(
	param0, 
	param1
	);
	ld.param.f64 	%fd96, [retval0];
	} // callseq 96
	neg.f64 	%fd98, %fd96;
	selp.f64 	%fd99, %fd98, %fd96, %p1;
	selp.f64 	%fd100, %fd2, %fd99, %p109;
	selp.f64 	%fd101, %fd100, %fd3, %p106;
	cvt.f64.f32 	%fd102, %f88;
	mov.f64 	%fd103, 0d4000000000000000;
	add.rn.f64 	%fd104, %fd102, %fd103;
	selp.f64 	%fd105, %fd104, %fd101, %p107;
	selp.f64 	%fd106, %fd105, %fd100, %p108;
	add.f64 	%fd107, %fd106, %fd106;
	mul.f64 	%fd108, %fd107, 0d3FE0000000000000;
	selp.f64 	%fd109, 0d3FF0000000000000, %fd108, %p105;
	{ // callseq 97, 0
	.param .b64 param0;
	st.param.f64 	[param0], %fd4;
	.param .b64 param1;
	st.param.f64 	[param1], 0d4000000000000000;
	.param .b64 retval0;
	call.uni (retval0), 
	__internal_accurate_pow, 
	(
	param0, 
	param1
	);
	ld.param.f64 	%fd110, [retval0];
	} // callseq 97
	neg.f64 	%fd112, %fd110;
	selp.f64 	%fd113, %fd112, %fd110, %p2;
	selp.f64 	%fd114, %fd5, %fd113, %p104;
	selp.f64 	%fd115, %fd114, %fd6, %p101;
	cvt.f64.f32 	%fd116, %f90;
	add.rn.f64 	%fd117, %fd116, %fd103;
	selp.f64 	%fd118, %fd117, %fd115, %p102;
	selp.f64 	%fd119, %fd118, %fd114, %p103;
	add.f64 	%fd120, %fd119, %fd119;
	mul.f64 	%fd121, %fd120, 0d3FE0000000000000;
	selp.f64 	%fd122, 0d3FF0000000000000, %fd121, %p100;
	add.f64 	%fd123, %fd109, %fd122;
	mul.f64 	%fd124, %fd123, %fd7;
	add.f32 	%f48, %f96, %f98;
	cvt.f64.f32 	%fd125, %f48;
	{ // callseq 98, 0
	.param .b64 param0;
	st.param.f64 	[param0], %fd8;
	.param .b64 param1;
	st.param.f64 	[param1], 0d4000000000000000;
	.param .b64 retval0;
	call.uni (retval0), 
	__internal_accurate_pow, 
	(
	param0, 
	param1
	);
	ld.param.f64 	%fd126, [retval0];
	} // callseq 98
	neg.f64 	%fd128, %fd126;
	selp.f64 	%fd129, %fd128, %fd126, %p3;
	selp.f64 	%fd130, %fd9, %fd129, %p99;
	selp.f64 	%fd131, %fd130, %fd10, %p96;
	cvt.f64.f32 	%fd132, %f86;
	add.rn.f64 	%fd133, %fd132, %fd103;
	selp.f64 	%fd134, %fd133, %fd131, %p97;
	selp.f64 	%fd135, %fd134, %fd130, %p98;
	add.f64 	%fd136, %fd135, %fd135;
	mul.f64 	%fd137, %fd136, 0d3FE0000000000000;
	selp.f64 	%fd138, 0d3FF0000000000000, %fd137, %p95;
	{ // callseq 99, 0
	.param .b64 param0;
	st.param.f64 	[param0], %fd11;
	.param .b64 param1;
	st.param.f64 	[param1], 0d4000000000000000;
	.param .b64 retval0;
	call.uni (retval0), 
	__internal_accurate_pow, 
	(
	param0, 
	param1
	);
	ld.param.f64 	%fd139, [retval0];
	} // callseq 99
	neg.f64 	%fd141, %fd139;
	selp.f64 	%fd142, %fd141, %fd139, %p4;
	selp.f64 	%fd143, %fd12, %fd142, %p94;
	selp.f64 	%fd144, %fd143, %fd13, %p91;
	cvt.f64.f32 	%fd145, %f46;
	add.rn.f64 	%fd146, %fd145, %fd103;
	selp.f64 	%fd147, %fd146, %fd144, %p92;
	selp.f64 	%fd148, %fd147, %fd143, %p93;
	add.f64 	%fd149, %fd148, %fd148;
	mul.f64 	%fd150, %fd149, 0d3FE0000000000000;
	selp.f64 	%fd151, 0d3FF0000000000000, %fd150, %p90;
	add.f64 	%fd152, %fd138, %fd151;
	mul.f64 	%fd153, %fd152, %fd14;
	ld.shared.f32 	%f49, [%r223+20];
	ld.shared.f32 	%f50, [%r223+28];
	add.f32 	%f51, %f49, %f50;
	cvt.f64.f32 	%fd154, %f51;
	mul.f64 	%fd155, %fd138, %fd14;
	mul.f64 	%fd156, %fd155, %fd154;
	fma.rn.f64 	%fd157, %fd153, %fd154, %fd156;
	fma.rn.f64 	%fd158, %fd124, %fd125, %fd157;
	cvt.f64.f32 	%fd159, %f47;
	add.f64 	%fd160, %fd158, %fd159;
	cvt.rn.f32.f64 	%f52, %fd160;
	{ // callseq 100, 0
	.param .b64 param0;
	st.param.f64 	[param0], %fd1;
	.param .b64 param1;
	st.param.f64 	[param1], 0d4010000000000000;
	.param .b64 retval0;
	call.uni (retval0), 
	__internal_accurate_pow, 
	(
	param0, 
	param1
	);
	ld.param.f64 	%fd161, [retval0];
	} // callseq 100
	neg.f64 	%fd163, %fd161;
	selp.f64 	%fd164, %fd163, %fd161, %p5;
	selp.f64 	%fd165, %fd15, %fd164, %p109;
	selp.f64 	%fd166, %fd165, %fd16, %p106;
	mov.f64 	%fd167, 0d4010000000000000;
	add.rn.f64 	%fd168, %fd102, %fd167;
	selp.f64 	%fd169, %fd168, %fd166, %p107;
	selp.f64 	%fd170, %fd169, %fd165, %p89;
	add.f64 	%fd171, %fd170, %fd170;
	div.rn.f64 	%fd172, %fd171, 0d4038000000000000;
	selp.f64 	%fd173, 0d3FB5555555555555, %fd172, %p105;
	{ // callseq 101, 0
	.param .b64 param0;
	st.param.f64 	[param0], %fd4;
	.param .b64 param1;
	st.param.f64 	[param1], 0d4010000000000000;
	.param .b64 retval0;
	call.uni (retval0), 
	__internal_accurate_pow, 
	(
	param0, 
	param1
	);
	ld.param.f64 	%fd174, [retval0];
	} // callseq 101
	neg.f64 	%fd176, %fd174;
	selp.f64 	%fd177, %fd176, %fd174, %p6;
	selp.f64 	%fd178, %fd17, %fd177, %p104;
	selp.f64 	%fd179, %fd178, %fd18, %p101;
	add.rn.f64 	%fd180, %fd116, %fd167;
	selp.f64 	%fd181, %fd180, %fd179, %p102;
	selp.f64 	%fd182, %fd181, %fd178, %p88;
	add.f64 	%fd183, %fd182, %fd182;
	div.rn.f64 	%fd184, %fd183, 0d4038000000000000;
	selp.f64 	%fd185, 0d3FB5555555555555, %fd184, %p100;
	add.f64 	%fd186, %fd173, %fd185;
	mul.f64 	%fd187, %fd186, %fd7;
	add.f32 	%f53, %f95, %f99;
	cvt.f64.f32 	%fd188, %f53;
	{ // callseq 102, 0
	.param .b64 param0;
	st.param.f64 	[param0], %fd8;
	.param .b64 param1;
	st.param.f64 	[param1], 0d4010000000000000;
	.param .b64 retval0;
	call.uni (retval0), 
	__internal_accurate_pow, 
	(
	param0, 
	param1
	);
	ld.param.f64 	%fd189, [retval0];
	} // callseq 102
	neg.f64 	%fd191, %fd189;
	selp.f64 	%fd192, %fd191, %fd189, %p7;
	selp.f64 	%fd193, %fd19, %fd192, %p99;
	selp.f64 	%fd194, %fd193, %fd20, %p96;
	add.rn.f64 	%fd195, %fd132, %fd167;
	selp.f64 	%fd196, %fd195, %fd194, %p97;
	selp.f64 	%fd197, %fd196, %fd193, %p87;
	add.f64 	%fd198, %fd197, %fd197;
	div.rn.f64 	%fd199, %fd198, 0d4038000000000000;
	selp.f64 	%fd200, 0d3FB5555555555555, %fd199, %p95;
	{ // callseq 103, 0
	.param .b64 param0;
	st.param.f64 	[param0], %fd11;
	.param .b64 param1;
	st.param.f64 	[param1], 0d4010000000000000;
	.param .b64 retval0;
	call.uni (retval0), 
	__internal_accurate_pow, 
	(
	param0, 
	param1
	);
	ld.param.f64 	%fd201, [retval0];
	} // callseq 103
	neg.f64 	%fd203, %fd201;
	selp.f64 	%fd204, %fd203, %fd201, %p8;
	selp.f64 	%fd205, %fd21, %fd204, %p94;
	selp.f64 	%fd206, %fd205, %fd22, %p91;
	add.rn.f64 	%fd207, %fd145, %fd167;
	selp.f64 	%fd208, %fd207, %fd206, %p92;
	selp.f64 	%fd209, %fd208, %fd205, %p86;
	add.f64 	%fd210, %fd209, %fd209;
	div.rn.f64 	%fd211, %fd210, 0d4038000000000000;
	selp.f64 	%fd212, 0d3FB5555555555555, %fd211, %p90;
	add.f64 	%fd213, %fd200, %fd212;
	mul.f64 	%fd214, %fd213, %fd14;
	ld.shared.f32 	%f54, [%r223+16];
	ld.shared.f32 	%f55, [%r223+32];
	add.f32 	%f56, %f54, %f55;
	cvt.f64.f32 	%fd215, %f56;
	mul.f64 	%fd216, %fd200, %fd14;
	mul.f64 	%fd217, %fd216, %fd215;
	fma.rn.f64 	%fd218, %fd214, %fd215, %fd217;
	fma.rn.f64 	%fd219, %fd187, %fd188, %fd218;
	cvt.f64.f32 	%fd220, %f52;
	add.f64 	%fd221, %fd219, %fd220;
	cvt.rn.f32.f64 	%f57, %fd221;
	{ // callseq 104, 0
	.param .b64 param0;
	st.param.f64 	[param0], %fd1;
	.param .b64 param1;
	st.param.f64 	[param1], 0d4018000000000000;
	.param .b64 retval0;
	call.uni (retval0), 
	__internal_accurate_pow, 
	(
	param0, 
	param1
	);
	ld.param.f64 	%fd222, [retval0];
	} // callseq 104
	neg.f64 	%fd224, %fd222;
	selp.f64 	%fd225, %fd224, %fd222, %p9;
	selp.f64 	%fd226, %fd23, %fd225, %p109;
	selp.f64 	%fd227, %fd226, %fd24, %p106;
	mov.f64 	%fd228, 0d4018000000000000;
	add.rn.f64 	%fd229, %fd102, %fd228;
	selp.f64 	%fd230, %fd229, %fd227, %p107;
	selp.f64 	%fd231, %fd230, %fd226, %p85;
	add.f64 	%fd232, %fd231, %fd231;
	div.rn.f64 	%fd233, %fd232, 0d4086800000000000;
	selp.f64 	%fd234, 0d3F66C16C16C16C17, %fd233, %p105;
	{ // callseq 105, 0
	.param .b64 param0;
	st.param.f64 	[param0], %fd4;
	.param .b64 param1;
	st.param.f64 	[param1], 0d4018000000000000;
	.param .b64 retval0;
	call.uni (retval0), 
	__internal_accurate_pow, 
	(
	param0, 
	param1
	);
	ld.param.f64 	%fd235, [retval0];
	} // callseq 105
	neg.f64 	%fd237, %fd235;
	selp.f64 	%fd238, %fd237, %fd235, %p10;
	selp.f64 	%fd239, %fd25, %fd238, %p104;
	selp.f64 	%fd240, %fd239, %fd26, %p101;
	add.rn.f64 	%fd241, %fd116, %fd228;
	selp.f64 	%fd242, %fd241, %fd240, %p102;
	selp.f64 	%fd243, %fd242, %fd239, %p84;
	add.f64 	%fd244, %fd243, %fd243;
	div.rn.f64 	%fd245, %fd244, 0d4086800000000000;
	selp.f64 	%fd246, 0d3F66C16C16C16C17, %fd245, %p100;
	add.f64 	%fd247, %fd234, %fd246;
	mul.f64 	%fd248, %fd247, %fd7;
	add.f32 	%f58, %f94, %f100;
	cvt.f64.f32 	%fd249, %f58;
	{ // callseq 106, 0
	.param .b64 param0;
	st.param.f64 	[param0], %fd8;
	.param .b64 param1;
	st.param.f64 	[param1], 0d4018000000000000;
	.param .b64 retval0;
	call.uni (retval0), 
	__internal_accurate_pow, 
	(
	param0, 
	param1
	);
	ld.param.f64 	%fd250, [retval0];
	} // callseq 106
	neg.f64 	%fd252, %fd250;
	selp.f64 	%fd253, %fd252, %fd250, %p11;
	selp.f64 	%fd254, %fd27, %fd253, %p99;
	selp.f64 	%fd255, %fd254, %fd28, %p96;
	add.rn.f64 	%fd256, %fd132, %fd228;
	selp.f64 	%fd257, %fd256, %fd255, %p97;
	selp.f64 	%fd258, %fd257, %fd254, %p83;
	add.f64 	%fd259, %fd258, %fd258;
	div.rn.f64 	%fd260, %fd259, 0d4086800000000000;
	selp.f64 	%fd261, 0d3F66C16C16C16C17, %fd260, %p95;
	{ // callseq 107, 0
	.param .b64 param0;
	st.param.f64 	[param0], %fd11;
	.param .b64 param1;
	st.param.f64 	[param1], 0d4018000000000000;
	.param .b64 retval0;
	call.uni (retval0), 
	__internal_accurate_pow, 
	(
	param0, 
	param1
	);
	ld.param.f64 	%fd262, [retval0];
	} // callseq 107
	neg.f64 	%fd264, %fd262;
	selp.f64 	%fd265, %fd264, %fd262, %p12;
	selp.f64 	%fd266, %fd29, %fd265, %p94;
	selp.f64 	%fd267, %fd266, %fd30, %p91;
	add.rn.f64 	%fd268, %fd145, %fd228;
	selp.f64 	%fd269, %fd268, %fd267, %p92;
	selp.f64 	%fd270, %fd269, %fd266, %p82;
	add.f64 	%fd271, %fd270, %fd270;
	div.rn.f64 	%fd272, %fd271, 0d4086800000000000;
	selp.f64 	%fd273, 0d3F66C16C16C16C17, %fd272, %p90;
	add.f64 	%fd274, %fd261, %fd273;
	mul.f64 	%fd275, %fd274, %fd14;
	ld.shared.f32 	%f59, [%r223+12];
	ld.shared.f32 	%f60, [%r223+36];
	add.f32 	%f61, %f59, %f60;
	cvt.f64.f32 	%fd276, %f61;
	mul.f64 	%fd277, %fd261, %fd14;
	mul.f64 	%fd278, %fd277, %fd276;
	fma.rn.f64 	%fd279, %fd275, %fd276, %fd278;
	fma.rn.f64 	%fd280, %fd248, %fd249, %fd279;
	cvt.f64.f32 	%fd281, %f57;
	add.f64 	%fd282, %fd280, %fd281;
	cvt.rn.f32.f64 	%f62, %fd282;
	{ // callseq 108, 0
	.param .b64 param0;
	st.param.f64 	[param0], %fd1;
	.param .b64 param1;
	st.param.f64 	[param1], 0d4020000000000000;
	.param .b64 retval0;
	call.uni (retval0), 
	__internal_accurate_pow, 
	(
	param0, 
	param1
	);
	ld.param.f64 	%fd283, [retval0];
	} // callseq 108
	neg.f64 	%fd285, %fd283;
	selp.f64 	%fd286, %fd285, %fd283, %p13;
	selp.f64 	%fd287, %fd31, %fd286, %p109;
	selp.f64 	%fd288, %fd287, %fd32, %p106;
	mov.f64 	%fd289, 0d4020000000000000;
	add.rn.f64 	%fd290, %fd102, %fd289;
	selp.f64 	%fd291, %fd290, %fd288, %p107;
	selp.f64 	%fd292, %fd291, %fd287, %p81;
	add.f64 	%fd293, %fd292, %fd292;
	div.rn.f64 	%fd294, %fd293, 0d40E3B00000000000;
	selp.f64 	%fd295, 0d3F0A01A01A01A01A, %fd294, %p105;
	{ // callseq 109, 0
	.param .b64 param0;
	st.param.f64 	[param0], %fd4;
	.param .b64 param1;
	st.param.f64 	[param1], 0d4020000000000000;
	.param .b64 retval0;
	call.uni (retval0), 
	__internal_accurate_pow, 
	(
	param0, 
	param1
	);
	ld.param.f64 	%fd296, [retval0];
	} // callseq 109
	neg.f64 	%fd298, %fd296;
	selp.f64 	%fd299, %fd298, %fd296, %p14;
	selp.f64 	%fd300, %fd33, %fd299, %p104;
	selp.f64 	%fd301, %fd300, %fd34, %p101;
	add.rn.f64 	%fd302, %fd116, %fd289;
	selp.f64 	%fd303, %fd302, %fd301, %p102;
	selp.f64 	%fd304, %fd303, %fd300, %p80;
	add.f64 	%fd305, %fd304, %fd304;
	div.rn.f64 	%fd306, %fd305, 0d40E3B00000000000;
	selp.f64 	%fd307, 0d3F0A01A01A01A01A, %fd306, %p100;
	add.f64 	%fd308, %fd295, %fd307;
	mul.f64 	%fd309, %fd308, %fd7;
	add.f32 	%f63, %f93, %f101;
	cvt.f64.f32 	%fd310, %f63;
	{ // callseq 110, 0
	.param .b64 param0;
	st.param.f64 	[param0], %fd8;
	.param .b64 param1;
	st.param.f64 	[param1], 0d4020000000000000;
	.param .b64 retval0;
	call.uni (retval0), 
	__internal_accurate_pow, 
	(
	param0, 
	param1
	);
	ld.param.f64 	%fd311, [retval0];
	} // callseq 110
	neg.f64 	%fd313, %fd311;
	selp.f64 	%fd314, %fd313, %fd311, %p15;
	selp.f64 	%fd315, %fd35, %fd314, %p99;
	selp.f64 	%fd316, %fd315, %fd36, %p96;
	add.rn.f64 	%fd317, %fd132, %fd289;
	selp.f64 	%fd318, %fd317, %fd316, %p97;
	selp.f64 	%fd319, %fd318, %fd315, %p79;
	add.f64 	%fd320, %fd319, %fd319;
	div.rn.f64 	%fd321, %fd320, 0d40E3B00000000000;
	selp.f64 	%fd322, 0d3F0A01A01A01A01A, %fd321, %p95;
	{ // callseq 111, 0
	.param .b64 param0;
	st.param.f64 	[param0], %fd11;
	.param .b64 param1;
	st.param.f64 	[param1], 0d4020000000000000;
	.param .b64 retval0;
	call.uni (retval0), 
	__internal_accurate_pow, 
	(
	param0, 
	param1
	);
	ld.param.f64 	%fd323, [retval0];
	} // callseq 111
	neg.f64 	%fd325, %fd323;
	selp.f64 	%fd326, %fd325, %fd323, %p16;
	selp.f64 	%fd327, %fd37, %fd326, %p94;
	selp.f64 	%fd328, %fd327, %fd38, %p91;
	add.rn.f64 	%fd329, %fd145, %fd289;
	selp.f64 	%fd330, %fd329, %fd328, %p92;
	selp.f64 	%fd331, %fd330, %fd327, %p78;
	add.f64 	%fd332, %fd331, %fd331;
	div.rn.f64 	%fd333, %fd332, 0d40E3B00000000000;
	selp.f64 	%fd334, 0d3F0A01A01A01A01A, %fd333, %p90;
	add.f64 	%fd335, %fd322, %fd334;
	mul.f64 	%fd336, %fd335, %fd14;
	ld.shared.f32 	%f64, [%r223+8];
	ld.shared.f32 	%f65, [%r223+40];
	add.f32 	%f66, %f64, %f65;
	cvt.f64.f32 	%fd337, %f66;
	mul.f64 	%fd338, %fd322, %fd14;
	mul.f64 	%fd339, %fd338, %fd337;
	fma.rn.f64 	%fd340, %fd336, %fd337, %fd339;
	fma.rn.f64 	%fd341, %fd309, %fd310, %fd340;
	cvt.f64.f32 	%fd342, %f62;
	add.f64 	%fd343, %fd341, %fd342;
	cvt.rn.f32.f64 	%f67, %fd343;
	{ // callseq 112, 0
	.param .b64 param0;
	st.param.f64 	[param0], %fd1;
	.param .b64 param1;
	st.param.f64 	[param1], 0d4024000000000000;
	.param .b64 retval0;
	call.uni (retval0), 
	__internal_accurate_pow, 
	(
	param0, 
	param1
	);
	ld.param.f64 	%fd344, [retval0];
	} // callseq 112
	neg.f64 	%fd346, %fd344;
	selp.f64 	%fd347, %fd346, %fd344, %p17;
	selp.f64 	%fd348, %fd39, %fd347, %p109;
	selp.f64 	%fd349, %fd348, %fd40, %p106;
	mov.f64 	%fd350, 0d4024000000000000;
	add.rn.f64 	%fd351, %fd102, %fd350;
	selp.f64 	%fd352, %fd351, %fd349, %p107;
	selp.f64 	%fd353, %fd352, %fd348, %p77;
	add.f64 	%fd354, %fd353, %fd353;
	div.rn.f64 	%fd355, %fd354, 0d414BAF8000000000;
	selp.f64 	%fd356, 0d3EA27E4FB7789F5C, %fd355, %p105;
	{ // callseq 113, 0
	.param .b64 param0;
	st.param.f64 	[param0], %fd4;
	.param .b64 param1;
	st.param.f64 	[param1], 0d4024000000000000;
	.param .b64 retval0;
	call.uni (retval0), 
	__internal_accurate_pow, 
	(
	param0, 
	param1
	);
	ld.param.f64 	%fd357, [retval0];
	} // callseq 113
	neg.f64 	%fd359, %fd357;
	selp.f64 	%fd360, %fd359, %fd357, %p18;
	selp.f64 	%fd361, %fd41, %fd360, %p104;
	selp.f64 	%fd362, %fd361, %fd42, %p101;
	add.rn.f64 	%fd363, %fd116, %fd350;
	selp.f64 	%fd364, %fd363, %fd362, %p102;
	selp.f64 	%fd365, %fd364, %fd361, %p76;
	add.f64 	%fd366, %fd365, %fd365;
	div.rn.f64 	%fd367, %fd366, 0d414BAF8000000000;
	selp.f64 	%fd368, 0d3EA27E4FB7789F5C, %fd367, %p100;
	add.f64 	%fd369, %fd356, %fd368;
	mul.f64 	%fd370, %fd369, %fd7;
	add.f32 	%f68, %f92, %f16;
	cvt.f64.f32 	%fd371, %f68;
	{ // callseq 114, 0
	.param .b64 param0;
	st.param.f64 	[param0], %fd8;
	.param .b64 param1;
	st.param.f64 	[param1], 0d4024000000000000;
	.param .b64 retval0;
	call.uni (retval0), 
	__internal_accurate_pow, 
	(
	param0, 
	param1
	);
	ld.param.f64 	%fd372, [retval0];
	} // callseq 114
	neg.f64 	%fd374, %fd372;
	selp.f64 	%fd375, %fd374, %fd372, %p19;
	selp.f64 	%fd376, %fd43, %fd375, %p99;
	selp.f64 	%fd377, %fd376, %fd44, %p96;
	add.rn.f64 	%fd378, %fd132, %fd350;
	selp.f64 	%fd379, %fd378, %fd377, %p97;
	selp.f64 	%fd380, %fd379, %fd376, %p75;
	add.f64 	%fd381, %fd380, %fd380;
	div.rn.f64 	%fd382, %fd381, 0d414BAF8000000000;
	selp.f64 	%fd383, 0d3EA27E4FB7789F5C, %fd382, %p95;
	{ // callseq 115, 0
	.param .b64 param0;
	st.param.f64 	[param0], %fd11;
	.param .b64 param1;
	st.param.f64 	[param1], 0d4024000000000000;
	.param .b64 retval0;
	call.uni (retval0), 
	__internal_accurate_pow, 
	(
	param0, 
	param1
	);
	ld.param.f64 	%fd384, [retval0];
	} // callseq 115
	neg.f64 	%fd386, %fd384;
	selp.f64 	%fd387, %fd386, %fd384, %p20;
	selp.f64 	%fd388, %fd45, %fd387, %p94;
	selp.f64 	%fd389, %fd388, %fd46, %p91;
	add.rn.f64 	%fd390, %fd145, %fd350;
	selp.f64 	%fd391, %fd390, %fd389, %p92;
	selp.f64 	%fd392, %fd391, %fd388, %p74;
	add.f64 	%fd393, %fd392, %fd392;
	div.rn.f64 	%fd394, %fd393, 0d414BAF8000000000;
	selp.f64 	%fd395, 0d3EA27E4FB7789F5C, %fd394, %p90;
	add.f64 	%fd396, %fd383, %fd395;
	mul.f64 	%fd397, %fd396, %fd14;
	ld.shared.f32 	%f69, [%r223+4];
	ld.shared.f32 	%f70, [%r223+44];
	add.f32 	%f71, %f69, %f70;
	cvt.f64.f32 	%fd398, %f71;
	mul.f64 	%fd399, %fd383, %fd14;
	mul.f64 	%fd400, %fd399, %fd398;
	fma.rn.f64 	%fd401, %fd397, %fd398, %fd400;
	fma.rn.f64 	%fd402, %fd370, %fd371, %fd401;
	cvt.f64.f32 	%fd403, %f67;
	add.f64 	%fd404, %fd402, %fd403;
	cvt.rn.f32.f64 	%f72, %fd404;
	{ // callseq 116, 0
	.param .b64 param0;
	st.param.f64 	[param0], %fd1;
	.param .b64 param1;
	st.param.f64 	[param1], 0d4028000000000000;
	.param .b64 retval0;
	call.uni (retval0), 
	__internal_accurate_pow, 
	(
	param0, 
	param1
	);
	ld.param.f64 	%fd405, [retval0];
	} // callseq 116
	neg.f64 	%fd407, %fd405;
	selp.f64 	%fd408, %fd407, %fd405, %p21;
	selp.f64 	%fd409, %fd47, %fd408, %p109;
	selp.f64 	%fd410, %fd409, %fd48, %p106;
	mov.f64 	%fd411, 0d4028000000000000;
	add.rn.f64 	%fd412, %fd102, %fd411;
	selp.f64 	%fd413, %fd412, %fd410, %p107;
	selp.f64 	%fd414, %fd413, %fd409, %p73;
	add.f64 	%fd415, %fd414, %fd414;
	div.rn.f64 	%fd416, %fd415, 0d41BC8CFC00000000;
	selp.f64 	%fd417, 0d3E31EED8EFF8D898, %fd416, %p105;
	{ // callseq 117, 0
	.param .b64 param0;
	st.param.f64 	[param0], %fd4;
	.param .b64 param1;
	st.param.f64 	[param1], 0d4028000000000000;
	.param .b64 retval0;
	call.uni (retval0), 
	__internal_accurate_pow, 
	(
	param0, 
	param1
	);
	ld.param.f64 	%fd418, [retval0];
	} // callseq 117
	neg.f64 	%fd420, %fd418;
	selp.f64 	%fd421, %fd420, %fd418, %p22;
	selp.f64 	%fd422, %fd49, %fd421, %p104;
	selp.f64 	%fd423, %fd422, %fd50, %p101;
	add.rn.f64 	%fd424, %fd116, %fd411;
	selp.f64 	%fd425, %fd424, %fd423, %p102;
	selp.f64 	%fd426, %fd425, %fd422, %p72;
	add.f64 	%fd427, %fd426, %fd426;
	div.rn.f64 	%fd428, %fd427, 0d41BC8CFC00000000;
	selp.f64 	%fd429, 0d3E31EED8EFF8D898, %fd428, %p100;
	add.f64 	%fd430, %fd417, %fd429;
	mul.f64 	%fd431, %fd430, %fd7;
	add.f32 	%f73, %f102, %f91;
	cvt.f64.f32 	%fd432, %f73;
	{ // callseq 118, 0
	.param .b64 param0;
	st.param.f64 	[param0], %fd8;
	.param .b64 param1;
	st.param.f64 	[param1], 0d4028000000000000;
	.param .b64 retval0;
	call.uni (retval0), 
	__internal_accurate_pow, 
	(
	param0, 
	param1
	);
	ld.param.f64 	%fd433, [retval0];
	} // callseq 118
	neg.f64 	%fd435, %fd433;
	selp.f64 	%fd436, %fd435, %fd433, %p23;
	selp.f64 	%fd437, %fd51, %fd436, %p99;
	selp.f64 	%fd438, %fd437, %fd52, %p96;
	add.rn.f64 	%fd439, %fd132, %fd411;
	selp.f64 	%fd440, %fd439, %fd438, %p97;
	selp.f64 	%fd441, %fd440, %fd437, %p71;
	add.f64 	%fd442, %fd441, %fd441;
	div.rn.f64 	%fd443, %fd442, 0d41BC8CFC00000000;
	selp.f64 	%fd444, 0d3E31EED8EFF8D898, %fd443, %p95;
	{ // callseq 119, 0
	.param .b64 param0;
	st.param.f64 	[param0], %fd11;
	.param .b64 param1;
	st.param.f64 	[param1], 0d4028000000000000;
	.param .b64 retval0;
	call.uni (retval0), 
	__internal_accurate_pow, 
	(
	param0, 
	param1
	);
	ld.param.f64 	%fd445, [retval0];
	} // callseq 119
	neg.f64 	%fd447, %fd445;
	selp.f64 	%fd448, %fd447, %fd445, %p24;
	selp.f64 	%fd449, %fd53, %fd448, %p94;
	selp.f64 	%fd450, %fd449, %fd54, %p91;
	add.rn.f64 	%fd451, %fd145, %fd411;
	selp.f64 	%fd452, %fd451, %fd450, %p92;
	selp.f64 	%fd453, %fd452, %fd449, %p70;
	add.f64 	%fd454, %fd453, %fd453;
	div.rn.f64 	%fd455, %fd454, 0d41BC8CFC00000000;
	selp.f64 	%fd456, 0d3E31EED8EFF8D898, %fd455, %p90;
	add.f64 	%fd457, %fd444, %fd456;
	mul.f64 	%fd458, %fd457, %fd14;
	ld.shared.f32 	%f74, [%r223];
	ld.shared.f32 	%f75, [%r223+48];
	add.f32 	%f76, %f74, %f75;
	cvt.f64.f32 	%fd459, %f76;
	mul.f64 	%fd460, %fd444, %fd14;
	mul.f64 	%fd461, %fd460, %fd459;
	fma.rn.f64 	%fd462, %fd458, %fd459, %fd461;
	fma.rn.f64 	%fd463, %fd431, %fd432, %fd462;
	cvt.f64.f32 	%fd464, %f72;
	add.f64 	%fd465, %fd463, %fd464;
	cvt.rn.f32.f64 	%f77, %fd465;
	add.f32 	%f78, %f97, %f97;
	ld.global.f32 	%f79, [%rd29];
	sub.f32 	%f80, %f78, %f79;
	cvta.to.global.u64 	%rd30, %rd37;
	add.s64 	%rd31, %rd30, %rd27;
	ld.global.nc.f32 	%f81, [%rd31];
	fma.rn.f32 	%f82, %f81, %f77, %f80;
	st.global.f32 	[%rd29], %f82;
	add.s32 	%r232, %r232, %r229;
	add.s32 	%r231, %r231, 1;
	add.s32 	%r230, %r230, %r229;
	setp.ne.s32 	%p110, %r231, -12;
	mov.f32 	%f102, %f16;
	@%p110 bra 	$L__BB6_3;
$L__BB6_6:
	// begin inline asm
	mov.u64 	%rd32, %clock64;
	// end inline asm
	sub.s64 	%rd33, %rd32, %rd5;
	cvt.rn.f32.s64 	%f83, %rd33;
	cvt.f64.f32 	%fd466, %f83;
	mul.f64 	%fd467, %fd466, 0d408F400000000000;
	div.rn.f64 	%fd468, %fd467, 0d412E848000000000;
	cvt.rn.f32.f64 	%f84, %fd468;
	mov.u32 	%r224, %ntid.x;
	mov.u32 	%r225, %ctaid.x;
	mov.u32 	%r226, %tid.x;
	mad.lo.s32 	%r227, %r224, %r225, %r226;
	mul.wide.s32 	%rd34, %r227, 4;
	mov.u64 	%rd35, FractionalStep_time;
	add.s64 	%rd36, %rd35, %rd34;
	st.global.f32 	[%rd36], %f84;
	ret;

}
	// .globl	_Z20MacCormack_2D_SolverififfPfS_S_
.visible .entry _Z20MacCormack_2D_SolverififfPfS_S_(
	.param .u32 _Z20MacCormack_2D_SolverififfPfS_S__param_0,
	.param .f32 _Z20MacCormack_2D_SolverififfPfS_S__param_1,
	.param .u32 _Z20MacCormack_2D_SolverififfPfS_S__param_2,
	.param .f32 _Z20MacCormack_2D_SolverififfPfS_S__param_3,
	.param .f32 _Z20MacCormack_2D_SolverififfPfS_S__param_4,
	.param .u64 .ptr .align 1 _Z20MacCormack_2D_SolverififfPfS_S__param_5,
	.param .u64 .ptr .align 1 _Z20MacCormack_2D_SolverififfPfS_S__param_6,
	.param .u64 .ptr .align 1 _Z20MacCormack_2D_SolverififfPfS_S__param_7
)
{
	.reg .pred 	%p<154>;
	.reg .b32 	%r<291>;
	.reg .b32 	%f<99>;
	.reg .b64 	%rd<37>;
	.reg .b64 	%fd<581>;
	// demoted variable
	.shared .align 4 .b8 _ZZ20MacCormack_2D_SolverififfPfS_S_E6s_data[176];
	ld.param.u32 	%r42, [_Z20MacCormack_2D_SolverififfPfS_S__param_0];
	ld.param.f32 	%f27, [_Z20MacCormack_2D_SolverififfPfS_S__param_1];
	ld.param.u32 	%r44, [_Z20MacCormack_2D_SolverififfPfS_S__param_2];
	ld.param.u64 	%rd6, [_Z20MacCormack_2D_SolverififfPfS_S__param_6];
	cvta.to.global.u64 	%rd1, %rd6;
	// begin inline asm
	mov.u64 	%rd5, %clock64;
	// end inline asm
	mov.u32 	%r45, %ntid.x;
	mov.u32 	%r46, %ctaid.x;
	mov.u32 	%r1, %tid.x;
	mad.lo.s32 	%r2, %r45, %r46, %r1;
	mov.u32 	%r47, %ntid.y;
	mov.u32 	%r48, %ctaid.y;
	mov.u32 	%r49, %tid.y;
	mad.lo.s32 	%r50, %r47, %r48, %r49;
	add.s32 	%r52, %r42, -12;
	setp.ge.s32 	%p31, %r2, %r52;
	add.s32 	%r53, %r44, -12;
	setp.ge.s32 	%p32, %r50, %r53;
	or.pred  	%p33, %p31, %p32;
	@%p33 bra 	$L__BB7_6;
	setp.lt.s32 	%p34, %r44, 13;
	@%p34 bra 	$L__BB7_6;
	ld.param.f32 	%f85, [_Z20MacCormack_2D_SolverififfPfS_S__param_4];
	ld.param.f32 	%f83, [_Z20MacCormack_2D_SolverififfPfS_S__param_3];
	mul.wide.s32 	%rd7, %r2, 4;
	add.s64 	%rd8, %rd1, %rd7;
	mul.wide.s32 	%rd9, %r42, 4;
	add.s64 	%rd10, %rd8, %rd9;
	add.s64 	%rd11, %rd10, %rd9;
	add.s64 	%rd12, %rd11, %rd9;
	add.s64 	%rd13, %rd12, %rd9;
	add.s64 	%rd14, %rd13, %rd9;
	add.s64 	%rd15, %rd14, %rd9;
	add.s64 	%rd16, %rd15, %rd9;
	add.s64 	%rd17, %rd16, %rd9;
	add.s64 	%rd18, %rd17, %rd9;
	add.s64 	%rd19, %rd18, %rd9;
	cvt.f64.f32 	%fd80, %f85;
	mul.f64 	%fd81, %fd80, 0d3FE0000000000000;
	mul.f32 	%f30, %f27, %f27;
	cvt.f64.f32 	%fd82, %f30;
	div.rn.f64 	%fd83, %fd81, %fd82;
	cvt.rn.f32.f64 	%f31, %fd83;
	mul.f32 	%f32, %f85, %f85;
	div.rn.f32 	%f33, %f32, %f30;
	mul.f32 	%f34, %f83, %f83;
	cvt.f64.f32 	%fd84, %f34;
	div.rn.f64 	%fd85, %fd81, %fd84;
	cvt.rn.f32.f64 	%f35, %fd85;
	div.rn.f32 	%f36, %f32, %f34;
	add.s64 	%rd20, %rd19, %rd9;
	ld.global.nc.f32 	%f87, [%rd20+24];
	ld.global.nc.f32 	%f88, [%rd19+24];
	ld.global.nc.f32 	%f89, [%rd18+24];
	ld.global.nc.f32 	%f90, [%rd17+24];
	ld.global.nc.f32 	%f91, [%rd16+24];
	ld.global.nc.f32 	%f92, [%rd15+24];
	ld.global.nc.f32 	%f93, [%rd14+24];
	ld.global.nc.f32 	%f94, [%rd13+24];
	ld.global.nc.f32 	%f95, [%rd12+24];
	ld.global.nc.f32 	%f96, [%rd11+24];
	ld.global.nc.f32 	%f97, [%rd10+24];
	ld.global.nc.f32 	%f98, [%rd8+24];
	add.f32 	%f37, %f27, %f85;
	add.f32 	%f38, %f83, %f85;
	mul.f32 	%f39, %f38, %f36;
	fma.rn.f32 	%f40, %f37, %f33, %f39;
	mul.f32 	%f41, %f83, %f35;
	fma.rn.f32 	%f42, %f27, %f31, %f41;
	add.f32 	%f13, %f40, %f42;
	cvt.f64.f32 	%fd86, %f83;
	{
	.reg .b32 %temp; 
	mov.b64 	{%temp, %r54}, %fd86;
	}
	mov.f64 	%fd87, 0d4000000000000000;
	{
	.reg .b32 %temp; 
	mov.b64 	{%temp, %r55}, %fd87;
	}
	and.b32  	%r56, %r55, 2146435072;
	setp.eq.s32 	%p35, %r56, 1062207488;
	abs.f64 	%fd1, %fd86;
	setp.lt.s32 	%p37, %r54, 0;
	and.pred  	%p1, %p37, %p35;
	selp.b32 	%r57, %r54, 0, %p35;
	setp.lt.s32 	%p38, %r55, 0;
	or.b32  	%r58, %r57, 2146435072;
	selp.b32 	%r59, %r58, %r57, %p38;
	mov.b32 	%r60, 0;
	mov.b64 	%fd2, {%r60, %r59};
	add.f64 	%fd88, %fd86, 0d4000000000000000;
	{
	.reg .b32 %temp; 
	mov.b64 	{%temp, %r61}, %fd88;
	}
	and.b32  	%r3, %r61, 2146435072;
	selp.b32 	%r62, 0, 2146435072, %p38;
	and.b32  	%r63, %r55, 2147483647;
	setp.ne.s32 	%p39, %r63, 1071644672;
	and.pred  	%p40, %p35, %p39;
	or.b32  	%r64, %r62, -2147483648;
	selp.b32 	%r65, %r64, %r62, %p40;
	selp.b32 	%r66, %r65, %r62, %p37;
	mov.b64 	%fd3, {%r60, %r66};
	add.rn.f64 	%fd4, %fd86, %fd87;
	{
	.reg .b32 %temp; 
	mov.b64 	{%temp, %r67}, %fd80;
	}
	abs.f64 	%fd5, %fd80;
	setp.lt.s32 	%p42, %r67, 0;
	and.pred  	%p2, %p42, %p35;
	selp.b32 	%r68, %r67, 0, %p35;
	or.b32  	%r69, %r68, 2146435072;
	selp.b32 	%r70, %r69, %r68, %p38;
	mov.b64 	%fd6, {%r60, %r70};
	add.f64 	%fd89, %fd80, 0d4000000000000000;
	{
	.reg .b32 %temp; 
	mov.b64 	{%temp, %r71}, %fd89;
	}
	and.b32  	%r4, %r71, 2146435072;
	selp.b32 	%r72, %r65, %r62, %p42;
	mov.b64 	%fd7, {%r60, %r72};
	cvt.f64.f32 	%fd8, %f36;
	mov.f64 	%fd90, 0d3FF0000000000000;
	{
	.reg .b32 %temp; 
	mov.b64 	{%temp, %r73}, %fd90;
	}
	and.b32  	%r74, %r73, 2146435072;
	setp.eq.s32 	%p43, %r74, 1072693248;
	and.pred  	%p3, %p37, %p43;
	selp.b32 	%r75, %r54, 0, %p43;
	setp.lt.s32 	%p45, %r73, 0;
	or.b32  	%r76, %r75, 2146435072;
	selp.b32 	%r77, %r76, %r75, %p45;
	mov.b64 	%fd9, {%r60, %r77};
	add.f64 	%fd91, %fd86, 0d3FF0000000000000;
	{
	.reg .b32 %temp; 
	mov.b64 	{%temp, %r78}, %fd91;
	}
	and.b32  	%r5, %r78, 2146435072;
	selp.b32 	%r79, 0, 2146435072, %p45;
	and.b32  	%r80, %r73, 2147483647;
	setp.ne.s32 	%p46, %r80, 1071644672;
	and.pred  	%p47, %p43, %p46;
	or.b32  	%r81, %r79, -2147483648;
	selp.b32 	%r82, %r81, %r79, %p47;
	selp.b32 	%r83, %r82, %r79, %p37;
	mov.b64 	%fd10, {%r60, %r83};
	cvt.f64.f32 	%fd11, %f35;
	cvt.f64.f32 	%fd92, %f27;
	{
	.reg .b32 %temp; 
	mov.b64 	{%temp, %r84}, %fd92;
	}
	abs.f64 	%fd12, %fd92;
	setp.lt.s32 	%p49, %r84, 0;
	and.pred  	%p4, %p49, %p35;
	selp.b32 	%r85, %r84, 0, %p35;
	or.b32  	%r86, %r85, 2146435072;
	selp.b32 	%r87, %r86, %r85, %p38;
	mov.b64 	%fd13, {%r60, %r87};
	add.f64 	%fd93, %fd92, 0d4000000000000000;
	{
	.reg .b32 %temp; 
	mov.b64 	{%temp, %r88}, %fd93;
	}
	and.b32  	%r6, %r88, 2146435072;
	selp.b32 	%r89, %r65, %r62, %p49;
	mov.b64 	%fd14, {%r60, %r89};
	cvt.f64.f32 	%fd15, %f33;
	and.pred  	%p5, %p49, %p43;
	selp.b32 	%r90, %r84, 0, %p43;
	or.b32  	%r91, %r90, 2146435072;
	selp.b32 	%r92, %r91, %r90, %p45;
	mov.b64 	%fd16, {%r60, %r92};
	add.f64 	%fd94, %fd92, 0d3FF0000000000000;
	{
	.reg .b32 %temp; 
	mov.b64 	{%temp, %r93}, %fd94;
	}
	and.b32  	%r7, %r93, 2146435072;
	selp.b32 	%r94, %r82, %r79, %p49;
	mov.b64 	%fd17, {%r60, %r94};
	cvt.f64.f32 	%fd18, %f31;
	mov.f64 	%fd95, 0d4010000000000000;
	{
	.reg .b32 %temp; 
	mov.b64 	{%temp, %r95}, %fd95;
	}
	and.b32  	%r96, %r95, 2146435072;
	setp.eq.s32 	%p50, %r96, 1072693248;
	and.pred  	%p6, %p37, %p50;
	selp.b32 	%r97, %r54, 0, %p50;
	setp.lt.s32 	%p52, %r95, 0;
	or.b32  	%r98, %r97, 2146435072;
	selp.b32 	%r99, %r98, %r97, %p52;
	mov.b64 	%fd19, {%r60, %r99};
	add.f64 	%fd96, %fd86, 0d4010000000000000;
	{
	.reg .b32 %temp; 
	mov.b64 	{%temp, %r100}, %fd96;
	}
	and.b32  	%r8, %r100, 2146435072;
	selp.b32 	%r101, 0, 2146435072, %p52;
	and.b32  	%r102, %r95, 2147483647;
	setp.ne.s32 	%p53, %r102, 1071644672;
	and.pred  	%p54, %p50, %p53;
	or.b32  	%r103, %r101, -2147483648;
	selp.b32 	%r104, %r103, %r101, %p54;
	selp.b32 	%r105, %r104, %r101, %p37;
	mov.b64 	%fd20, {%r60, %r105};
	and.pred  	%p7, %p42, %p50;
	selp.b32 	%r106, %r67, 0, %p50;
	or.b32  	%r107, %r106, 2146435072;
	selp.b32 	%r108, %r107, %r106, %p52;
	mov.b64 	%fd21, {%r60, %r108};
	add.f64 	%fd97, %fd80, 0d4010000000000000;
	{
	.reg .b32 %temp; 
	mov.b64 	{%temp, %r109}, %fd97;
	}
	and.b32  	%r9, %r109, 2146435072;
	selp.b32 	%r110, %r104, %r101, %p42;
	mov.b64 	%fd22, {%r60, %r110};
	mov.f64 	%fd98, 0d4008000000000000;
	{
	.reg .b32 %temp; 
	mov.b64 	{%temp, %r111}, %fd98;
	}
	and.b32  	%r112, %r111, 2146435072;
	setp.eq.s32 	%p56, %r112, 1073741824;
	and.pred  	%p8, %p37, %p56;
	selp.b32 	%r113, %r54, 0, %p56;
	setp.lt.s32 	%p58, %r111, 0;
	or.b32  	%r114, %r113, 2146435072;
	selp.b32 	%r115, %r114, %r113, %p58;
	mov.b64 	%fd23, {%r60, %r115};
	add.f64 	%fd99, %fd86, 0d4008000000000000;
	{
	.reg .b32 %temp; 
	mov.b64 	{%temp, %r116}, %fd99;
	}
	and.b32  	%r10, %r116, 2146435072;
	selp.b32 	%r117, 0, 2146435072, %p58;
	and.b32  	%r118, %r111, 2147483647;
	setp.ne.s32 	%p59, %r118, 1071644672;
	and.pred  	%p60, %p56, %p59;
	or.b32  	%r119, %r117, -2147483648;
	selp.b32 	%r120, %r119, %r117, %p60;
	selp.b32 	%r121, %r120, %r117, %p37;
	mov.b64 	%fd24, {%r60, %r121};
	add.rn.f64 	%fd25, %fd86, %fd98;
	and.pred  	%p9, %p49, %p50;
	selp.b32 	%r122, %r84, 0, %p50;
	or.b32  	%r123, %r122, 2146435072;
	selp.b32 	%r124, %r123, %r122, %p52;
	mov.b64 	%fd26, {%r60, %r124};
	add.f64 	%fd100, %fd92, 0d4010000000000000;
	{
	.reg .b32 %temp; 
	mov.b64 	{%temp, %r125}, %fd100;
	}
	and.b32  	%r11, %r125, 2146435072;
	selp.b32 	%r126, %r104, %r101, %p49;
	mov.b64 	%fd27, {%r60, %r126};
	and.pred  	%p10, %p49, %p56;
	selp.b32 	%r127, %r84, 0, %p56;
	or.b32  	%r128, %r127, 2146435072;
	selp.b32 	%r129, %r128, %r127, %p58;
	mov.b64 	%fd28, {%r60, %r129};
	add.f64 	%fd101, %fd92, 0d4008000000000000;
	{
	.reg .b32 %temp; 
	mov.b64 	{%temp, %r130}, %fd101;
	}
	and.b32  	%r12, %r130, 2146435072;
	selp.b32 	%r131, %r120, %r117, %p49;
	mov.b64 	%fd29, {%r60, %r131};
	add.rn.f64 	%fd30, %fd92, %fd98;
	mov.f64 	%fd102, 0d4018000000000000;
	{
	.reg .b32 %temp; 
	mov.b64 	{%temp, %r132}, %fd102;
	}
	and.b32  	%r133, %r132, 2146435072;
	setp.eq.s32 	%p62, %r133, 1073741824;
	and.pred  	%p11, %p37, %p62;
	selp.b32 	%r134, %r54, 0, %p62;
	setp.lt.s32 	%p64, %r132, 0;
	or.b32  	%r135, %r134, 2146435072;
	selp.b32 	%r136, %r135, %r134, %p64;
	mov.b64 	%fd31, {%r60, %r136};
	add.f64 	%fd103, %fd86, 0d4018000000000000;
	{
	.reg .b32 %temp; 
	mov.b64 	{%temp, %r137}, %fd103;
	}
	and.b32  	%r13, %r137, 2146435072;
	selp.b32 	%r138, 0, 2146435072, %p64;
	and.b32  	%r139, %r132, 2147483647;
	setp.ne.s32 	%p65, %r139, 1071644672;
	and.pred  	%p66, %p62, %p65;
	or.b32  	%r140, %r138, -2147483648;
	selp.b32 	%r141, %r140, %r138, %p66;
	selp.b32 	%r142, %r141, %r138, %p37;
	mov.b64 	%fd32, {%r60, %r142};
	add.rn.f64 	%fd33, %fd86, %fd102;
	and.pred  	%p12, %p42, %p62;
	selp.b32 	%r143, %r67, 0, %p62;
	or.b32  	%r144, %r143, 2146435072;
	selp.b32 	%r145, %r144, %r143, %p64;
	mov.b64 	%fd34, {%r60, %r145};
	add.f64 	%fd104, %fd80, 0d4018000000000000;
	{
	.reg .b32 %temp; 
	mov.b64 	{%temp, %r146}, %fd104;
	}
	and.b32  	%r14, %r146, 2146435072;
	selp.b32 	%r147, %r141, %r138, %p42;
	mov.b64 	%fd35, {%r60, %r147};
	add.rn.f64 	%fd36, %fd80, %fd102;
	mov.f64 	%fd105, 0d4014000000000000;
	{
	.reg .b32 %temp; 
	mov.b64 	{%temp, %r148}, %fd105;
	}
	and.b32  	%r149, %r148, 2146435072;
	setp.eq.s32 	%p68, %r149, 1074790400;
	and.pred  	%p13, %p37, %p68;
	selp.b32 	%r150, %r54, 0, %p68;
	setp.lt.s32 	%p70, %r148, 0;
	or.b32  	%r151, %r150, 2146435072;
	selp.b32 	%r152, %r151, %r150, %p70;
	mov.b64 	%fd37, {%r60, %r152};
	add.f64 	%fd106, %fd86, 0d4014000000000000;
	{
	.reg .b32 %temp; 
	mov.b64 	{%temp, %r153}, %fd106;
	}
	and.b32  	%r15, %r153, 2146435072;
	selp.b32 	%r154, 0, 2146435072, %p70;
	and.b32  	%r155, %r148, 2147483647;
	setp.ne.s32 	%p71, %r155, 1071644672;
	and.pred  	%p72, %p68, %p71;
	or.b32  	%r156, %r154, -2147483648;
	selp.b32 	%r157, %r156, %r154, %p72;
	selp.b32 	%r158, %r157, %r154, %p37;
	mov.b64 	%fd38, {%r60, %r158};
	and.pred  	%p14, %p49, %p62;
	selp.b32 	%r159, %r84, 0, %p62;
	or.b32  	%r160, %r159, 2146435072;
	selp.b32 	%r161, %r160, %r159, %p64;
	mov.b64 	%fd39, {%r60, %r161};
	add.f64 	%fd107, %fd92, 0d4018000000000000;
	{
	.reg .b32 %temp; 
	mov.b64 	{%temp, %r162}, %fd107;
	}
	and.b32  	%r16, %r162, 2146435072;
	selp.b32 	%r163, %r141, %r138, %p49;
	mov.b64 	%fd40, {%r60, %r163};
	and.pred  	%p15, %p49, %p68;
	selp.b32 	%r164, %r84, 0, %p68;
	or.b32  	%r165, %r164, 2146435072;
	selp.b32 	%r166, %r165, %r164, %p70;
	mov.b64 	%fd41, {%r60, %r166};
	add.f64 	%fd108, %fd92, 0d4014000000000000;
	{
	.reg .b32 %temp; 
	mov.b64 	{%temp, %r167}, %fd108;
	}
	and.b32  	%r17, %r167, 2146435072;
	selp.b32 	%r168, %r157, %r154, %p49;
	mov.b64 	%fd42, {%r60, %r168};
	mov.f64 	%fd109, 0d4020000000000000;
	{
	.reg .b32 %temp; 
	mov.b64 	{%temp, %r169}, %fd109;
	}
	and.b32  	%r170, %r169, 2146435072;
	setp.eq.s32 	%p74, %r170, 1071644672;
	and.pred  	%p16, %p37, %p74;
	selp.b32 	%r171, %r54, 0, %p74;
	setp.lt.s32 	%p76, %r169, 0;
	or.b32  	%r172, %r171, 2146435072;
	selp.b32 	%r173, %r172, %r171, %p76;
	mov.b64 	%fd43, {%r60, %r173};
	add.f64 	%fd110, %fd86, 0d4020000000000000;
	{
	.reg .b32 %temp; 
	mov.b64 	{%temp, %r174}, %fd110;
	}
	and.b32  	%r18, %r174, 2146435072;
	selp.b32 	%r175, 0, 2146435072, %p76;
	and.b32  	%r176, %r169, 2147483647;
	setp.ne.s32 	%p77, %r176, 1071644672;
	and.pred  	%p78, %p74, %p77;
	or.b32  	%r177, %r175, -2147483648;
	selp.b32 	%r178, %r177, %r175, %p78;
	selp.b32 	%r179, %r178, %r175, %p37;
	mov.b64 	%fd44, {%r60, %r179};
	and.pred  	%p17, %p42, %p74;
	selp.b32 	%r180, %r67, 0, %p74;
	or.b32  	%r181, %r180, 2146435072;
	selp.b32 	%r182, %r181, %r180, %p76;
	mov.b64 	%fd45, {%r60, %r182};
	add.f64 	%fd111, %fd80, 0d4020000000000000;
	{
	.reg .b32 %temp; 
	mov.b64 	{%temp, %r183}, %fd111;
	}
	and.b32  	%r19, %r183, 2146435072;
	selp.b32 	%r184, %r178, %r175, %p42;
	mov.b64 	%fd46, {%r60, %r184};
	add.rn.f64 	%fd47, %fd80, %fd109;
	mov.f64 	%fd112, 0d401C000000000000;
	{
	.reg .b32 %temp; 
	mov.b64 	{%temp, %r185}, %fd112;
	}
	and.b32  	%r186, %r185, 2146435072;
	setp.eq.s32 	%p80, %r186, 1074790400;
	and.pred  	%p18, %p37, %p80;
	selp.b32 	%r187, %r54, 0, %p80;
	setp.lt.s32 	%p82, %r185, 0;
	or.b32  	%r188, %r187, 2146435072;
	selp.b32 	%r189, %r188, %r187, %p82;
	mov.b64 	%fd48, {%r60, %r189};
	add.f64 	%fd113, %fd86, 0d401C000000000000;
	{
	.reg .b32 %temp; 
	mov.b64 	{%temp, %r190}, %fd113;
	}
	and.b32  	%r20, %r190, 2146435072;
	selp.b32 	%r191, 0, 2146435072, %p82;
	and.b32  	%r192, %r185, 2147483647;
	setp.ne.s32 	%p83, %r192, 1071644672;
	and.pred  	%p84, %p80, %p83;
	or.b32  	%r193, %r191, -2147483648;
	selp.b32 	%r194, %r193, %r191, %p84;
	selp.b32 	%r195, %r194, %r191, %p37;
	mov.b64 	%fd49, {%r60, %r195};
	add.rn.f64 	%fd50, %fd86, %fd112;
	and.pred  	%p19, %p49, %p74;
	selp.b32 	%r196, %r84, 0, %p74;
	or.b32  	%r197, %r196, 2146435072;
	selp.b32 	%r198, %r197, %r196, %p76;
	mov.b64 	%fd51, {%r60, %r198};
	add.f64 	%fd114, %fd92, 0d4020000000000000;
	{
	.reg .b32 %temp; 
	mov.b64 	{%temp, %r199}, %fd114;
	}
	and.b32  	%r21, %r199, 2146435072;
	selp.b32 	%r200, %r178, %r175, %p49;
	mov.b64 	%fd52, {%r60, %r200};
	add.rn.f64 	%fd53, %fd92, %fd109;
	and.pred  	%p20, %p49, %p80;
	selp.b32 	%r201, %r84, 0, %p80;
	or.b32  	%r202, %r201, 2146435072;
	selp.b32 	%r203, %r202, %r201, %p82;
	mov.b64 	%fd54, {%r60, %r203};
	add.f64 	%fd115, %fd92, 0d401C000000000000;
	{
	.reg .b32 %temp; 
	mov.b64 	{%temp, %r204}, %fd115;
	}
	and.b32  	%r22, %r204, 2146435072;
	selp.b32 	%r205, %r194, %r191, %p49;
	mov.b64 	%fd55, {%r60, %r205};
	add.rn.f64 	%fd56, %fd92, %fd112;
	mov.f64 	%fd116, 0d4024000000000000;
	{
	.reg .b32 %temp; 
	mov.b64 	{%temp, %r206}, %fd116;
	}
	and.b32  	%r207, %r206, 2146435072;
	setp.eq.s32 	%p86, %r207, 1074790400;
	and.pred  	%p21, %p37, %p86;
	selp.b32 	%r208, %r54, 0, %p86;
	setp.lt.s32 	%p88, %r206, 0;
	or.b32  	%r209, %r208, 2146435072;
	selp.b32 	%r210, %r209, %r208, %p88;
	mov.b64 	%fd57, {%r60, %r210};
	add.f64 	%fd117, %fd86, 0d4024000000000000;
	{
	.reg .b32 %temp; 
	mov.b64 	{%temp, %r211}, %fd117;
	}
	and.b32  	%r23, %r211, 2146435072;
	selp.b32 	%r212, 0, 2146435072, %p88;
	and.b32  	%r213, %r206, 2147483647;
	setp.ne.s32 	%p89, %r213, 1071644672;
	and.pred  	%p90, %p86, %p89;
	or.b32  	%r214, %r212, -2147483648;
	selp.b32 	%r215, %r214, %r212, %p90;
	selp.b32 	%r216, %r215, %r212, %p37;
	mov.b64 	%fd58, {%r60, %r216};
	add.rn.f64 	%fd59, %fd86, %fd116;
	and.pred  	%p22, %p42, %p86;
	selp.b32 	%r217, %r67, 0, %p86;
	or.b32  	%r218, %r217, 2146435072;
	selp.b32 	%r219, %r218, %r217, %p88;
	mov.b64 	%fd60, {%r60, %r219};
	add.f64 	%fd118, %fd80, 0d4024000000000000;
	{
	.reg .b32 %temp; 
	mov.b64 	{%temp, %r220}, %fd118;
	}
	and.b32  	%r24, %r220, 2146435072;
	selp.b32 	%r221, %r215, %r212, %p42;
	mov.b64 	%fd61, {%r60, %r221};
	add.rn.f64 	%fd62, %fd80, %fd116;
	mov.f64 	%fd119, 0d4022000000000000;
	{
	.reg .b32 %temp; 
	mov.b64 	{%temp, %r222}, %fd119;
	}
	and.b32  	%r223, %r222, 2146435072;
	setp.eq.s32 	%p92, %r223, 1075838976;
	and.pred  	%p23, %p37, %p92;
	selp.b32 	%r224, %r54, 0, %p92;
	setp.lt.s32 	%p94, %r222, 0;
	or.b32  	%r225, %r224, 2146435072;
	selp.b32 	%r226, %r225, %r224, %p94;
	mov.b64 	%fd63, {%r60, %r226};
	add.f64 	%fd120, %fd86, 0d4022000000000000;
	{
	.reg .b32 %temp; 
	mov.b64 	{%temp, %r227}, %fd120;
	}
	and.b32  	%r25, %r227, 2146435072;
	selp.b32 	%r228, 0, 2146435072, %p94;
	and.b32  	%r229, %r222, 2147483647;
	setp.ne.s32 	%p95, %r229, 1071644672;
	and.pred  	%p96, %p92, %p95;
	or.b32  	%r230, %r228, -2147483648;
	selp.b32 	%r231, %r230, %r228, %p96;
	selp.b32 	%r232, %r231, %r228, %p37;
	mov.b64 	%fd64, {%r60, %r232};
	and.pred  	%p24, %p49, %p86;
	selp.b32 	%r233, %r84, 0, %p86;
	or.b32  	%r234, %r233, 2146435072;
	selp.b32 	%r235, %r234, %r233, %p88;
	mov.b64 	%fd65, {%r60, %r235};
	add.f64 	%fd121, %fd92, 0d4024000000000000;
	{
	.reg .b32 %temp; 
	mov.b64 	{%temp, %r236}, %fd121;
	}
	and.b32  	%r26, %r236, 2146435072;
	selp.b32 	%r237, %r215, %r212, %p49;
	mov.b64 	%fd66, {%r60, %r237};
	add.rn.f64 	%fd67, %fd92, %fd116;
	and.pred  	%p25, %p49, %p92;
	selp.b32 	%r238, %r84, 0, %p92;
	or.b32  	%r239, %r238, 2146435072;
	selp.b32 	%r240, %r239, %r238, %p94;
	mov.b64 	%fd68, {%r60, %r240};
	add.f64 	%fd122, %fd92, 0d4022000000000000;
	{
	.reg .b32 %temp; 
	mov.b64 	{%temp, %r241}, %fd122;
	}
	and.b32  	%r27, %r241, 2146435072;
	selp.b32 	%r242, %r231, %r228, %p49;
	mov.b64 	%fd69, {%r60, %r242};
	mov.f64 	%fd123, 0d4028000000000000;
	{
	.reg .b32 %temp; 
	mov.b64 	{%temp, %r243}, %fd123;
	}
	and.b32  	%r244, %r243, 2146435072;
	setp.eq.s32 	%p98, %r244, 1073741824;
	and.pred  	%p26, %p37, %p98;
	selp.b32 	%r245, %r54, 0, %p98;
	setp.lt.s32 	%p100, %r243, 0;
	or.b32  	%r246, %r245, 2146435072;
	selp.b32 	%r247, %r246, %r245, %p100;
	mov.b64 	%fd70, {%r60, %r247};
	add.f64 	%fd124, %fd86, 0d4028000000000000;
	{
	.reg .b32 %temp; 
	mov.b64 	{%temp, %r248}, %fd124;
	}
	and.b32  	%r28, %r248, 2146435072;
	selp.b32 	%r249, 0, 2146435072, %p100;
	and.b32  	%r250, %r243, 2147483647;
	setp.ne.s32 	%p101, %r250, 1071644672;
	and.pred  	%p102, %p98, %p101;
	or.b32  	%r251, %r249, -2147483648;
	selp.b32 	%r252, %r251, %r249, %p102;
	selp.b32 	%r253, %r252, %r249, %p37;
	mov.b64 	%fd71, {%r60, %r253};
	and.pred  	%p27, %p42, %p98;
	selp.b32 	%r254, %r67, 0, %p98;
	or.b32  	%r255, %r254, 2146435072;
	selp.b32 	%r256, %r255, %r254, %p100;
	mov.b64 	%fd72, {%r60, %r256};
	add.f64 	%fd125, %fd80, 0d4028000000000000;
	{
	.reg .b32 %temp; 
	mov.b64 	{%temp, %r257}, %fd125;
	}
	and.b32  	%r29, %r257, 2146435072;
	selp.b32 	%r258, %r252, %r249, %p42;
	mov.b64 	%fd73, {%r60, %r258};
	mov.f64 	%fd126, 0d4026000000000000;
	{
	.reg .b32 %temp; 
	mov.b64 	{%temp, %r259}, %fd126;
	}
	and.b32  	%r260, %r259, 2146435072;
	setp.eq.s32 	%p104, %r260, 1075838976;
	and.pred  	%p28, %p37, %p104;
	selp.b32 	%r261, %r54, 0, %p104;
	setp.lt.s32 	%p106, %r259, 0;
	or.b32  	%r262, %r261, 2146435072;
	selp.b32 	%r263, %r262, %r261, %p106;
	mov.b64 	%fd74, {%r60, %r263};
	add.f64 	%fd127, %fd86, 0d4026000000000000;
	{
	.reg .b32 %temp; 
	mov.b64 	{%temp, %r264}, %fd127;
	}
	and.b32  	%r30, %r264, 2146435072;
	selp.b32 	%r265, 0, 2146435072, %p106;
	and.b32  	%r266, %r259, 2147483647;
	setp.ne.s32 	%p107, %r266, 1071644672;
	and.pred  	%p108, %p104, %p107;
	or.b32  	%r267, %r265, -2147483648;
	selp.b32 	%r268, %r267, %r265, %p108;
	selp.b32 	%r269, %r268, %r265, %p37;
	mov.b64 	%fd75, {%r60, %r269};
	and.pred  	%p29, %p49, %p98;
	selp.b32 	%r270, %r84, 0, %p98;
	or.b32  	%r271, %r270, 2146435072;
	selp.b32 	%r272, %r271, %r270, %p100;
	mov.b64 	%fd76, {%r60, %r272};
	add.f64 	%fd128, %fd92, 0d4028000000000000;
	{
	.reg .b32 %temp; 
	mov.b64 	{%temp, %r273}, %fd128;
	}
	and.b32  	%r31, %r273, 2146435072;
	selp.b32 	%r274, %r252, %r249, %p49;
	mov.b64 	%fd77, {%r60, %r274};
	and.pred  	%p30, %p49, %p104;
	selp.b32 	%r275, %r84, 0, %p104;
	or.b32  	%r276, %r275, 2146435072;
	selp.b32 	%r277, %r276, %r275, %p106;
	mov.b64 	%fd78, {%r60, %r277};
	add.f64 	%fd129, %fd92, 0d4026000000000000;
	{
	.reg .b32 %temp; 
	mov.b64 	{%temp, %r278}, %fd129;
	}
	and.b32  	%r32, %r278, 2146435072;
	selp.b32 	%r279, %r268, %r265, %p49;
	mov.b64 	%fd79, {%r60, %r279};
	mad.lo.s32 	%r280, %r42, 12, %r2;
	add.s32 	%r290, %r280, 6;
	neg.s32 	%r289, %r44;
	mad.lo.s32 	%r281, %r42, 6, %r2;
	add.s32 	%r288, %r281, 6;
$L__BB7_3:
	mov.f32 	%f16, %f97;
	mov.f32 	%f97, %f96;
	mov.f32 	%f96, %f95;
	mov.f32 	%f95, %f94;
	mov.f32 	%f94, %f93;
	mov.f32 	%f93, %f92;
	mov.f32 	%f92, %f91;
	mov.f32 	%f91, %f90;
	mov.f32 	%f90, %f89;
	mov.f32 	%f89, %f88;
	mov.f32 	%f88, %f87;
	setp.gt.u32 	%p110, %r1, 5;
	mul.wide.s32 	%rd21, %r290, 4;
	add.s64 	%rd22, %rd1, %rd21;
	ld.global.nc.f32 	%f87, [%rd22];
	bar.sync 	0;
	@%p110 bra 	$L__BB7_5;
	mul.wide.s32 	%rd23, %r288, 4;
	add.s64 	%rd24, %rd1, %rd23;
	ld.global.nc.f32 	%f43, [%rd24+-24];
	shl.b32 	%r282, %r1, 2;
	mov.u32 	%r283, _ZZ20MacCormack_2D_SolverififfPfS_S_E6s_data;
	add.s32 	%r284, %r283, %r282;
	st.shared.f32 	[%r284], %f43;
	ld.global.nc.f32 	%f44, [%rd24+128];
	st.shared.f32 	[%r284+152], %f44;
$L__BB7_5:
	ld.param.u64 	%rd36, [_Z20MacCormack_2D_SolverififfPfS_S__param_7];
	ld.param.u64 	%rd35, [_Z20MacCormack_2D_SolverififfPfS_S__param_5];
	ld.param.f32 	%f86, [_Z20MacCormack_2D_SolverififfPfS_S__param_4];
	ld.param.f32 	%f84, [_Z20MacCormack_2D_SolverififfPfS_S__param_3];
	mul.wide.s32 	%rd25, %r288, 4;
	cvta.to.global.u64 	%rd26, %rd36;
	add.s64 	%rd27, %rd26, %rd25;
	setp.eq.s32 	%p111, %r32, 2146435072;
	setp.eq.s32 	%p112, %r31, 2146435072;
	setp.eq.s32 	%p113, %r30, 2146435072;
	setp.eq.s32 	%p114, %r29, 2146435072;
	setp.eq.s32 	%p115, %r28, 2146435072;
	setp.eq.s32 	%p116, %r27, 2146435072;
	setp.eq.s32 	%p117, %r26, 2146435072;
	setp.eq.s32 	%p118, %r25, 2146435072;
	setp.eq.s32 	%p119, %r24, 2146435072;
	setp.eq.s32 	%p120, %r23, 2146435072;
	setp.eq.s32 	%p121, %r22, 2146435072;
	setp.eq.s32 	%p122, %r21, 2146435072;
	setp.eq.s32 	%p123, %r20, 2146435072;
	setp.eq.s32 	%p124, %r19, 2146435072;
	setp.eq.s32 	%p125, %r18, 2146435072;
	setp.eq.s32 	%p126, %r17, 2146435072;
	setp.eq.s32 	%p127, %r16, 2146435072;
	setp.eq.s32 	%p128, %r15, 2146435072;
	setp.eq.s32 	%p129, %r14, 2146435072;
	setp.eq.s32 	%p130, %r13, 2146435072;
	setp.eq.s32 	%p131, %r12, 2146435072;
	setp.eq.s32 	%p132, %r11, 2146435072;
	setp.eq.s32 	%p133, %r10, 2146435072;
	setp.eq.s32 	%p134, %r9, 2146435072;
	setp.eq.s32 	%p135, %r8, 2146435072;
	setp.eq.s32 	%p136, %r7, 2146435072;
	setp.eq.f32 	%p137, %f27, 0f3F800000;
	setp.neu.f64 	%p138, %fd12, 0d7FF0000000000000;
	setp.nan.f32 	%p139, %f27, %f27;
	setp.eq.s32 	%p140, %r6, 2146435072;
	setp.eq.f32 	%p141, %f27, 0f00000000;
	setp.eq.s32 	%p142, %r5, 2146435072;
	setp.eq.f32 	%p143, %f86, 0f3F800000;
	setp.neu.f64 	%p144, %fd5, 0d7FF0000000000000;
	setp.nan.f32 	%p145, %f86, %f86;
	setp.eq.s32 	%p146, %r4, 2146435072;
	setp.eq.f32 	%p147, %f86, 0f00000000;
	setp.eq.f32 	%p148, %f84, 0f3F800000;
	setp.neu.f64 	%p149, %fd1, 0d7FF0000000000000;
	setp.nan.f32 	%p150, %f84, %f84;
	setp.eq.s32 	%p151, %r3, 2146435072;
	setp.eq.f32 	%p152, %f84, 0f00000000;
	shl.b32 	%r285, %r1, 2;
	mov.u32 	%r286, _ZZ20MacCormack_2D_SolverififfPfS_S_E6s_data;
	add.s32 	%r287, %r286, %r285;
	st.shared.f32 	[%r287+24], %f93;
	bar.sync 	0;
	mul.f32 	%f45, %f13, %f93;
	{ // callseq 120, 0
	.param .b64 param0;
	st.param.f64 	[param0], %fd1;
	.param .b64 param1;
	st.param.f64 	[param1], 0d4000000000000000;
	.param .b64 retval0;
	call.uni (retval0), 
	__internal_accurate_pow, 
	(
	param0, 
	param1
	);
	ld.param.f64 	%fd130, [retval0];
	} // callseq 120
	neg.f64 	%fd132, %fd130;
	selp.f64 	%fd133, %fd132, %fd130, %p1;
	selp.f64 	%fd134, %fd2, %fd133, %p152;
	selp.f64 	%fd135, %fd134, %fd3, %p149;
	selp.f64 	%fd136, %fd4, %fd135, %p150;
	selp.f64 	%fd137, %fd136, %fd134, %p151;
	add.f64 	%fd138, %fd137, %fd137;
	mul.f64 	%fd139, %fd138, 0d3FE0000000000000;
	selp.f64 	%fd140, 0d3FF0000000000000, %fd139, %p148;
	{ // callseq 121, 0
	.param .b64 param0;
	st.param.f64 	[param0], %fd5;
	.param .b64 param1;
	st.param.f64 	[param1], 0d4000000000000000;
	.param .b64 retval0;
	call.uni (retval0), 
	__internal_accurate_pow, 
	(
	param0, 
	param1
	);
	ld.param.f64 	%fd141, [retval0];
	} // callseq 121
	neg.f64 	%fd143, %fd141;
	selp.f64 	%fd144, %fd143, %fd141, %p2;
	selp.f64 	%fd145, %fd6, %fd144, %p147;
	selp.f64 	%fd146, %fd145, %fd7, %p144;
	cvt.f64.f32 	%fd147, %f86;
	mov.f64 	%fd148, 0d4000000000000000;
	add.rn.f64 	%fd149, %fd147, %fd148;
	selp.f64 	%fd150, %fd149, %fd146, %p145;
	selp.f64 	%fd151, %fd150, %fd145, %p146;
	add.f64 	%fd152, %fd151, %fd151;
	mul.f64 	%fd153, %fd152, 0d3FE0000000000000;
	selp.f64 	%fd154, 0d3FF0000000000000, %fd153, %p143;
	add.f64 	%fd155, %fd140, %fd154;
	mul.f64 	%fd156, %fd155, %fd8;
	add.f32 	%f46, %f92, %f94;
	cvt.f64.f32 	%fd157, %f46;
	{ // callseq 122, 0
	.param .b64 param0;
	st.param.f64 	[param0], %fd1;
	.param .b64 param1;
	st.param.f64 	[param1], 0d3FF0000000000000;
	.param .b64 retval0;
	call.uni (retval0), 
	__internal_accurate_pow, 
	(
	param0, 
	param1
	);
	ld.param.f64 	%fd158, [retval0];
	} // callseq 122
	neg.f64 	%fd160, %fd158;
	selp.f64 	%fd161, %fd160, %fd158, %p3;
	selp.f64 	%fd162, %fd9, %fd161, %p152;
	selp.f64 	%fd163, %fd162, %fd10, %p149;
	cvt.f64.f32 	%fd164, %f84;
	mov.f64 	%fd165, 0d3FF0000000000000;
	add.rn.f64 	%fd166, %fd164, %fd165;
	selp.f64 	%fd167, %fd166, %fd163, %p150;
	selp.f64 	%fd168, %fd167, %fd162, %p142;
	add.f64 	%fd169, %fd168, %fd168;
	selp.f64 	%fd170, 0d4000000000000000, %fd169, %p148;
	mul.f64 	%fd171, %fd170, %fd11;
	mul.f64 	%fd172, %fd171, %fd157;
	fma.rn.f64 	%fd173, %fd156, %fd157, %fd172;
	{ // callseq 123, 0
	.param .b64 param0;
	st.param.f64 	[param0], %fd12;
	.param .b64 param1;
	st.param.f64 	[param1], 0d4000000000000000;
	.param .b64 retval0;
	call.uni (retval0), 
	__internal_accurate_pow, 
	(
	param0, 
	param1
	);
	ld.param.f64 	%fd174, [retval0];
	} // callseq 123
	neg.f64 	%fd176, %fd174;
	selp.f64 	%fd177, %fd176, %fd174, %p4;
	selp.f64 	%fd178, %fd13, %fd177, %p141;
	selp.f64 	%fd179, %fd178, %fd14, %p138;
	cvt.f64.f32 	%fd180, %f27;
	add.rn.f64 	%fd181, %fd180, %fd148;
	selp.f64 	%fd182, %fd181, %fd179, %p139;
	selp.f64 	%fd183, %fd182, %fd178, %p140;
	add.f64 	%fd184, %fd183, %fd183;
	mul.f64 	%fd185, %fd184, 0d3FE0000000000000;
	selp.f64 	%fd186, 0d3FF0000000000000, %fd185, %p137;
	add.f64 	%fd187, %fd154, %fd186;
	mul.f64 	%fd188, %fd187, %fd15;
	ld.shared.f32 	%f47, [%r287+20];
	ld.shared.f32 	%f48, [%r287+28];
	add.f32 	%f49, %f47, %f48;
	cvt.f64.f32 	%fd189, %f49;
	{ // callseq 124, 0
	.param .b64 param0;
	st.param.f64 	[param0], %fd12;
	.param .b64 param1;
	st.param.f64 	[param1], 0d3FF0000000000000;
	.param .b64 retval0;
	call.uni (retval0), 
	__internal_accurate_pow, 
	(
	param0, 
	param1
	);
	ld.param.f64 	%fd190, [retval0];
	} // callseq 124
	neg.f64 	%fd192, %fd190;
	selp.f64 	%fd193, %fd192, %fd190, %p5;
	selp.f64 	%fd194, %fd16, %fd193, %p141;
	selp.f64 	%fd195, %fd194, %fd17, %p138;
	add.rn.f64 	%fd196, %fd180, %fd165;
	selp.f64 	%fd197, %fd196, %fd195, %p139;
	selp.f64 	%fd198, %fd197, %fd194, %p136;
	add.f64 	%fd199, %fd198, %fd198;
	selp.f64 	%fd200, 0d4000000000000000, %fd199, %p137;
	mul.f64 	%fd201, %fd200, %fd18;
	mul.f64 	%fd202, %fd201, %fd189;
	fma.rn.f64 	%fd203, %fd188, %fd189, %fd202;
	add.f64 	%fd204, %fd173, %fd203;
	cvt.f64.f32 	%fd205, %f45;
	add.f64 	%fd206, %fd204, %fd205;
	cvt.rn.f32.f64 	%f50, %fd206;
	{ // callseq 125, 0
	.param .b64 param0;
	st.param.f64 	[param0], %fd1;
	.param .b64 param1;
	st.param.f64 	[param1], 0d4010000000000000;
	.param .b64 retval0;
	call.uni (retval0), 
	__internal_accurate_pow, 
	(
	param0, 
	param1
	);
	ld.param.f64 	%fd207, [retval0];
	} // callseq 125
	neg.f64 	%fd209, %fd207;
	selp.f64 	%fd210, %fd209, %fd207, %p6;
	selp.f64 	%fd211, %fd19, %fd210, %p152;
	selp.f64 	%fd212, %fd211, %fd20, %p149;
	mov.f64 	%fd213, 0d4010000000000000;
	add.rn.f64 	%fd214, %fd164, %fd213;
	selp.f64 	%fd215, %fd214, %fd212, %p150;
	selp.f64 	%fd216, %fd215, %fd211, %p135;
	add.f64 	%fd217, %fd216, %fd216;
	div.rn.f64 	%fd218, %fd217, 0d4038000000000000;
	selp.f64 	%fd219, 0d3FB5555555555555, %fd218, %p148;
	{ // callseq 126, 0
	.param .b64 param0;
	st.param.f64 	[param0], %fd5;
	.param .b64 param1;
	st.param.f64 	[param1], 0d4010000000000000;
	.param .b64 retval0;
	call.uni (retval0), 
	__internal_accurate_pow, 
	(
	param0, 
	param1
	);
	ld.param.f64 	%fd220, [retval0];
	} // callseq 126
	neg.f64 	%fd222, %fd220;
	selp.f64 	%fd223, %fd222, %fd220, %p7;
	selp.f64 	%fd224, %fd21, %fd223, %p147;
	selp.f64 	%fd225, %fd224, %fd22, %p144;
	add.rn.f64 	%fd226, %fd147, %fd213;
	selp.f64 	%fd227, %fd226, %fd225, %p145;
	selp.f64 	%fd228, %fd227, %fd224, %p134;
	add.f64 	%fd229, %fd228, %fd228;
	div.rn.f64 	%fd230, %fd229, 0d4038000000000000;
	selp.f64 	%fd231, 0d3FB5555555555555, %fd230, %p143;
	add.f64 	%fd232, %fd219, %fd231;
	mul.f64 	%fd233, %fd232, %fd8;
	add.f32 	%f51, %f91, %f95;
	cvt.f64.f32 	%fd234, %f51;
	{ // callseq 127, 0
	.param .b64 param0;
	st.param.f64 	[param0], %fd1;
	.param .b64 param1;
	st.param.f64 	[param1], 0d4008000000000000;
	.param .b64 retval0;
	call.uni (retval0), 
	__internal_accurate_pow, 
	(
	param0, 
	param1
	);
	ld.param.f64 	%fd235, [retval0];
	} // callseq 127
	neg.f64 	%fd237, %fd235;
	selp.f64 	%fd238, %fd237, %fd235, %p8;
	selp.f64 	%fd239, %fd23, %fd238, %p152;
	selp.f64 	%fd240, %fd239, %fd24, %p149;
	selp.f64 	%fd241, %fd25, %fd240, %p150;
	selp.f64 	%fd242, %fd241, %fd239, %p133;
	add.f64 	%fd243, %fd242, %fd242;
	div.rn.f64 	%fd244, %fd243, 0d4018000000000000;
	selp.f64 	%fd245, 0d3FD5555555555555, %fd244, %p148;
	mul.f64 	%fd246, %fd245, %fd11;
	mul.f64 	%fd247, %fd246, %fd234;
	fma.rn.f64 	%fd248, %fd233, %fd234, %fd247;
	{ // callseq 128, 0
	.param .b64 param0;
	st.param.f64 	[param0], %fd12;
	.param .b64 param1;
	st.param.f64 	[param1], 0d4010000000000000;
	.param .b64 retval0;
	call.uni (retval0), 
	__internal_accurate_pow, 
	(
	param0, 
	param1
	);
	ld.param.f64 	%fd249, [retval0];
	} // callseq 128
	neg.f64 	%fd251, %fd249;
	selp.f64 	%fd252, %fd251, %fd249, %p9;
	selp.f64 	%fd253, %fd26, %fd252, %p141;
	selp.f64 	%fd254, %fd253, %fd27, %p138;
	add.rn.f64 	%fd255, %fd180, %fd213;
	selp.f64 	%fd256, %fd255, %fd254, %p139;
	selp.f64 	%fd257, %fd256, %fd253, %p132;
	add.f64 	%fd258, %fd257, %fd257;
	div.rn.f64 	%fd259, %fd258, 0d4038000000000000;
	selp.f64 	%fd260, 0d3FB5555555555555, %fd259, %p137;
	add.f64 	%fd261, %fd231, %fd260;
	mul.f64 	%fd262, %fd261, %fd15;
	ld.shared.f32 	%f52, [%r287+16];
	ld.shared.f32 	%f53, [%r287+32];
	add.f32 	%f54, %f52, %f53;
	cvt.f64.f32 	%fd263, %f54;
	{ // callseq 129, 0
	.param .b64 param0;
	st.param.f64 	[param0], %fd12;
	.param .b64 param1;
	st.param.f64 	[param1], 0d4008000000000000;
	.param .b64 retval0;
	call.uni (retval0), 
	__internal_accurate_pow, 
	(
	param0, 
	param1
	);
	ld.param.f64 	%fd264, [retval0];
	} // callseq 129
	neg.f64 	%fd266, %fd264;
	selp.f64 	%fd267, %fd266, %fd264, %p10;
	selp.f64 	%fd268, %fd28, %fd267, %p141;
	selp.f64 	%fd269, %fd268, %fd29, %p138;
	selp.f64 	%fd270, %fd30, %fd269, %p139;
	selp.f64 	%fd271, %fd270, %fd268, %p131;
	add.f64 	%fd272, %fd271, %fd271;
	div.rn.f64 	%fd273, %fd272, 0d4018000000000000;
	selp.f64 	%fd274, 0d3FD5555555555555, %fd273, %p137;
	mul.f64 	%fd275, %fd274, %fd18;
	mul.f64 	%fd276, %fd275, %fd263;
	fma.rn.f64 	%fd277, %fd262, %fd263, %fd276;
	add.f64 	%fd278, %fd248, %fd277;
	cvt.f64.f32 	%fd279, %f50;
	add.f64 	%fd280, %fd278, %fd279;
	cvt.rn.f32.f64 	%f55, %fd280;
	{ // callseq 130, 0
	.param .b64 param0;
	st.param.f64 	[param0], %fd1;
	.param .b64 param1;
	st.param.f64 	[param1], 0d4018000000000000;
	.param .b64 retval0;
	call.uni (retval0), 
	__internal_accurate_pow, 
	(
	param0, 
	param1
	);
	ld.param.f64 	%fd281, [retval0];
	} // callseq 130
	neg.f64 	%fd283, %fd281;
	selp.f64 	%fd284, %fd283, %fd281, %p11;
	selp.f64 	%fd285, %fd31, %fd284, %p152;
	selp.f64 	%fd286, %fd285, %fd32, %p149;
	selp.f64 	%fd287, %fd33, %fd286, %p150;
	selp.f64 	%fd288, %fd287, %fd285, %p130;
	add.f64 	%fd289, %fd288, %fd288;
	div.rn.f64 	%fd290, %fd289, 0d4086800000000000;
	selp.f64 	%fd291, 0d3F66C16C16C16C17, %fd290, %p148;
	{ // callseq 131, 0
	.param .b64 param0;
	st.param.f64 	[param0], %fd5;
	.param .b64 param1;
	st.param.f64 	[param1], 0d4018000000000000;
	.param .b64 retval0;
	call.uni (retval0), 
	__internal_accurate_pow, 
	(
	param0, 
	param1
	);
	ld.param.f64 	%fd292, [retval0];
	} // callseq 131
	neg.f64 	%fd294, %fd292;
	selp.f64 	%fd295, %fd294, %fd292, %p12;
	selp.f64 	%fd296, %fd34, %fd295, %p147;
	selp.f64 	%fd297, %fd296, %fd35, %p144;
	selp.f64 	%fd298, %fd36, %fd297, %p145;
	selp.f64 	%fd299, %fd298, %fd296, %p129;
	add.f64 	%fd300, %fd299, %fd299;
	div.rn.f64 	%fd301, %fd300, 0d4086800000000000;
	selp.f64 	%fd302, 0d3F66C16C16C16C17, %fd301, %p143;
	add.f64 	%fd303, %fd291, %fd302;
	mul.f64 	%fd304, %fd303, %fd8;
	add.f32 	%f56, %f90, %f96;
	cvt.f64.f32 	%fd305, %f56;
	{ // callseq 132, 0
	.param .b64 param0;
	st.param.f64 	[param0], %fd1;
	.param .b64 param1;
	st.param.f64 	[param1], 0d4014000000000000;
	.param .b64 retval0;
	call.uni (retval0), 
	__internal_accurate_pow, 
	(
	param0, 
	param1
	);
	ld.param.f64 	%fd306, [retval0];
	} // callseq 132
	neg.f64 	%fd308, %fd306;
	selp.f64 	%fd309, %fd308, %fd306, %p13;
	selp.f64 	%fd310, %fd37, %fd309, %p152;
	selp.f64 	%fd311, %fd310, %fd38, %p149;
	mov.f64 	%fd312, 0d4014000000000000;
	add.rn.f64 	%fd313, %fd164, %fd312;
	selp.f64 	%fd314, %fd313, %fd311, %p150;
	selp.f64 	%fd315, %fd314, %fd310, %p128;
	add.f64 	%fd316, %fd315, %fd315;
	div.rn.f64 	%fd317, %fd316, 0d405E000000000000;
	selp.f64 	%fd318, 0d3F91111111111111, %fd317, %p148;
	mul.f64 	%fd319, %fd318, %fd11;
	mul.f64 	%fd320, %fd319, %fd305;
	fma.rn.f64 	%fd321, %fd304, %fd305, %fd320;
	{ // callseq 133, 0
	.param .b64 param0;
	st.param.f64 	[param0], %fd12;
	.param .b64 param1;
	st.param.f64 	[param1], 0d4018000000000000;
	.param .b64 retval0;
	call.uni (retval0), 
	__internal_accurate_pow, 
	(
	param0, 
	param1
	);
	ld.param.f64 	%fd322, [retval0];
	} // callseq 133
	neg.f64 	%fd324, %fd322;
	selp.f64 	%fd325, %fd324, %fd322, %p14;
	selp.f64 	%fd326, %fd39, %fd325, %p141;
	selp.f64 	%fd327, %fd326, %fd40, %p138;
	mov.f64 	%fd328, 0d4018000000000000;
	add.rn.f64 	%fd329, %fd180, %fd328;
	selp.f64 	%fd330, %fd329, %fd327, %p139;
	selp.f64 	%fd331, %fd330, %fd326, %p127;
	add.f64 	%fd332, %fd331, %fd331;
	div.rn.f64 	%fd333, %fd332, 0d4086800000000000;
	selp.f64 	%fd334, 0d3F66C16C16C16C17, %fd333, %p137;
	add.f64 	%fd335, %fd302, %fd334;
	mul.f64 	%fd336, %fd335, %fd15;
	ld.shared.f32 	%f57, [%r287+12];
	ld.shared.f32 	%f58, [%r287+36];
	add.f32 	%f59, %f57, %f58;
	cvt.f64.f32 	%fd337, %f59;
	{ // callseq 134, 0
	.param .b64 param0;
	st.param.f64 	[param0], %fd12;
	.param .b64 param1;
	st.param.f64 	[param1], 0d4014000000000000;
	.param .b64 retval0;
	call.uni (retval0), 
	__internal_accurate_pow, 
	(
	param0, 
	param1
	);
	ld.param.f64 	%fd338, [retval0];
	} // callseq 134
	neg.f64 	%fd340, %fd338;
	selp.f64 	%fd341, %fd340, %fd338, %p15;
	selp.f64 	%fd342, %fd41, %fd341, %p141;
	selp.f64 	%fd343, %fd342, %fd42, %p138;
	add.rn.f64 	%fd344, %fd180, %fd312;
	selp.f64 	%fd345, %fd344, %fd343, %p139;
	selp.f64 	%fd346, %fd345, %fd342, %p126;
	add.f64 	%fd347, %fd346, %fd346;
	div.rn.f64 	%fd348, %fd347, 0d405E000000000000;
	selp.f64 	%fd349, 0d3F91111111111111, %fd348, %p137;
	mul.f64 	%fd350, %fd349, %fd18;
	mul.f64 	%fd351, %fd350, %fd337;
	fma.rn.f64 	%fd352, %fd336, %fd337, %fd351;
	add.f64 	%fd353, %fd321, %fd352;
	cvt.f64.f32 	%fd354, %f55;
	add.f64 	%fd355, %fd353, %fd354;
	cvt.rn.f32.f64 	%f60, %fd355;
	{ // callseq 135, 0
	.param .b64 param0;
	st.param.f64 	[param0], %fd1;
	.param .b64 param1;
	st.param.f64 	[param1], 0d4020000000000000;
	.param .b64 retval0;
	call.uni (retval0), 
	__internal_accurate_pow, 
	(
	param0, 
	param1
	);
	ld.param.f64 	%fd356, [retval0];
	} // callseq 135
	neg.f64 	%fd358, %fd356;
	selp.f64 	%fd359, %fd358, %fd356, %p16;
	selp.f64 	%fd360, %fd43, %fd359, %p152;
	selp.f64 	%fd361, %fd360, %fd44, %p149;
	mov.f64 	%fd362, 0d4020000000000000;
	add.rn.f64 	%fd363, %fd164, %fd362;
	selp.f64 	%fd364, %fd363, %fd361, %p150;
	selp.f64 	%fd365, %fd364, %fd360, %p125;
	add.f64 	%fd366, %fd365, %fd365;
	div.rn.f64 	%fd367, %fd366, 0d40E3B00000000000;
	selp.f64 	%fd368, 0d3F0A01A01A01A01A, %fd367, %p148;
	{ // callseq 136, 0
	.param .b64 param0;
	st.param.f64 	[param0], %fd5;
	.param .b64 param1;
	st.param.f64 	[param1], 0d4020000000000000;
	.param .b64 retval0;
	call.uni (retval0), 
	__internal_accurate_pow, 
	(
	param0, 
	param1
	);
	ld.param.f64 	%fd369, [retval0];
	} // callseq 136
	neg.f64 	%fd371, %fd369;
	selp.f64 	%fd372, %fd371, %fd369, %p17;
	selp.f64 	%fd373, %fd45, %fd372, %p147;
	selp.f64 	%fd374, %fd373, %fd46, %p144;
	selp.f64 	%fd375, %fd47, %fd374, %p145;
	selp.f64 	%fd376, %fd375, %fd373, %p124;
	add.f64 	%fd377, %fd376, %fd376;
	div.rn.f64 	%fd378, %fd377, 0d40E3B00000000000;
	selp.f64 	%fd379, 0d3F0A01A01A01A01A, %fd378, %p143;
	add.f64 	%fd380, %fd368, %fd379;
	mul.f64 	%fd381, %fd380, %fd8;
	add.f32 	%f61, %f89, %f97;
	cvt.f64.f32 	%fd382, %f61;
	{ // callseq 137, 0
	.param .b64 param0;
	st.param.f64 	[param0], %fd1;
	.param .b64 param1;
	st.param.f64 	[param1], 0d401C000000000000;
	.param .b64 retval0;
	call.uni (retval0), 
	__internal_accurate_pow, 
	(
	param0, 
	param1
	);
	ld.param.f64 	%fd383, [retval0];
	} // callseq 137
	neg.f64 	%fd385, %fd383;
	selp.f64 	%fd386, %fd385, %fd383, %p18;
	selp.f64 	%fd387, %fd48, %fd386, %p152;
	selp.f64 	%fd388, %fd387, %fd49, %p149;
	selp.f64 	%fd389, %fd50, %fd388, %p150;
	selp.f64 	%fd390, %fd389, %fd387, %p123;
	add.f64 	%fd391, %fd390, %fd390;
	div.rn.f64 	%fd392, %fd391, 0d40B3B00000000000;
	selp.f64 	%fd393, 0d3F3A01A01A01A01A, %fd392, %p148;
	mul.f64 	%fd394, %fd393, %fd11;
	mul.f64 	%fd395, %fd394, %fd382;
	fma.rn.f64 	%fd396, %fd381, %fd382, %fd395;
	{ // callseq 138, 0
	.param .b64 param0;
	st.param.f64 	[param0], %fd12;
	.param .b64 param1;
	st.param.f64 	[param1], 0d4020000000000000;
	.param .b64 retval0;
	call.uni (retval0), 
	__internal_accurate_pow, 
	(
	param0, 
	param1
	);
	ld.param.f64 	%fd397, [retval0];
	} // callseq 138
	neg.f64 	%fd399, %fd397;
	selp.f64 	%fd400, %fd399, %fd397, %p19;
	selp.f64 	%fd401, %fd51, %fd400, %p141;
	selp.f64 	%fd402, %fd401, %fd52, %p138;
	selp.f64 	%fd403, %fd53, %fd402, %p139;
	selp.f64 	%fd404, %fd403, %fd401, %p122;
	add.f64 	%fd405, %fd404, %fd404;
	div.rn.f64 	%fd406, %fd405, 0d40E3B00000000000;
	selp.f64 	%fd407, 0d3F0A01A01A01A01A, %fd406, %p137;
	add.f64 	%fd408, %fd379, %fd407;
	mul.f64 	%fd409, %fd408, %fd15;
	ld.shared.f32 	%f62, [%r287+8];
	ld.shared.f32 	%f63, [%r287+40];
	add.f32 	%f64, %f62, %f63;
	cvt.f64.f32 	%fd410, %f64;
	{ // callseq 139, 0
	.param .b64 param0;
	st.param.f64 	[param0], %fd12;
	.param .b64 param1;
	st.param.f64 	[param1], 0d401C000000000000;
	.param .b64 retval0;
	call.uni (retval0), 
	__internal_accurate_pow, 
	(
	param0, 
	param1
	);
	ld.param.f64 	%fd411, [retval0];
	} // callseq 139
	neg.f64 	%fd413, %fd411;
	selp.f64 	%fd414, %fd413, %fd411, %p20;
	selp.f64 	%fd415, %fd54, %fd414, %p141;
	selp.f64 	%fd416, %fd415, %fd55, %p138;
	selp.f64 	%fd417, %fd56, %fd416, %p139;
	selp.f64 	%fd418, %fd417, %fd415, %p121;
	add.f64 	%fd419, %fd418, %fd418;
	div.rn.f64 	%fd420, %fd419, 0d40B3B00000000000;
	selp.f64 	%fd421, 0d3F3A01A01A01A01A, %fd420, %p137;
	mul.f64 	%fd422, %fd421, %fd18;
	mul.f64 	%fd423, %fd422, %fd410;
	fma.rn.f64 	%fd424, %fd409, %fd410, %fd423;
	add.f64 	%fd425, %fd396, %fd424;
	cvt.f64.f32 	%fd426, %f60;
	add.f64 	%fd427, %fd425, %fd426;
	cvt.rn.f32.f64 	%f65, %fd427;
	{ // callseq 140, 0
	.param .b64 param0;
	st.param.f64 	[param0], %fd1;
	.param .b64 param1;
	st.param.f64 	[param1], 0d4024000000000000;
	.param .b64 retval0;
	call.uni (retval0), 
	__internal_accurate_pow, 
	(
	param0, 
	param1
	);
	ld.param.f64 	%fd428, [retval0];
	} // callseq 140
	neg.f64 	%fd430, %fd428;
	selp.f64 	%fd431, %fd430, %fd428, %p21;
	selp.f64 	%fd432, %fd57, %fd431, %p152;
	selp.f64 	%fd433, %fd432, %fd58, %p149;
	selp.f64 	%fd434, %fd59, %fd433, %p150;
	selp.f64 	%fd435, %fd434, %fd432, %p120;
	add.f64 	%fd436, %fd435, %fd435;
	div.rn.f64 	%fd437, %fd436, 0d414BAF8000000000;
	selp.f64 	%fd438, 0d3EA27E4FB7789F5C, %fd437, %p148;
	{ // callseq 141, 0
	.param .b64 param0;
	st.param.f64 	[param0], %fd5;
	.param .b64 param1;
	st.param.f64 	[param1], 0d4024000000000000;
	.param .b64 retval0;
	call.uni (retval0), 
	__internal_accurate_pow, 
	(
	param0, 
	param1
	);
	ld.param.f64 	%fd439, [retval0];
	} // callseq 141
	neg.f64 	%fd441, %fd439;
	selp.f64 	%fd442, %fd441, %fd439, %p22;
	selp.f64 	%fd443, %fd60, %fd442, %p147;
	selp.f64 	%fd444, %fd443, %fd61, %p144;
	selp.f64 	%fd445, %fd62, %fd444, %p145;
	selp.f64 	%fd446, %fd445, %fd443, %p119;
	add.f64 	%fd447, %fd446, %fd446;
	div.rn.f64 	%fd448, %fd447, 0d414BAF8000000000;
	selp.f64 	%fd449, 0d3EA27E4FB7789F5C, %fd448, %p143;
	add.f64 	%fd450, %fd438, %fd449;
	mul.f64 	%fd451, %fd450, %fd8;
	add.f32 	%f66, %f88, %f16;
	cvt.f64.f32 	%fd452, %f66;
	{ // callseq 142, 0
	.param .b64 param0;
	st.param.f64 	[param0], %fd1;
	.param .b64 param1;
	st.param.f64 	[param1], 0d4022000000000000;
	.param .b64 retval0;
	call.uni (retval0), 
	__internal_accurate_pow, 
	(
	param0, 
	param1
	);
	ld.param.f64 	%fd453, [retval0];
	} // callseq 142
	neg.f64 	%fd455, %fd453;
	selp.f64 	%fd456, %fd455, %fd453, %p23;
	selp.f64 	%fd457, %fd63, %fd456, %p152;
	selp.f64 	%fd458, %fd457, %fd64, %p149;
	mov.f64 	%fd459, 0d4022000000000000;
	add.rn.f64 	%fd460, %fd164, %fd459;
	selp.f64 	%fd461, %fd460, %fd458, %p150;
	selp.f64 	%fd462, %fd461, %fd457, %p118;
	add.f64 	%fd463, %fd462, %fd462;
	div.rn.f64 	%fd464, %fd463, 0d4116260000000000;
	selp.f64 	%fd465, 0d3ED71DE3A556C734, %fd464, %p148;
	mul.f64 	%fd466, %fd465, %fd11;
	mul.f64 	%fd467, %fd466, %fd452;
	fma.rn.f64 	%fd468, %fd451, %fd452, %fd467;
	{ // callseq 143, 0
	.param .b64 param0;
	st.param.f64 	[param0], %fd12;
	.param .b64 param1;
	st.param.f64 	[param1], 0d4024000000000000;
	.param .b64 retval0;
	call.uni (retval0), 
	__internal_accurate_pow, 
	(
	param0, 
	param1
	);
	ld.param.f64 	%fd469, [retval0];
	} // callseq 143
	neg.f64 	%fd471, %fd469;
	selp.f64 	%fd472, %fd471, %fd469, %p24;
	selp.f64 	%fd473, %fd65, %fd472, %p141;
	selp.f64 	%fd474, %fd473, %fd66, %p138;
	selp.f64 	%fd475, %fd67, %fd474, %p139;
	selp.f64 	%fd476, %fd475, %fd473, %p117;
	add.f64 	%fd477, %fd476, %fd476;
	div.rn.f64 	%fd478, %fd477, 0d414BAF8000000000;
	selp.f64 	%fd479, 0d3EA27E4FB7789F5C, %fd478, %p137;
	add.f64 	%fd480, %fd449, %fd479;
	mul.f64 	%fd481, %fd480, %fd15;
	ld.shared.f32 	%f67, [%r287+4];
	ld.shared.f32 	%f68, [%r287+44];
	add.f32 	%f69, %f67, %f68;
	cvt.f64.f32 	%fd482, %f69;
	{ // callseq 144, 0
	.param .b64 param0;
	st.param.f64 	[param0], %fd12;
	.param .b64 param1;
	st.param.f64 	[param1], 0d4022000000000000;
	.param .b64 retval0;
	call.uni (retval0), 
	__internal_accurate_pow, 
	(
	param0, 
	param1
	);
	ld.param.f64 	%fd483, [retval0];
	} // callseq 144
	neg.f64 	%fd485, %fd483;
	selp.f64 	%fd486, %fd485, %fd483, %p25;
	selp.f64 	%fd487, %fd68, %fd486, %p141;
	selp.f64 	%fd488, %fd487, %fd69, %p138;
	add.rn.f64 	%fd489, %fd180, %fd459;
	selp.f64 	%fd490, %fd489, %fd488, %p139;
	selp.f64 	%fd491, %fd490, %fd487, %p116;
	add.f64 	%fd492, %fd491, %fd491;
	div.rn.f64 	%fd493, %fd492, 0d4116260000000000;
	selp.f64 	%fd494, 0d3ED71DE3A556C734, %fd493, %p137;
	mul.f64 	%fd495, %fd494, %fd18;
	mul.f64 	%fd496, %fd495, %fd482;
	fma.rn.f64 	%fd497, %fd481, %fd482, %fd496;
	add.f64 	%fd498, %fd468, %fd497;
	cvt.f64.f32 	%fd499, %f65;
	add.f64 	%fd500, %fd498, %fd499;
	cvt.rn.f32.f64 	%f70, %fd500;
	{ // callseq 145, 0
	.param .b64 param0;
	st.param.f64 	[param0], %fd1;
	.param .b64 param1;
	st.param.f64 	[param1], 0d4028000000000000;
	.param .b64 retval0;
	call.uni (retval0), 
	__internal_accurate_pow, 
	(
	param0, 
	param1
	);
	ld.param.f64 	%fd501, [retval0];
	} // callseq 145
	neg.f64 	%fd503, %fd501;
	selp.f64 	%fd504, %fd503, %fd501, %p26;
	selp.f64 	%fd505, %fd70, %fd504, %p152;
	selp.f64 	%fd506, %fd505, %fd71, %p149;
	mov.f64 	%fd507, 0d4028000000000000;
	add.rn.f64 	%fd508, %fd164, %fd507;
	selp.f64 	%fd509, %fd508, %fd506, %p150;
	selp.f64 	%fd510, %fd509, %fd505, %p115;
	add.f64 	%fd511, %fd510, %fd510;
	div.rn.f64 	%fd512, %fd511, 0d41BC8CFC00000000;
	selp.f64 	%fd513, 0d3E31EED8EFF8D898, %fd512, %p148;
	{ // callseq 146, 0
	.param .b64 param0;
	st.param.f64 	[param0], %fd5;
	.param .b64 param1;
	st.param.f64 	[param1], 0d4028000000000000;
	.param .b64 retval0;
	call.uni (retval0), 
	__internal_accurate_pow, 
	(
	param0, 
	param1
	);
	ld.param.f64 	%fd514, [retval0];
	} // callseq 146
	neg.f64 	%fd516, %fd514;
	selp.f64 	%fd517, %fd516, %fd514, %p27;
	selp.f64 	%fd518, %fd72, %fd517, %p147;
	selp.f64 	%fd519, %fd518, %fd73, %p144;
	add.rn.f64 	%fd520, %fd147, %fd507;
	selp.f64 	%fd521, %fd520, %fd519, %p145;
	selp.f64 	%fd522, %fd521, %fd518, %p114;
	add.f64 	%fd523, %fd522, %fd522;
	div.rn.f64 	%fd524, %fd523, 0d41BC8CFC00000000;
	selp.f64 	%fd525, 0d3E31EED8EFF8D898, %fd524, %p143;
	add.f64 	%fd526, %fd513, %fd525;
	mul.f64 	%fd527, %fd526, %fd8;
	add.f32 	%f71, %f98, %f87;
	cvt.f64.f32 	%fd528, %f71;
	{ // callseq 147, 0
	.param .b64 param0;
	st.param.f64 	[param0], %fd1;
	.param .b64 param1;
	st.param.f64 	[param1], 0d4026000000000000;
	.param .b64 retval0;
	call.uni (retval0), 
	__internal_accurate_pow, 
	(
	param0, 
	param1
	);
	ld.param.f64 	%fd529, [retval0];
	} // callseq 147
	neg.f64 	%fd531, %fd529;
	selp.f64 	%fd532, %fd531, %fd529, %p28;
	selp.f64 	%fd533, %fd74, %fd532, %p152;
	selp.f64 	%fd534, %fd533, %fd75, %p149;
	mov.f64 	%fd535, 0d4026000000000000;
	add.rn.f64 	%fd536, %fd164, %fd535;
	selp.f64 	%fd537, %fd536, %fd534, %p150;
	selp.f64 	%fd538, %fd537, %fd533, %p113;
	add.f64 	%fd539, %fd538, %fd538;
	div.rn.f64 	%fd540, %fd539, 0d418308A800000000;
	selp.f64 	%fd541, 0d3E6AE64567F544E4, %fd540, %p148;
	mul.f64 	%fd542, %fd541, %fd11;
	mul.f64 	%fd543, %fd542, %fd528;
	fma.rn.f64 	%fd544, %fd527, %fd528, %fd543;
	{ // callseq 148, 0
	.param .b64 param0;
	st.param.f64 	[param0], %fd12;
	.param .b64 param1;
	st.param.f64 	[param1], 0d4028000000000000;
	.param .b64 retval0;
	call.uni (retval0), 
	__internal_accurate_pow, 
	(
	param0, 
	param1
	);
	ld.param.f64 	%fd545, [retval0];
	} // callseq 148
	neg.f64 	%fd547, %fd545;
	selp.f64 	%fd548, %fd547, %fd545, %p29;
	selp.f64 	%fd549, %fd76, %fd548, %p141;
	selp.f64 	%fd550, %fd549, %fd77, %p138;
	add.rn.f64 	%fd551, %fd180, %fd507;
	selp.f64 	%fd552, %fd551, %fd550, %p139;
	selp.f64 	%fd553, %fd552, %fd549, %p112;
	add.f64 	%fd554, %fd553, %fd553;
	div.rn.f64 	%fd555, %fd554, 0d41BC8CFC00000000;
	selp.f64 	%fd556, 0d3E31EED8EFF8D898, %fd555, %p137;
	add.f64 	%fd557, %fd525, %fd556;
	mul.f64 	%fd558, %fd557, %fd15;
	ld.shared.f32 	%f72, [%r287];
	ld.shared.f32 	%f73, [%r287+48];
	add.f32 	%f74, %f72, %f73;
	cvt.f64.f32 	%fd559, %f74;
	{ // callseq 149, 0
	.param .b64 param0;
	st.param.f64 	[param0], %fd12;
	.param .b64 param1;
	st.param.f64 	[param1], 0d4026000000000000;
	.param .b64 retval0;
	call.uni (retval0), 
	__internal_accurate_pow, 
	(
	param0, 
	param1
	);
	ld.param.f64 	%fd560, [retval0];
	} // callseq 149
	neg.f64 	%fd562, %fd560;
	selp.f64 	%fd563, %fd562, %fd560, %p30;
	selp.f64 	%fd564, %fd78, %fd563, %p141;
	selp.f64 	%fd565, %fd564, %fd79, %p138;
	add.rn.f64 	%fd566, %fd180, %fd535;
	selp.f64 	%fd567, %fd566, %fd565, %p139;
	selp.f64 	%fd568, %fd567, %fd564, %p111;
	add.f64 	%fd569, %fd568, %fd568;
	div.rn.f64 	%fd570, %fd569, 0d418308A800000000;
	selp.f64 	%fd571, 0d3E6AE64567F544E4, %fd570, %p137;
	mul.f64 	%fd572, %fd571, %fd18;
	mul.f64 	%fd573, %fd572, %fd559;
	fma.rn.f64 	%fd574, %fd558, %fd559, %fd573;
	add.f64 	%fd575, %fd544, %fd574;
	cvt.f64.f32 	%fd576, %f70;
	add.f64 	%fd577, %fd575, %fd576;
	cvt.rn.f32.f64 	%f75, %fd577;
	add.f32 	%f76, %f93, %f93;
	ld.global.f32 	%f77, [%rd27];
	sub.f32 	%f78, %f76, %f77;
	cvta.to.global.u64 	%rd28, %rd35;
	add.s64 	%rd29, %rd28, %rd25;
	ld.global.nc.f32 	%f79, [%rd29];
	fma.rn.f32 	%f80, %f79, %f75, %f78;
	st.global.f32 	[%rd27], %f80;
	add.s32 	%r290, %r290, %r42;
	add.s32 	%r289, %r289, 1;
	add.s32 	%r288, %r288, %r42;
	setp.ne.s32 	%p153, %r289, -12;
	mov.f32 	%f98, %f16;
	@%p153 bra 	$L__BB7_3;
$L__BB7_6:
	// begin inline asm
	mov.u64 	%rd30, %clock64;
	// end inline asm
	sub.s64 	%rd31, %rd30, %rd5;
	cvt.rn.f32.s64 	%f81, %rd31;
	cvt.f64.f32 	%fd578, %f81;
	mul.f64 	%fd579, %fd578, 0d408F400000000000;
	div.rn.f64 	%fd580, %fd579, 0d412E848000000000;
	cvt.rn.f32.f64 	%f82, %fd580;
	mul.wide.s32 	%rd32, %r2, 4;
	mov.u64 	%rd33, MacCormack_time;
	add.s64 	%rd34, %rd33, %rd32;
	st.global.f32 	[%rd34], %f82;
	ret;

}
	// .globl	_Z13TVD_2D_SolverififfPfS_S_
.visible .entry _Z13TVD_2D_SolverififfPfS_S_(
	.param .u32 _Z13TVD_2D_SolverififfPfS_S__param_0,
	.param .f32 _Z13TVD_2D_SolverififfPfS_S__param_1,
	.param .u32 _Z13TVD_2D_SolverififfPfS_S__param_2,
	.param .f32 _Z13TVD_2D_SolverififfPfS_S__param_3,
	.param .f32 _Z13TVD_2D_SolverififfPfS_S__param_4,
	.param .u64 .ptr .align 1 _Z13TVD_2D_SolverififfPfS_S__param_5,
	.param .u64 .ptr .align 1 _Z13TVD_2D_SolverififfPfS_S__param_6,
	.param .u64 .ptr .align 1 _Z13TVD_2D_SolverififfPfS_S__param_7
)
{
	.reg .pred 	%p<137>;
	.reg .b32 	%r<280>;
	.reg .b32 	%f<116>;
	.reg .b64 	%rd<42>;
	.reg .b64 	%fd<490>;
	// demoted variable
	.shared .align 4 .b8 _ZZ13TVD_2D_SolverififfPfS_S_E6s_data[176];
	ld.param.u32 	%r36, [_Z13TVD_2D_SolverififfPfS_S__param_0];
	ld.param.u32 	%r38, [_Z13TVD_2D_SolverififfPfS_S__param_2];
	// begin inline asm
	mov.u64 	%rd5, %clock64;
	// end inline asm
	mov.u32 	%r39, %ntid.x;
	mov.u32 	%r40, %ctaid.x;
	mov.u32 	%r41, %tid.x;
	mad.lo.s32 	%r42, %r39, %r40, %r41;
	mov.u32 	%r43, %ntid.y;
	mov.u32 	%r44, %ctaid.y;
	mov.u32 	%r45, %tid.y;
	mad.lo.s32 	%r46, %r43, %r44, %r45;
	add.s32 	%r48, %r36, -12;
	setp.ge.s32 	%p25, %r42, %r48;
	add.s32 	%r49, %r38, -12;
	setp.ge.s32 	%p26, %r46, %r49;
	or.pred  	%p27, %p25, %p26;
	@%p27 bra 	$L__BB8_6;
	setp.lt.s32 	%p28, %r38, 13;
	@%p28 bra 	$L__BB8_6;
	ld.param.u64 	%rd38, [_Z13TVD_2D_SolverififfPfS_S__param_6];
	ld.param.f32 	%f103, [_Z13TVD_2D_SolverififfPfS_S__param_4];
	ld.param.f32 	%f101, [_Z13TVD_2D_SolverififfPfS_S__param_3];
	ld.param.f32 	%f99, [_Z13TVD_2D_SolverififfPfS_S__param_1];
	ld.param.u32 	%r275, [_Z13TVD_2D_SolverififfPfS_S__param_0];
	mov.f64 	%fd55, 0d4000000000000000;
	{
	.reg .b32 %temp; 
	mov.b64 	{%temp, %r50}, %fd55;
	}
	and.b32  	%r51, %r50, 2146435072;
	setp.eq.s32 	%p29, %r51, 1062207488;
	mov.f64 	%fd56, 0d0000000000000000;
	{
	.reg .b32 %temp; 
	mov.b64 	{%temp, %r52}, %fd56;
	}
	selp.b32 	%r53, %r52, 0, %p29;
	or.b32  	%r54, %r53, 2146435072;
	setp.lt.s32 	%p31, %r50, 0;
	selp.b32 	%r55, %r54, %r53, %p31;
	mov.b32 	%r56, 0;
	mov.b64 	%fd57, {%r56, %r55};
	add.f64 	%fd58, %fd57, 0d0000000000000000;
	mov.u32 	%r57, %ntid.x;
	mov.u32 	%r58, %ctaid.x;
	mov.u32 	%r59, %tid.x;
	mad.lo.s32 	%r60, %r57, %r58, %r59;
	cvta.to.global.u64 	%rd6, %rd38;
	mul.wide.s32 	%rd7, %r60, 4;
	add.s64 	%rd8, %rd6, %rd7;
	mul.wide.s32 	%rd9, %r275, 4;
	add.s64 	%rd10, %rd8, %rd9;
	add.s64 	%rd11, %rd10, %rd9;
	add.s64 	%rd12, %rd11, %rd9;
	add.s64 	%rd13, %rd12, %rd9;
	add.s64 	%rd14, %rd13, %rd9;
	add.s64 	%rd15, %rd14, %rd9;
	add.s64 	%rd16, %rd15, %rd9;
	add.s64 	%rd17, %rd16, %rd9;
	add.s64 	%rd18, %rd17, %rd9;
	add.s64 	%rd19, %rd18, %rd9;
	cvt.f64.f32 	%fd59, %f99;
	cvt.f64.f32 	%fd60, %f103;
	mul.f64 	%fd61, %fd60, 0d3FE0000000000000;
	div.rn.f64 	%fd62, %fd61, %fd59;
	cvt.rn.f32.f64 	%f30, %fd62;
	mul.f32 	%f31, %f99, %f99;
	mul.f32 	%f32, %f103, %f103;
	div.rn.f32 	%f33, %f32, %f31;
	cvt.f64.f32 	%fd63, %f101;
	div.rn.f64 	%fd64, %fd61, %fd63;
	cvt.rn.f32.f64 	%f34, %fd64;
	mul.f32 	%f35, %f101, %f101;
	div.rn.f32 	%f36, %f32, %f35;
	add.s64 	%rd20, %rd19, %rd9;
	add.f64 	%fd65, %fd58, 0d3FF0000000000000;
	mul.f64 	%fd66, %fd58, 0d3FF8000000000000;
	div.rn.f64 	%fd67, %fd66, %fd65;
	cvt.rzi.s32.f64 	%r61, %fd67;
	ld.global.nc.f32 	%f104, [%rd20+24];
	ld.global.nc.f32 	%f105, [%rd19+24];
	ld.global.nc.f32 	%f106, [%rd18+24];
	ld.global.nc.f32 	%f107, [%rd17+24];
	ld.global.nc.f32 	%f108, [%rd16+24];
	ld.global.nc.f32 	%f109, [%rd15+24];
	ld.global.nc.f32 	%f110, [%rd14+24];
	ld.global.nc.f32 	%f111, [%rd13+24];
	ld.global.nc.f32 	%f112, [%rd12+24];
	ld.global.nc.f32 	%f113, [%rd11+24];
	ld.global.nc.f32 	%f114, [%rd10+24];
	ld.global.nc.f32 	%f115, [%rd8+24];
	shl.b32 	%r62, %r59, 2;
	mov.u32 	%r63, _ZZ13TVD_2D_SolverififfPfS_S_E6s_data;
	add.s32 	%r64, %r63, %r62;
	mul.f32 	%f37, %f101, %f36;
	fma.rn.f32 	%f38, %f99, %f33, %f37;
	mul.f32 	%f39, %f101, %f34;
	fma.rn.f32 	%f40, %f99, %f30, %f39;
	add.f32 	%f13, %f38, %f40;
	{
	.reg .b32 %temp; 
	mov.b64 	{%temp, %r65}, %fd63;
	}
	mov.f64 	%fd68, 0d3FF0000000000000;
	{
	.reg .b32 %temp; 
	mov.b64 	{%temp, %r66}, %fd68;
	}
	and.b32  	%r67, %r66, 2146435072;
	setp.eq.s32 	%p32, %r67, 1072693248;
	abs.f64 	%fd1, %fd63;
	setp.lt.s32 	%p34, %r65, 0;
	and.pred  	%p1, %p34, %p32;
	selp.b32 	%r68, %r65, 0, %p32;
	setp.lt.s32 	%p35, %r66, 0;
	or.b32  	%r69, %r68, 2146435072;
	selp.b32 	%r70, %r69, %r68, %p35;
	mov.b64 	%fd2, {%r56, %r70};
	add.f64 	%fd69, %fd63, 0d3FF0000000000000;
	{
	.reg .b32 %temp; 
	mov.b64 	{%temp, %r71}, %fd69;
	}
	and.b32  	%r1, %r71, 2146435072;
	selp.b32 	%r72, 0, 2146435072, %p35;
	and.b32  	%r73, %r66, 2147483647;
	setp.ne.s32 	%p36, %r73, 1071644672;
	and.pred  	%p37, %p32, %p36;
	or.b32  	%r74, %r72, -2147483648;
	selp.b32 	%r75, %r74, %r72, %p37;
	selp.b32 	%r76, %r75, %r72, %p34;
	mov.b64 	%fd3, {%r56, %r76};
	cvt.f64.f32 	%fd4, %f34;
	and.pred  	%p2, %p34, %p29;
	selp.b32 	%r77, %r65, 0, %p29;
	or.b32  	%r78, %r77, 2146435072;
	selp.b32 	%r79, %r78, %r77, %p31;
	mov.b64 	%fd5, {%r56, %r79};
	add.f64 	%fd70, %fd63, 0d4000000000000000;
	{
	.reg .b32 %temp; 
	mov.b64 	{%temp, %r80}, %fd70;
	}
	and.b32  	%r2, %r80, 2146435072;
	selp.b32 	%r81, 0, 2146435072, %p31;
	and.b32  	%r82, %r50, 2147483647;
	setp.ne.s32 	%p39, %r82, 1071644672;
	and.pred  	%p40, %p29, %p39;
	or.b32  	%r83, %r81, -2147483648;
	selp.b32 	%r84, %r83, %r81, %p40;
	selp.b32 	%r85, %r84, %r81, %p34;
	mov.b64 	%fd6, {%r56, %r85};
	cvt.f64.f32 	%fd7, %f36;
	{
	.reg .b32 %temp; 
	mov.b64 	{%temp, %r86}, %fd59;
	}
	abs.f64 	%fd8, %fd59;
	setp.lt.s32 	%p42, %r86, 0;
	and.pred  	%p3, %p42, %p32;
	selp.b32 	%r87, %r86, 0, %p32;
	or.b32  	%r88, %r87, 2146435072;
	selp.b32 	%r89, %r88, %r87, %p35;
	mov.b64 	%fd9, {%r56, %r89};
	add.f64 	%fd71, %fd59, 0d3FF0000000000000;
	{
	.reg .b32 %temp; 
	mov.b64 	{%temp, %r90}, %fd71;
	}
	and.b32  	%r3, %r90, 2146435072;
	selp.b32 	%r91, %r75, %r72, %p42;
	mov.b64 	%fd10, {%r56, %r91};
	cvt.f64.f32 	%fd11, %f30;
	sub.s32 	%r92, %r59, %r61;
	shl.b32 	%r93, %r92, 2;
	add.s32 	%r4, %r63, %r93;
	shl.b32 	%r94, %r61, 2;
	add.s32 	%r5, %r64, %r94;
	and.pred  	%p4, %p42, %p29;
	selp.b32 	%r95, %r86, 0, %p29;
	or.b32  	%r96, %r95, 2146435072;
	selp.b32 	%r97, %r96, %r95, %p31;
	mov.b64 	%fd12, {%r56, %r97};
	add.f64 	%fd72, %fd59, 0d4000000000000000;
	{
	.reg .b32 %temp; 
	mov.b64 	{%temp, %r98}, %fd72;
	}
	and.b32  	%r6, %r98, 2146435072;
	selp.b32 	%r99, %r84, %r81, %p42;
	mov.b64 	%fd13, {%r56, %r99};
	cvt.f64.f32 	%fd14, %f33;
	mov.f64 	%fd73, 0d4008000000000000;
	{
	.reg .b32 %temp; 
	mov.b64 	{%temp, %r100}, %fd73;
	}
	and.b32  	%r101, %r100, 2146435072;
	setp.eq.s32 	%p43, %r101, 1073741824;
	and.pred  	%p5, %p34, %p43;
	selp.b32 	%r102, %r65, 0, %p43;
	setp.lt.s32 	%p45, %r100, 0;
	or.b32  	%r103, %r102, 2146435072;
	selp.b32 	%r104, %r103, %r102, %p45;
	mov.b64 	%fd15, {%r56, %r104};
	add.f64 	%fd74, %fd63, 0d4008000000000000;
	{
	.reg .b32 %temp; 
	mov.b64 	{%temp, %r105}, %fd74;
	}
	and.b32  	%r7, %r105, 2146435072;
	selp.b32 	%r106, 0, 2146435072, %p45;
	and.b32  	%r107, %r100, 2147483647;
	setp.ne.s32 	%p46, %r107, 1071644672;
	and.pred  	%p47, %p43, %p46;
	or.b32  	%r108, %r106, -2147483648;
	selp.b32 	%r109, %r108, %r106, %p47;
	selp.b32 	%r110, %r109, %r106, %p34;
	mov.b64 	%fd16, {%r56, %r110};
	mov.f64 	%fd75, 0d4010000000000000;
	{
	.reg .b32 %temp; 
	mov.b64 	{%temp, %r111}, %fd75;
	}
	and.b32  	%r112, %r111, 2146435072;
	setp.eq.s32 	%p49, %r112, 1072693248;
	and.pred  	%p6, %p34, %p49;
	selp.b32 	%r113, %r65, 0, %p49;
	setp.lt.s32 	%p51, %r111, 0;
	or.b32  	%r114, %r113, 2146435072;
	selp.b32 	%r115, %r114, %r113, %p51;
	mov.b64 	%fd17, {%r56, %r115};
	add.f64 	%fd76, %fd63, 0d4010000000000000;
	{
	.reg .b32 %temp; 
	mov.b64 	{%temp, %r116}, %fd76;
	}
	and.b32  	%r8, %r116, 2146435072;
	selp.b32 	%r117, 0, 2146435072, %p51;
	and.b32  	%r118, %r111, 2147483647;
	setp.ne.s32 	%p52, %r118, 1071644672;
	and.pred  	%p53, %p49, %p52;
	or.b32  	%r119, %r117, -2147483648;
	selp.b32 	%r120, %r119, %r117, %p53;
	selp.b32 	%r121, %r120, %r117, %p34;
	mov.b64 	%fd18, {%r56, %r121};
	and.pred  	%p7, %p42, %p43;
	selp.b32 	%r122, %r86, 0, %p43;
	or.b32  	%r123, %r122, 2146435072;
	selp.b32 	%r124, %r123, %r122, %p45;
	mov.b64 	%fd19, {%r56, %r124};
	add.f64 	%fd77, %fd59, 0d4008000000000000;
	{
	.reg .b32 %temp; 
	mov.b64 	{%temp, %r125}, %fd77;
	}
	and.b32  	%r9, %r125, 2146435072;
	selp.b32 	%r126, %r109, %r106, %p42;
	mov.b64 	%fd20, {%r56, %r126};
	and.pred  	%p8, %p42, %p49;
	selp.b32 	%r127, %r86, 0, %p49;
	or.b32  	%r128, %r127, 2146435072;
	selp.b32 	%r129, %r128, %r127, %p51;
	mov.b64 	%fd21, {%r56, %r129};
	add.f64 	%fd78, %fd59, 0d4010000000000000;
	{
	.reg .b32 %temp; 
	mov.b64 	{%temp, %r130}, %fd78;
	}
	and.b32  	%r10, %r130, 2146435072;
	selp.b32 	%r131, %r120, %r117, %p42;
	mov.b64 	%fd22, {%r56, %r131};
	mov.f64 	%fd79, 0d4014000000000000;
	{
	.reg .b32 %temp; 
	mov.b64 	{%temp, %r132}, %fd79;
	}
	and.b32  	%r133, %r132, 2146435072;
	setp.eq.s32 	%p55, %r133, 1074790400;
	and.pred  	%p9, %p34, %p55;
	selp.b32 	%r134, %r65, 0, %p55;
	setp.lt.s32 	%p57, %r132, 0;
	or.b32  	%r135, %r134, 2146435072;
	selp.b32 	%r136, %r135, %r134, %p57;
	mov.b64 	%fd23, {%r56, %r136};
	add.f64 	%fd80, %fd63, 0d4014000000000000;
	{
	.reg .b32 %temp; 
	mov.b64 	{%temp, %r137}, %fd80;
	}
	and.b32  	%r11, %r137, 2146435072;
	selp.b32 	%r138, 0, 2146435072, %p57;
	and.b32  	%r139, %r132, 2147483647;
	setp.ne.s32 	%p58, %r139, 1071644672;
	and.pred  	%p59, %p55, %p58;
	or.b32  	%r140, %r138, -2147483648;
	selp.b32 	%r141, %r140, %r138, %p59;
	selp.b32 	%r142, %r141, %r138, %p34;
	mov.b64 	%fd24, {%r56, %r142};
	mov.f64 	%fd81, 0d4018000000000000;
	{
	.reg .b32 %temp; 
	mov.b64 	{%temp, %r143}, %fd81;
	}
	and.b32  	%r144, %r143, 2146435072;
	setp.eq.s32 	%p61, %r144, 1073741824;
	and.pred  	%p10, %p34, %p61;
	selp.b32 	%r145, %r65, 0, %p61;
	setp.lt.s32 	%p63, %r143, 0;
	or.b32  	%r146, %r145, 2146435072;
	selp.b32 	%r147, %r146, %r145, %p63;
	mov.b64 	%fd25, {%r56, %r147};
	add.f64 	%fd82, %fd63, 0d4018000000000000;
	{
	.reg .b32 %temp; 
	mov.b64 	{%temp, %r148}, %fd82;
	}
	and.b32  	%r12, %r148, 2146435072;
	selp.b32 	%r149, 0, 2146435072, %p63;
	and.b32  	%r150, %r143, 2147483647;
	setp.ne.s32 	%p64, %r150, 1071644672;
	and.pred  	%p65, %p61, %p64;
	or.b32  	%r151, %r149, -2147483648;
	selp.b32 	%r152, %r151, %r149, %p65;
	selp.b32 	%r153, %r152, %r149, %p34;
	mov.b64 	%fd26, {%r56, %r153};
	and.pred  	%p11, %p42, %p55;
	selp.b32 	%r154, %r86, 0, %p55;
	or.b32  	%r155, %r154, 2146435072;
	selp.b32 	%r156, %r155, %r154, %p57;
	mov.b64 	%fd27, {%r56, %r156};
	add.f64 	%fd83, %fd59, 0d4014000000000000;
	{
	.reg .b32 %temp; 
	mov.b64 	{%temp, %r157}, %fd83;
	}
	and.b32  	%r13, %r157, 2146435072;
	selp.b32 	%r158, %r141, %r138, %p42;
	mov.b64 	%fd28, {%r56, %r158};
	and.pred  	%p12, %p42, %p61;
	selp.b32 	%r159, %r86, 0, %p61;
	or.b32  	%r160, %r159, 2146435072;
	selp.b32 	%r161, %r160, %r159, %p63;
	mov.b64 	%fd29, {%r56, %r161};
	add.f64 	%fd84, %fd59, 0d4018000000000000;
	{
	.reg .b32 %temp; 
	mov.b64 	{%temp, %r162}, %fd84;
	}
	and.b32  	%r14, %r162, 2146435072;
	selp.b32 	%r163, %r152, %r149, %p42;
	mov.b64 	%fd30, {%r56, %r163};
	mov.f64 	%fd85, 0d401C000000000000;
	{
	.reg .b32 %temp; 
	mov.b64 	{%temp, %r164}, %fd85;
	}
	and.b32  	%r165, %r164, 2146435072;
	setp.eq.s32 	%p67, %r165, 1074790400;
	and.pred  	%p13, %p34, %p67;
	selp.b32 	%r166, %r65, 0, %p67;
	setp.lt.s32 	%p69, %r164, 0;
	or.b32  	%r167, %r166, 2146435072;
	selp.b32 	%r168, %r167, %r166, %p69;
	mov.b64 	%fd31, {%r56, %r168};
	add.f64 	%fd86, %fd63, 0d401C000000000000;
	{
	.reg .b32 %temp; 
	mov.b64 	{%temp, %r169}, %fd86;
	}
	and.b32  	%r15, %r169, 2146435072;
	selp.b32 	%r170, 0, 2146435072, %p69;
	and.b32  	%r171, %r164, 2147483647;
	setp.ne.s32 	%p70, %r171, 1071644672;
	and.pred  	%p71, %p67, %p70;
	or.b32  	%r172, %r170, -2147483648;
	selp.b32 	%r173, %r172, %r170, %p71;
	selp.b32 	%r174, %r173, %r170, %p34;
	mov.b64 	%fd32, {%r56, %r174};
	mov.f64 	%fd87, 0d4020000000000000;
	{
	.reg .b32 %temp; 
	mov.b64 	{%temp, %r175}, %fd87;
	}
	and.b32  	%r176, %r175, 2146435072;
	setp.eq.s32 	%p73, %r176, 1071644672;
	and.pred  	%p14, %p34, %p73;
	selp.b32 	%r177, %r65, 0, %p73;
	setp.lt.s32 	%p75, %r175, 0;
	or.b32  	%r178, %r177, 2146435072;
	selp.b32 	%r179, %r178, %r177, %p75;
	mov.b64 	%fd33, {%r56, %r179};
	add.f64 	%fd88, %fd63, 0d4020000000000000;
	{
	.reg .b32 %temp; 
	mov.b64 	{%temp, %r180}, %fd88;
	}
	and.b32  	%r16, %r180, 2146435072;
	selp.b32 	%r181, 0, 2146435072, %p75;
	and.b32  	%r182, %r175, 2147483647;
	setp.ne.s32 	%p76, %r182, 1071644672;
	and.pred  	%p77, %p73, %p76;
	or.b32  	%r183, %r181, -2147483648;
	selp.b32 	%r184, %r183, %r181, %p77;
	selp.b32 	%r185, %r184, %r181, %p34;
	mov.b64 	%fd34, {%r56, %r185};
	and.pred  	%p15, %p42, %p67;
	selp.b32 	%r186, %r86, 0, %p67;
	or.b32  	%r187, %r186, 2146435072;
	selp.b32 	%r188, %r187, %r186, %p69;
	mov.b64 	%fd35, {%r56, %r188};
	add.f64 	%fd89, %fd59, 0d401C000000000000;
	{
	.reg .b32 %temp; 
	mov.b64 	{%temp, %r189}, %fd89;
	}
	and.b32  	%r17, %r189, 2146435072;
	selp.b32 	%r190, %r173, %r170, %p42;
	mov.b64 	%fd36, {%r56, %r190};
	and.pred  	%p16, %p42, %p73;
	selp.b32 	%r191, %r86, 0, %p73;
	or.b32  	%r192, %r191, 2146435072;
	selp.b32 	%r193, %r192, %r191, %p75;
	mov.b64 	%fd37, {%r56, %r193};
	add.f64 	%fd90, %fd59, 0d4020000000000000;
	{
	.reg .b32 %temp; 
	mov.b64 	{%temp, %r194}, %fd90;
	}
	and.b32  	%r18, %r194, 2146435072;
	selp.b32 	%r195, %r184, %r181, %p42;
	mov.b64 	%fd38, {%r56, %r195};
	mov.f64 	%fd91, 0d4022000000000000;
	{
	.reg .b32 %temp; 
	mov.b64 	{%temp, %r196}, %fd91;
	}
	and.b32  	%r197, %r196, 2146435072;
	setp.eq.s32 	%p79, %r197, 1075838976;
	and.pred  	%p17, %p34, %p79;
	selp.b32 	%r198, %r65, 0, %p79;
	setp.lt.s32 	%p81, %r196, 0;
	or.b32  	%r199, %r198, 2146435072;
	selp.b32 	%r200, %r199, %r198, %p81;
	mov.b64 	%fd39, {%r56, %r200};
	add.f64 	%fd92, %fd63, 0d4022000000000000;
	{
	.reg .b32 %temp; 
	mov.b64 	{%temp, %r201}, %fd92;
	}
	and.b32  	%r19, %r201, 2146435072;
	selp.b32 	%r202, 0, 2146435072, %p81;
	and.b32  	%r203, %r196, 2147483647;
	setp.ne.s32 	%p82, %r203, 1071644672;
	and.pred  	%p83, %p79, %p82;
	or.b32  	%r204, %r202, -2147483648;
	selp.b32 	%r205, %r204, %r202, %p83;
	selp.b32 	%r206, %r205, %r202, %p34;
	mov.b64 	%fd40, {%r56, %r206};
	mov.f64 	%fd93, 0d4024000000000000;
	{
	.reg .b32 %temp; 
	mov.b64 	{%temp, %r207}, %fd93;
	}
	and.b32  	%r208, %r207, 2146435072;
	setp.eq.s32 	%p85, %r208, 1074790400;
	and.pred  	%p18, %p34, %p85;
	selp.b32 	%r209, %r65, 0, %p85;
	setp.lt.s32 	%p87, %r207, 0;
	or.b32  	%r210, %r209, 2146435072;
	selp.b32 	%r211, %r210, %r209, %p87;
	mov.b64 	%fd41, {%r56, %r211};
	add.f64 	%fd94, %fd63, 0d4024000000000000;
	{
	.reg .b32 %temp; 
	mov.b64 	{%temp, %r212}, %fd94;
	}
	and.b32  	%r20, %r212, 2146435072;
	selp.b32 	%r213, 0, 2146435072, %p87;
	and.b32  	%r214, %r207, 2147483647;
	setp.ne.s32 	%p88, %r214, 1071644672;
	and.pred  	%p89, %p85, %p88;
	or.b32  	%r215, %r213, -2147483648;
	selp.b32 	%r216, %r215, %r213, %p89;
	selp.b32 	%r217, %r216, %r213, %p34;
	mov.b64 	%fd42, {%r56, %r217};
	and.pred  	%p19, %p42, %p79;
	selp.b32 	%r218, %r86, 0, %p79;
	or.b32  	%r219, %r218, 2146435072;
	selp.b32 	%r220, %r219, %r218, %p81;
	mov.b64 	%fd43, {%r56, %r220};
	add.f64 	%fd95, %fd59, 0d4022000000000000;
	{
	.reg .b32 %temp; 
	mov.b64 	{%temp, %r221}, %fd95;
	}
	and.b32  	%r21, %r221, 2146435072;
	selp.b32 	%r222, %r205, %r202, %p42;
	mov.b64 	%fd44, {%r56, %r222};
	and.pred  	%p20, %p42, %p85;
	selp.b32 	%r223, %r86, 0, %p85;
	or.b32  	%r224, %r223, 2146435072;
	selp.b32 	%r225, %r224, %r223, %p87;
	mov.b64 	%fd45, {%r56, %r225};
	add.f64 	%fd96, %fd59, 0d4024000000000000;
	{
	.reg .b32 %temp; 
	mov.b64 	{%temp, %r226}, %fd96;
	}
	and.b32  	%r22, %r226, 2146435072;
	selp.b32 	%r227, %r216, %r213, %p42;
	mov.b64 	%fd46, {%r56, %r227};
	mov.f64 	%fd97, 0d4026000000000000;
	{
	.reg .b32 %temp; 
	mov.b64 	{%temp, %r228}, %fd97;
	}
	and.b32  	%r229, %r228, 2146435072;
	setp.eq.s32 	%p91, %r229, 1075838976;
	and.pred  	%p21, %p34, %p91;
	selp.b32 	%r230, %r65, 0, %p91;
	setp.lt.s32 	%p93, %r228, 0;
	or.b32  	%r231, %r230, 2146435072;
	selp.b32 	%r232, %r231, %r230, %p93;
	mov.b64 	%fd47, {%r56, %r232};
	add.f64 	%fd98, %fd63, 0d4026000000000000;
	{
	.reg .b32 %temp; 
	mov.b64 	{%temp, %r233}, %fd98;
	}
	and.b32  	%r23, %r233, 2146435072;
	selp.b32 	%r234, 0, 2146435072, %p93;
	and.b32  	%r235, %r228, 2147483647;
	setp.ne.s32 	%p94, %r235, 1071644672;
	and.pred  	%p95, %p91, %p94;
	or.b32  	%r236, %r234, -2147483648;
	selp.b32 	%r237, %r236, %r234, %p95;
	selp.b32 	%r238, %r237, %r234, %p34;
	mov.b64 	%fd48, {%r56, %r238};
	mov.f64 	%fd99, 0d4028000000000000;
	{
	.reg .b32 %temp; 
	mov.b64 	{%temp, %r239}, %fd99;
	}
	and.b32  	%r240, %r239, 2146435072;
	setp.eq.s32 	%p97, %r240, 1073741824;
	and.pred  	%p22, %p34, %p97;
	selp.b32 	%r241, %r65, 0, %p97;
	setp.lt.s32 	%p99, %r239, 0;
	or.b32  	%r242, %r241, 2146435072;
	selp.b32 	%r243, %r242, %r241, %p99;
	mov.b64 	%fd49, {%r56, %r243};
	add.f64 	%fd100, %fd63, 0d4028000000000000;
	{
	.reg .b32 %temp; 
	mov.b64 	{%temp, %r244}, %fd100;
	}
	and.b32  	%r24, %r244, 2146435072;
	selp.b32 	%r245, 0, 2146435072, %p99;
	and.b32  	%r246, %r239, 2147483647;
	setp.ne.s32 	%p100, %r246, 1071644672;
	and.pred  	%p101, %p97, %p100;
	or.b32  	%r247, %r245, -2147483648;
	selp.b32 	%r248, %r247, %r245, %p101;
	selp.b32 	%r249, %r248, %r245, %p34;
	mov.b64 	%fd50, {%r56, %r249};
	and.pred  	%p23, %p42, %p91;
	selp.b32 	%r250, %r86, 0, %p91;
	or.b32  	%r251, %r250, 2146435072;
	selp.b32 	%r252, %r251, %r250, %p93;
	mov.b64 	%fd51, {%r56, %r252};
	add.f64 	%fd101, %fd59, 0d4026000000000000;
	{
	.reg .b32 %temp; 
	mov.b64 	{%temp, %r253}, %fd101;
	}
	and.b32  	%r25, %r253, 2146435072;
	selp.b32 	%r254, %r237, %r234, %p42;
	mov.b64 	%fd52, {%r56, %r254};
	and.pred  	%p24, %p42, %p97;
	selp.b32 	%r255, %r86, 0, %p97;
	or.b32  	%r256, %r255, 2146435072;
	selp.b32 	%r257, %r256, %r255, %p99;
	mov.b64 	%fd53, {%r56, %r257};
	add.f64 	%fd102, %fd59, 0d4028000000000000;
	{
	.reg .b32 %temp; 
	mov.b64 	{%temp, %r258}, %fd102;
	}
	and.b32  	%r26, %r258, 2146435072;
	selp.b32 	%r259, %r248, %r245, %p42;
	mov.b64 	%fd54, {%r56, %r259};
	mad.lo.s32 	%r260, %r275, 12, %r60;
	add.s32 	%r279, %r260, 6;
	neg.s32 	%r278, %r38;
	mad.lo.s32 	%r261, %r275, 6, %r60;
	add.s32 	%r277, %r261, 6;
$L__BB8_3:
	mov.f32 	%f16, %f114;
	mov.f32 	%f114, %f113;
	mov.f32 	%f113, %f112;
	mov.f32 	%f112, %f111;
	mov.f32 	%f111, %f110;
	mov.f32 	%f110, %f109;
	mov.f32 	%f109, %f108;
	mov.f32 	%f108, %f107;
	mov.f32 	%f107, %f106;
	mov.f32 	%f106, %f105;
	mov.f32 	%f105, %f104;
	ld.param.u64 	%rd39, [_Z13TVD_2D_SolverififfPfS_S__param_6];
	mov.u32 	%r262, %tid.x;
	setp.gt.u32 	%p103, %r262, 5;
	mul.wide.s32 	%rd21, %r279, 4;
	cvta.to.global.u64 	%rd22, %rd39;
	add.s64 	%rd23, %rd22, %rd21;
	ld.global.nc.f32 	%f104, [%rd23];
	bar.sync 	0;
	@%p103 bra 	$L__BB8_5;
	ld.param.u64 	%rd40, [_Z13TVD_2D_SolverififfPfS_S__param_6];
	cvta.to.global.u64 	%rd24, %rd40;
	mul.wide.s32 	%rd25, %r277, 4;
	add.s64 	%rd26, %rd24, %rd25;
	ld.global.nc.f32 	%f41, [%rd26+-24];
	mov.u32 	%r263, %tid.x;
	shl.b32 	%r264, %r263, 2;
	mov.u32 	%r265, _ZZ13TVD_2D_SolverififfPfS_S_E6s_data;
	add.s32 	%r266, %r265, %r264;
	st.shared.f32 	[%r266], %f41;
	ld.global.nc.f32 	%f42, [%rd26+128];
	st.shared.f32 	[%r266+152], %f42;
$L__BB8_5:
	ld.param.u64 	%rd41, [_Z13TVD_2D_SolverififfPfS_S__param_7];
	ld.param.u64 	%rd37, [_Z13TVD_2D_SolverififfPfS_S__param_5];
	ld.param.f32 	%f102, [_Z13TVD_2D_SolverififfPfS_S__param_3];
	ld.param.f32 	%f100, [_Z13TVD_2D_SolverififfPfS_S__param_1];
	ld.param.u32 	%r276, [_Z13TVD_2D_SolverififfPfS_S__param_0];
	mul.wide.s32 	%rd27, %r277, 4;
	cvta.to.global.u64 	%rd28, %rd41;
	add.s64 	%rd29, %rd28, %rd27;
	setp.eq.s32 	%p104, %r26, 2146435072;
	setp.eq.s32 	%p105, %r25, 2146435072;
	setp.eq.s32 	%p106, %r24, 2146435072;
	setp.eq.s32 	%p107, %r23, 2146435072;
	setp.eq.s32 	%p108, %r22, 2146435072;
	setp.eq.s32 	%p109, %r21, 2146435072;
	setp.eq.s32 	%p110, %r20, 2146435072;
	setp.eq.s32 	%p111, %r19, 2146435072;
	setp.eq.s32 	%p112, %r18, 2146435072;
	setp.eq.s32 	%p113, %r17, 2146435072;
	setp.eq.s32 	%p114, %r16, 2146435072;
	setp.eq.s32 	%p115, %r15, 2146435072;
	setp.eq.s32 	%p116, %r14, 2146435072;
	setp.eq.s32 	%p117, %r13, 2146435072;
	setp.eq.s32 	%p118, %r12, 2146435072;
	setp.eq.s32 	%p119, %r11, 2146435072;
	setp.eq.s32 	%p120, %r10, 2146435072;
	setp.eq.s32 	%p121, %r9, 2146435072;
	setp.eq.s32 	%p122, %r8, 2146435072;
	setp.eq.s32 	%p123, %r7, 2146435072;
	setp.eq.s32 	%p124, %r6, 2146435072;
	setp.eq.f32 	%p125, %f100, 0f3F800000;
	setp.neu.f64 	%p126, %fd8, 0d7FF0000000000000;
	setp.nan.f32 	%p127, %f100, %f100;
	setp.eq.s32 	%p128, %r3, 2146435072;
	setp.eq.f32 	%p129, %f100, 0f00000000;
	setp.eq.s32 	%p130, %r2, 2146435072;
	setp.eq.f32 	%p131, %f102, 0f3F800000;
	setp.neu.f64 	%p132, %fd1, 0d7FF0000000000000;
	setp.nan.f32 	%p133, %f102, %f102;
	setp.eq.s32 	%p134, %r1, 2146435072;
	setp.eq.f32 	%p135, %f102, 0f00000000;
	mov.u32 	%r267, %tid.x;
	shl.b32 	%r268, %r267, 2;
	mov.u32 	%r269, _ZZ13TVD_2D_SolverififfPfS_S_E6s_data;
	add.s32 	%r270, %r269, %r268;
	st.shared.f32 	[%r270+24], %f110;
	bar.sync 	0;
	mul.f32 	%f43, %f13, %f110;
	{ // callseq 150, 0
	.param .b64 param0;
	st.param.f64 	[param0], %fd1;
	.param .b64 param1;
	st.param.f64 	[param1], 0d3FF0000000000000;
	.param .b64 retval0;
	call.uni (retval0), 
	__internal_accurate_pow, 
	(
	param0, 
	param1
	);
	ld.param.f64 	%fd103, [retval0];
	} // callseq 150
	neg.f64 	%fd105, %fd103;
	selp.f64 	%fd106, %fd105, %fd103, %p1;
	selp.f64 	%fd107, %fd2, %fd106, %p135;
	selp.f64 	%fd108, %fd107, %fd3, %p132;
	cvt.f64.f32 	%fd109, %f102;
	mov.f64 	%fd110, 0d3FF0000000000000;
	add.rn.f64 	%fd111, %fd109, %fd110;
	selp.f64 	%fd112, %fd111, %fd108, %p133;
	selp.f64 	%fd113, %fd112, %fd107, %p134;
	add.f64 	%fd114, %fd113, %fd113;
	selp.f64 	%fd115, 0d4000000000000000, %fd114, %p131;
	mul.f64 	%fd116, %fd115, %fd4;
	add.f32 	%f44, %f109, %f111;
	cvt.f64.f32 	%fd117, %f44;
	{ // callseq 151, 0
	.param .b64 param0;
	st.param.f64 	[param0], %fd1;
	.param .b64 param1;
	st.param.f64 	[param1], 0d4000000000000000;
	.param .b64 retval0;
	call.uni (retval0), 
	__internal_accurate_pow, 
	(
	param0, 
	param1
	);
	ld.param.f64 	%fd118, [retval0];
	} // callseq 151
	neg.f64 	%fd120, %fd118;
	selp.f64 	%fd121, %fd120, %fd118, %p2;
	selp.f64 	%fd122, %fd5, %fd121, %p135;
	selp.f64 	%fd123, %fd122, %fd6, %p132;
	mov.f64 	%fd124, 0d4000000000000000;
	add.rn.f64 	%fd125, %fd109, %fd124;
	selp.f64 	%fd126, %fd125, %fd123, %p133;
	selp.f64 	%fd127, %fd126, %fd122, %p130;
	add.f64 	%fd128, %fd127, %fd127;
	mul.f64 	%fd129, %fd128, 0d3FE0000000000000;
	selp.f64 	%fd130, 0d3FF0000000000000, %fd129, %p131;
	mul.f64 	%fd131, %fd130, %fd7;
	mul.f64 	%fd132, %fd131, %fd117;
	fma.rn.f64 	%fd133, %fd116, %fd117, %fd132;
	{ // callseq 152, 0
	.param .b64 param0;
	st.param.f64 	[param0], %fd8;
	.param .b64 param1;
	st.param.f64 	[param1], 0d3FF0000000000000;
	.param .b64 retval0;
	call.uni (retval0), 
	__internal_accurate_pow, 
	(
	param0, 
	param1
	);
	ld.param.f64 	%fd134, [retval0];
	} // callseq 152
	neg.f64 	%fd136, %fd134;
	selp.f64 	%fd137, %fd136, %fd134, %p3;
	selp.f64 	%fd138, %fd9, %fd137, %p129;
	selp.f64 	%fd139, %fd138, %fd10, %p126;
	cvt.f64.f32 	%fd140, %f100;
	add.rn.f64 	%fd141, %fd140, %fd110;
	selp.f64 	%fd142, %fd141, %fd139, %p127;
	selp.f64 	%fd143, %fd142, %fd138, %p128;
	add.f64 	%fd144, %fd143, %fd143;
	selp.f64 	%fd145, 0d4000000000000000, %fd144, %p125;
	mul.f64 	%fd146, %fd145, %fd11;
	ld.shared.f32 	%f45, [%r4+20];
	ld.shared.f32 	%f46, [%r5+28];
	add.f32 	%f47, %f45, %f46;
	cvt.f64.f32 	%fd147, %f47;
	{ // callseq 153, 0
	.param .b64 param0;
	st.param.f64 	[param0], %fd8;
	.param .b64 param1;
	st.param.f64 	[param1], 0d4000000000000000;
	.param .b64 retval0;
	call.uni (retval0), 
	__internal_accurate_pow, 
	(
	param0, 
	param1
	);
	ld.param.f64 	%fd148, [retval0];
	} // callseq 153
	neg.f64 	%fd150, %fd148;
	selp.f64 	%fd151, %fd150, %fd148, %p4;
	selp.f64 	%fd152, %fd12, %fd151, %p129;
	selp.f64 	%fd153, %fd152, %fd13, %p126;
	add.rn.f64 	%fd154, %fd140, %fd124;
	selp.f64 	%fd155, %fd154, %fd153, %p127;
	selp.f64 	%fd156, %fd155, %fd152, %p124;
	add.f64 	%fd157, %fd156, %fd156;
	mul.f64 	%fd158, %fd157, 0d3FE0000000000000;
	selp.f64 	%fd159, 0d3FF0000000000000, %fd158, %p125;
	mul.f64 	%fd160, %fd159, %fd14;
	ld.shared.f32 	%f48, [%r270+20];
	ld.shared.f32 	%f49, [%r270+28];
	add.f32 	%f50, %f48, %f49;
	cvt.f64.f32 	%fd161, %f50;
	mul.f64 	%fd162, %fd160, %fd161;
	fma.rn.f64 	%fd163, %fd146, %fd147, %fd162;
	add.f64 	%fd164, %fd133, %fd163;
	cvt.f64.f32 	%fd165, %f43;
	add.f64 	%fd166, %fd164, %fd165;
	cvt.rn.f32.f64 	%f51, %fd166;
	{ // callseq 154, 0
	.param .b64 param0;
	st.param.f64 	[param0], %fd1;
	.param .b64 param1;
	st.param.f64 	[param1], 0d4008000000000000;
	.param .b64 retval0;
	call.uni (retval0), 
	__internal_accurate_pow, 
	(
	param0, 
	param1
	);
	ld.param.f64 	%fd167, [retval0];
	} // callseq 154
	neg.f64 	%fd169, %fd167;
	selp.f64 	%fd170, %fd169, %fd167, %p5;
	selp.f64 	%fd171, %fd15, %fd170, %p135;
	selp.f64 	%fd172, %fd171, %fd16, %p132;
	mov.f64 	%fd173, 0d4008000000000000;
	add.rn.f64 	%fd174, %fd109, %fd173;
	selp.f64 	%fd175, %fd174, %fd172, %p133;
	selp.f64 	%fd176, %fd175, %fd171, %p123;
	add.f64 	%fd177, %fd176, %fd176;
	div.rn.f64 	%fd178, %fd177, 0d4018000000000000;
	selp.f64 	%fd179, 0d3FD5555555555555, %fd178, %p131;
	mul.f64 	%fd180, %fd179, %fd4;
	add.f32 	%f52, %f108, %f112;
	cvt.f64.f32 	%fd181, %f52;
	{ // callseq 155, 0
	.param .b64 param0;
	st.param.f64 	[param0], %fd1;
	.param .b64 param1;
	st.param.f64 	[param1], 0d4010000000000000;
	.param .b64 retval0;
	call.uni (retval0), 
	__internal_accurate_pow, 
	(
	param0, 
	param1
	);
	ld.param.f64 	%fd182, [retval0];
	} // callseq 155
	neg.f64 	%fd184, %fd182;
	selp.f64 	%fd185, %fd184, %fd182, %p6;
	selp.f64 	%fd186, %fd17, %fd185, %p135;
	selp.f64 	%fd187, %fd186, %fd18, %p132;
	mov.f64 	%fd188, 0d4010000000000000;
	add.rn.f64 	%fd189, %fd109, %fd188;
	selp.f64 	%fd190, %fd189, %fd187, %p133;
	selp.f64 	%fd191, %fd190, %fd186, %p122;
	add.f64 	%fd192, %fd191, %fd191;
	div.rn.f64 	%fd193, %fd192, 0d4038000000000000;
	selp.f64 	%fd194, 0d3FB5555555555555, %fd193, %p131;
	mul.f64 	%fd195, %fd194, %fd7;
	mul.f64 	%fd196, %fd195, %fd181;
	fma.rn.f64 	%fd197, %fd180, %fd181, %fd196;
	{ // callseq 156, 0
	.param .b64 param0;
	st.param.f64 	[param0], %fd8;
	.param .b64 param1;
	st.param.f64 	[param1], 0d4008000000000000;
	.param .b64 retval0;
	call.uni (retval0), 
	__internal_accurate_pow, 
	(
	param0, 
	param1
	);
	ld.param.f64 	%fd198, [retval0];
	} // callseq 156
	neg.f64 	%fd200, %fd198;
	selp.f64 	%fd201, %fd200, %fd198, %p7;
	selp.f64 	%fd202, %fd19, %fd201, %p129;
	selp.f64 	%fd203, %fd202, %fd20, %p126;
	add.rn.f64 	%fd204, %fd140, %fd173;
	selp.f64 	%fd205, %fd204, %fd203, %p127;
	selp.f64 	%fd206, %fd205, %fd202, %p121;
	add.f64 	%fd207, %fd206, %fd206;
	div.rn.f64 	%fd208, %fd207, 0d4018000000000000;
	selp.f64 	%fd209, 0d3FD5555555555555, %fd208, %p125;
	mul.f64 	%fd210, %fd209, %fd11;
	ld.shared.f32 	%f53, [%r4+16];
	ld.shared.f32 	%f54, [%r5+32];
	add.f32 	%f55, %f53, %f54;
	cvt.f64.f32 	%fd211, %f55;
	{ // callseq 157, 0
	.param .b64 param0;
	st.param.f64 	[param0], %fd8;
	.param .b64 param1;
	st.param.f64 	[param1], 0d4010000000000000;
	.param .b64 retval0;
	call.uni (retval0), 
	__internal_accurate_pow, 
	(
	param0, 
	param1
	);
	ld.param.f64 	%fd212, [retval0];
	} // callseq 157
	neg.f64 	%fd214, %fd212;
	selp.f64 	%fd215, %fd214, %fd212, %p8;
	selp.f64 	%fd216, %fd21, %fd215, %p129;
	selp.f64 	%fd217, %fd216, %fd22, %p126;
	add.rn.f64 	%fd218, %fd140, %fd188;
	selp.f64 	%fd219, %fd218, %fd217, %p127;
	selp.f64 	%fd220, %fd219, %fd216, %p120;
	add.f64 	%fd221, %fd220, %fd220;
	div.rn.f64 	%fd222, %fd221, 0d4038000000000000;
	selp.f64 	%fd223, 0d3FB5555555555555, %fd222, %p125;
	mul.f64 	%fd224, %fd223, %fd14;
	ld.shared.f32 	%f56, [%r270+16];
	ld.shared.f32 	%f57, [%r270+32];
	add.f32 	%f58, %f56, %f57;
	cvt.f64.f32 	%fd225, %f58;
	mul.f64 	%fd226, %fd224, %fd225;
	fma.rn.f64 	%fd227, %fd210, %fd211, %fd226;
	add.f64 	%fd228, %fd197, %fd227;
	cvt.f64.f32 	%fd229, %f51;
	add.f64 	%fd230, %fd228, %fd229;
	cvt.rn.f32.f64 	%f59, %fd230;
	{ // callseq 158, 0
	.param .b64 param0;
	st.param.f64 	[param0], %fd1;
	.param .b64 param1;
	st.param.f64 	[param1], 0d4014000000000000;
	.param .b64 retval0;
	call.uni (retval0), 
	__internal_accurate_pow, 
	(
	param0, 
	param1
	);
	ld.param.f64 	%fd231, [retval0];
	} // callseq 158
	neg.f64 	%fd233, %fd231;
	selp.f64 	%fd234, %fd233, %fd231, %p9;
	selp.f64 	%fd235, %fd23, %fd234, %p135;
	selp.f64 	%fd236, %fd235, %fd24, %p132;
	mov.f64 	%fd237, 0d4014000000000000;
	add.rn.f64 	%fd238, %fd109, %fd237;
	selp.f64 	%fd239, %fd238, %fd236, %p133;
	selp.f64 	%fd240, %fd239, %fd235, %p119;
	add.f64 	%fd241, %fd240, %fd240;
	div.rn.f64 	%fd242, %fd241, 0d405E000000000000;
	selp.f64 	%fd243, 0d3F91111111111111, %fd242, %p131;
	mul.f64 	%fd244, %fd243, %fd4;
	add.f32 	%f60, %f107, %f113;
	cvt.f64.f32 	%fd245, %f60;
	{ // callseq 159, 0
	.param .b64 param0;
	st.param.f64 	[param0], %fd1;
	.param .b64 param1;
	st.param.f64 	[param1], 0d4018000000000000;
	.param .b64 retval0;
	call.uni (retval0), 
	__internal_accurate_pow, 
	(
	param0, 
	param1
	);
	ld.param.f64 	%fd246, [retval0];
	} // callseq 159
	neg.f64 	%fd248, %fd246;
	selp.f64 	%fd249, %fd248, %fd246, %p10;
	selp.f64 	%fd250, %fd25, %fd249, %p135;
	selp.f64 	%fd251, %fd250, %fd26, %p132;
	mov.f64 	%fd252, 0d4018000000000000;
	add.rn.f64 	%fd253, %fd109, %fd252;
	selp.f64 	%fd254, %fd253, %fd251, %p133;
	selp.f64 	%fd255, %fd254, %fd250, %p118;
	add.f64 	%fd256, %fd255, %fd255;
	div.rn.f64 	%fd257, %fd256, 0d4086800000000000;
	selp.f64 	%fd258, 0d3F66C16C16C16C17, %fd257, %p131;
	mul.f64 	%fd259, %fd258, %fd7;
	mul.f64 	%fd260, %fd259, %fd245;
	fma.rn.f64 	%fd261, %fd244, %fd245, %fd260;
	{ // callseq 160, 0
	.param .b64 param0;
	st.param.f64 	[param0], %fd8;
	.param .b64 param1;
	st.param.f64 	[param1], 0d4014000000000000;
	.param .b64 retval0;
	call.uni (retval0), 
	__internal_accurate_pow, 
	(
	param0, 
	param1
	);
	ld.param.f64 	%fd262, [retval0];
	} // callseq 160
	neg.f64 	%fd264, %fd262;
	selp.f64 	%fd265, %fd264, %fd262, %p11;
	selp.f64 	%fd266, %fd27, %fd265, %p129;
	selp.f64 	%fd267, %fd266, %fd28, %p126;
	add.rn.f64 	%fd268, %fd140, %fd237;
	selp.f64 	%fd269, %fd268, %fd267, %p127;
	selp.f64 	%fd270, %fd269, %fd266, %p117;
	add.f64 	%fd271, %fd270, %fd270;
	div.rn.f64 	%fd272, %fd271, 0d405E000000000000;
	selp.f64 	%fd273, 0d3F91111111111111, %fd272, %p125;
	mul.f64 	%fd274, %fd273, %fd11;
	ld.shared.f32 	%f61, [%r4+12];
	ld.shared.f32 	%f62, [%r5+36];
	add.f32 	%f63, %f61, %f62;
	cvt.f64.f32 	%fd275, %f63;
	{ // callseq 161, 0
	.param .b64 param0;
	st.param.f64 	[param0], %fd8;
	.param .b64 param1;
	st.param.f64 	[param1], 0d4018000000000000;
	.param .b64 retval0;
	call.uni (retval0), 
	__internal_accurate_pow, 
	(
	param0, 
	param1
	);
	ld.param.f64 	%fd276, [retval0];
	} // callseq 161
	neg.f64 	%fd278, %fd276;
	selp.f64 	%fd279, %fd278, %fd276, %p12;
	selp.f64 	%fd280, %fd29, %fd279, %p129;
	selp.f64 	%fd281, %fd280, %fd30, %p126;
	add.rn.f64 	%fd282, %fd140, %fd252;
	selp.f64 	%fd283, %fd282, %fd281, %p127;
	selp.f64 	%fd284, %fd283, %fd280, %p116;
	add.f64 	%fd285, %fd284, %fd284;
	div.rn.f64 	%fd286, %fd285, 0d4086800000000000;
	selp.f64 	%fd287, 0d3F66C16C16C16C17, %fd286, %p125;
	mul.f64 	%fd288, %fd287, %fd14;
	ld.shared.f32 	%f64, [%r270+12];
	ld.shared.f32 	%f65, [%r270+36];
	add.f32 	%f66, %f64, %f65;
	cvt.f64.f32 	%fd289, %f66;
	mul.f64 	%fd290, %fd288, %fd289;
	fma.rn.f64 	%fd291, %fd274, %fd275, %fd290;
	add.f64 	%fd292, %fd261, %fd291;
	cvt.f64.f32 	%fd293, %f59;
	add.f64 	%fd294, %fd292, %fd293;
	cvt.rn.f32.f64 	%f67, %fd294;
	{ // callseq 162, 0
	.param .b64 param0;
	st.param.f64 	[param0], %fd1;
	.param .b64 param1;
	st.param.f64 	[param1], 0d401C000000000000;
	.param .b64 retval0;
	call.uni (retval0), 
	__internal_accurate_pow, 
	(
	param0, 
	param1
	);
	ld.param.f64 	%fd295, [retval0];
	} // callseq 162
	neg.f64 	%fd297, %fd295;
	selp.f64 	%fd298, %fd297, %fd295, %p13;
	selp.f64 	%fd299, %fd31, %fd298, %p135;
	selp.f64 	%fd300, %fd299, %fd32, %p132;
	mov.f64 	%fd301, 0d401C000000000000;
	add.rn.f64 	%fd302, %fd109, %fd301;
	selp.f64 	%fd303, %fd302, %fd300, %p133;
	selp.f64 	%fd304, %fd303, %fd299, %p115;
	add.f64 	%fd305, %fd304, %fd304;
	div.rn.f64 	%fd306, %fd305, 0d40B3B00000000000;
	selp.f64 	%fd307, 0d3F3A01A01A01A01A, %fd306, %p131;
	mul.f64 	%fd308, %fd307, %fd4;
	add.f32 	%f68, %f106, %f114;
	cvt.f64.f32 	%fd309, %f68;
	{ // callseq 163, 0
	.param .b64 param0;
	st.param.f64 	[param0], %fd1;
	.param .b64 param1;
	st.param.f64 	[param1], 0d4020000000000000;
	.param .b64 retval0;
	call.uni (retval0), 
	__internal_accurate_pow, 
	(
	param0, 
	param1
	);
	ld.param.f64 	%fd310, [retval0];
	} // callseq 163
	neg.f64 	%fd312, %fd310;
	selp.f64 	%fd313, %fd312, %fd310, %p14;
	selp.f64 	%fd314, %fd33, %fd313, %p135;
	selp.f64 	%fd315, %fd314, %fd34, %p132;
	mov.f64 	%fd316, 0d4020000000000000;
	add.rn.f64 	%fd317, %fd109, %fd316;
	selp.f64 	%fd318, %fd317, %fd315, %p133;
	selp.f64 	%fd319, %fd318, %fd314, %p114;
	add.f64 	%fd320, %fd319, %fd319;
	div.rn.f64 	%fd321, %fd320, 0d40E3B00000000000;
	selp.f64 	%fd322, 0d3F0A01A01A01A01A, %fd321, %p131;
	mul.f64 	%fd323, %fd322, %fd7;
	mul.f64 	%fd324, %fd323, %fd309;
	fma.rn.f64 	%fd325, %fd308, %fd309, %fd324;
	{ // callseq 164, 0
	.param .b64 param0;
	st.param.f64 	[param0], %fd8;
	.param .b64 param1;
	st.param.f64 	[param1], 0d401C000000000000;
	.param .b64 retval0;
	call.uni (retval0), 
	__internal_accurate_pow, 
	(
	param0, 
	param1
	);
	ld.param.f64 	%fd326, [retval0];
	} // callseq 164
	neg.f64 	%fd328, %fd326;
	selp.f64 	%fd329, %fd328, %fd326, %p15;
	selp.f64 	%fd330, %fd35, %fd329, %p129;
	selp.f64 	%fd331, %fd330, %fd36, %p126;
	add.rn.f64 	%fd332, %fd140, %fd301;
	selp.f64 	%fd333, %fd332, %fd331, %p127;
	selp.f64 	%fd334, %fd333, %fd330, %p113;
	add.f64 	%fd335, %fd334, %fd334;
	div.rn.f64 	%fd336, %fd335, 0d40B3B00000000000;
	selp.f64 	%fd337, 0d3F3A01A01A01A01A, %fd336, %p125;
	mul.f64 	%fd338, %fd337, %fd11;
	ld.shared.f32 	%f69, [%r4+8];
	ld.shared.f32 	%f70, [%r5+40];
	add.f32 	%f71, %f69, %f70;
	cvt.f64.f32 	%fd339, %f71;
	{ // callseq 165, 0
	.param .b64 param0;
	st.param.f64 	[param0], %fd8;
	.param .b64 param1;
	st.param.f64 	[param1], 0d4020000000000000;
	.param .b64 retval0;
	call.uni (retval0), 
	__internal_accurate_pow, 
	(
	param0, 
	param1
	);
	ld.param.f64 	%fd340, [retval0];
	} // callseq 165
	neg.f64 	%fd342, %fd340;
	selp.f64 	%fd343, %fd342, %fd340, %p16;
	selp.f64 	%fd344, %fd37, %fd343, %p129;
	selp.f64 	%fd345, %fd344, %fd38, %p126;
	add.rn.f64 	%fd346, %fd140, %fd316;
	selp.f64 	%fd347, %fd346, %fd345, %p127;
	selp.f64 	%fd348, %fd347, %fd344, %p112;
	add.f64 	%fd349, %fd348, %fd348;
	div.rn.f64 	%fd350, %fd349, 0d40E3B00000000000;
	selp.f64 	%fd351, 0d3F0A01A01A01A01A, %fd350, %p125;
	mul.f64 	%fd352, %fd351, %fd14;
	ld.shared.f32 	%f72, [%r270+8];
	ld.shared.f32 	%f73, [%r270+40];
	add.f32 	%f74, %f72, %f73;
	cvt.f64.f32 	%fd353, %f74;
	mul.f64 	%fd354, %fd352, %fd353;
	fma.rn.f64 	%fd355, %fd338, %fd339, %fd354;
	add.f64 	%fd356, %fd325, %fd355;
	cvt.f64.f32 	%fd357, %f67;
	add.f64 	%fd358, %fd356, %fd357;
	cvt.rn.f32.f64 	%f75, %fd358;
	{ // callseq 166, 0
	.param .b64 param0;
	st.param.f64 	[param0], %fd1;
	.param .b64 param1;
	st.param.f64 	[param1], 0d4022000000000000;
	.param .b64 retval0;
	call.uni (retval0), 
	__internal_accurate_pow, 
	(
	param0, 
	param1
	);
	ld.param.f64 	%fd359, [retval0];
	} // callseq 166
	neg.f64 	%fd361, %fd359;
	selp.f64 	%fd362, %fd361, %fd359, %p17;
	selp.f64 	%fd363, %fd39, %fd362, %p135;
	selp.f64 	%fd364, %fd363, %fd40, %p132;
	mov.f64 	%fd365, 0d4022000000000000;
	add.rn.f64 	%fd366, %fd109, %fd365;
	selp.f64 	%fd367, %fd366, %fd364, %p133;
	selp.f64 	%fd368, %fd367, %fd363, %p111;
	add.f64 	%fd369, %fd368, %fd368;
	div.rn.f64 	%fd370, %fd369, 0d4116260000000000;
	selp.f64 	%fd371, 0d3ED71DE3A556C734, %fd370, %p131;
	mul.f64 	%fd372, %fd371, %fd4;
	add.f32 	%f76, %f105, %f16;
	cvt.f64.f32 	%fd373, %f76;
	{ // callseq 167, 0
	.param .b64 param0;
	st.param.f64 	[param0], %fd1;
	.param .b64 param1;
	st.param.f64 	[param1], 0d4024000000000000;
	.param .b64 retval0;
	call.uni (retval0), 
	__internal_accurate_pow, 
	(
	param0, 
	param1
	);
	ld.param.f64 	%fd374, [retval0];
	} // callseq 167
	neg.f64 	%fd376, %fd374;
	selp.f64 	%fd377, %fd376, %fd374, %p18;
	selp.f64 	%fd378, %fd41, %fd377, %p135;
	selp.f64 	%fd379, %fd378, %fd42, %p132;
	mov.f64 	%fd380, 0d4024000000000000;
	add.rn.f64 	%fd381, %fd109, %fd380;
	selp.f64 	%fd382, %fd381, %fd379, %p133;
	selp.f64 	%fd383, %fd382, %fd378, %p110;
	add.f64 	%fd384, %fd383, %fd383;
	div.rn.f64 	%fd385, %fd384, 0d414BAF8000000000;
	selp.f64 	%fd386, 0d3EA27E4FB7789F5C, %fd385, %p131;
	mul.f64 	%fd387, %fd386, %fd7;
	mul.f64 	%fd388, %fd387, %fd373;
	fma.rn.f64 	%fd389, %fd372, %fd373, %fd388;
	{ // callseq 168, 0
	.param .b64 param0;
	st.param.f64 	[param0], %fd8;
	.param .b64 param1;
	st.param.f64 	[param1], 0d4022000000000000;
	.param .b64 retval0;
	call.uni (retval0), 
	__internal_accurate_pow, 
	(
	param0, 
	param1
	);
	ld.param.f64 	%fd390, [retval0];
	} // callseq 168
	neg.f64 	%fd392, %fd390;
	selp.f64 	%fd393, %fd392, %fd390, %p19;
	selp.f64 	%fd394, %fd43, %fd393, %p129;
	selp.f64 	%fd395, %fd394, %fd44, %p126;
	add.rn.f64 	%fd396, %fd140, %fd365;
	selp.f64 	%fd397, %fd396, %fd395, %p127;
	selp.f64 	%fd398, %fd397, %fd394, %p109;
	add.f64 	%fd399, %fd398, %fd398;
	div.rn.f64 	%fd400, %fd399, 0d4116260000000000;
	selp.f64 	%fd401, 0d3ED71DE3A556C734, %fd400, %p125;
	mul.f64 	%fd402, %fd401, %fd11;
	ld.shared.f32 	%f77, [%r4+4];
	ld.shared.f32 	%f78, [%r5+44];
	add.f32 	%f79, %f77, %f78;
	cvt.f64.f32 	%fd403, %f79;
	{ // callseq 169, 0
	.param .b64 param0;
	st.param.f64 	[param0], %fd8;
	.param .b64 param1;
	st.param.f64 	[param1], 0d4024000000000000;
	.param .b64 retval0;
	call.uni (retval0), 
	__internal_accurate_pow, 
	(
	param0, 
	param1
	);
	ld.param.f64 	%fd404, [retval0];
	} // callseq 169
	neg.f64 	%fd406, %fd404;
	selp.f64 	%fd407, %fd406, %fd404, %p20;
	selp.f64 	%fd408, %fd45, %fd407, %p129;
	selp.f64 	%fd409, %fd408, %fd46, %p126;
	add.rn.f64 	%fd410, %fd140, %fd380;
	selp.f64 	%fd411, %fd410, %fd409, %p127;
	selp.f64 	%fd412, %fd411, %fd408, %p108;
	add.f64 	%fd413, %fd412, %fd412;
	div.rn.f64 	%fd414, %fd413, 0d414BAF8000000000;
	selp.f64 	%fd415, 0d3EA27E4FB7789F5C, %fd414, %p125;
	mul.f64 	%fd416, %fd415, %fd14;
	ld.shared.f32 	%f80, [%r270+4];
	ld.shared.f32 	%f81, [%r270+44];
	add.f32 	%f82, %f80, %f81;
	cvt.f64.f32 	%fd417, %f82;
	mul.f64 	%fd418, %fd416, %fd417;
	fma.rn.f64 	%fd419, %fd402, %fd403, %fd418;
	add.f64 	%fd420, %fd389, %fd419;
	cvt.f64.f32 	%fd421, %f75;
	add.f64 	%fd422, %fd420, %fd421;
	cvt.rn.f32.f64 	%f83, %fd422;
	{ // callseq 170, 0
	.param .b64 param0;
	st.param.f64 	[param0], %fd1;
	.param .b64 param1;
	st.param.f64 	[param1], 0d4026000000000000;
	.param .b64 retval0;
	call.uni (retval0), 
	__internal_accurate_pow, 
	(
	param0, 
	param1
	);
	ld.param.f64 	%fd423, [retval0];
	} // callseq 170
	neg.f64 	%fd425, %fd423;
	selp.f64 	%fd426, %fd425, %fd423, %p21;
	selp.f64 	%fd427, %fd47, %fd426, %p135;
	selp.f64 	%fd428, %fd427, %fd48, %p132;
	mov.f64 	%fd429, 0d4026000000000000;
	add.rn.f64 	%fd430, %fd109, %fd429;
	selp.f64 	%fd431, %fd430, %fd428, %p133;
	selp.f64 	%fd432, %fd431, %fd427, %p107;
	add.f64 	%fd433, %fd432, %fd432;
	div.rn.f64 	%fd434, %fd433, 0d418308A800000000;
	selp.f64 	%fd435, 0d3E6AE64567F544E4, %fd434, %p131;
	mul.f64 	%fd436, %fd435, %fd4;
	add.f32 	%f84, %f115, %f104;
	cvt.f64.f32 	%fd437, %f84;
	{ // callseq 171, 0
	.param .b64 param0;
	st.param.f64 	[param0], %fd1;
	.param .b64 param1;
	st.param.f64 	[param1], 0d4028000000000000;
	.param .b64 retval0;
	call.uni (retval0), 
	__internal_accurate_pow, 
	(
	param0, 
	param1
	);
	ld.param.f64 	%fd438, [retval0];
	} // callseq 171
	neg.f64 	%fd440, %fd438;
	selp.f64 	%fd441, %fd440, %fd438, %p22;
	selp.f64 	%fd442, %fd49, %fd441, %p135;
	selp.f64 	%fd443, %fd442, %fd50, %p132;
	mov.f64 	%fd444, 0d4028000000000000;
	add.rn.f64 	%fd445, %fd109, %fd444;
	selp.f64 	%fd446, %fd445, %fd443, %p133;
	selp.f64 	%fd447, %fd446, %fd442, %p106;
	add.f64 	%fd448, %fd447, %fd447;
	div.rn.f64 	%fd449, %fd448, 0d41BC8CFC00000000;
	selp.f64 	%fd450, 0d3E31EED8EFF8D898, %fd449, %p131;
	mul.f64 	%fd451, %fd450, %fd7;
	mul.f64 	%fd452, %fd451, %fd437;
	fma.rn.f64 	%fd453, %fd436, %fd437, %fd452;
	{ // callseq 172, 0
	.param .b64 param0;
	st.param.f64 	[param0], %fd8;
	.param .b64 param1;
	st.param.f64 	[param1], 0d4026000000000000;
	.param .b64 retval0;
	call.uni (retval0), 
	__internal_accurate_pow, 
	(
	param0, 
	param1
	);
	ld.param.f64 	%fd454, [retval0];
	} // callseq 172
	neg.f64 	%fd456, %fd454;
	selp.f64 	%fd457, %fd456, %fd454, %p23;
	selp.f64 	%fd458, %fd51, %fd457, %p129;
	selp.f64 	%fd459, %fd458, %fd52, %p126;
	add.rn.f64 	%fd460, %fd140, %fd429;
	selp.f64 	%fd461, %fd460, %fd459, %p127;
	selp.f64 	%fd462, %fd461, %fd458, %p105;
	add.f64 	%fd463, %fd462, %fd462;
	div.rn.f64 	%fd464, %fd463, 0d418308A800000000;
	selp.f64 	%fd465, 0d3E6AE64567F544E4, %fd464, %p125;
	mul.f64 	%fd466, %fd465, %fd11;
	ld.shared.f32 	%f85, [%r4];
	ld.shared.f32 	%f86, [%r5+48];
	add.f32 	%f87, %f85, %f86;
	cvt.f64.f32 	%fd467, %f87;
	{ // callseq 173, 0
	.param .b64 param0;
	st.param.f64 	[param0], %fd8;
	.param .b64 param1;
	st.param.f64 	[param1], 0d4028000000000000;
	.param .b64 retval0;
	call.uni (retval0), 
	__internal_accurate_pow, 
	(
	param0, 
	param1
	);
	ld.param.f64 	%fd468, [retval0];
	} // callseq 173
	neg.f64 	%fd470, %fd468;
	selp.f64 	%fd471, %fd470, %fd468, %p24;
	selp.f64 	%fd472, %fd53, %fd471, %p129;
	selp.f64 	%fd473, %fd472, %fd54, %p126;
	add.rn.f64 	%fd474, %fd140, %fd444;
	selp.f64 	%fd475, %fd474, %fd473, %p127;
	selp.f64 	%fd476, %fd475, %fd472, %p104;
	add.f64 	%fd477, %fd476, %fd476;
	div.rn.f64 	%fd478, %fd477, 0d41BC8CFC00000000;
	selp.f64 	%fd479, 0d3E31EED8EFF8D898, %fd478, %p125;
	mul.f64 	%fd480, %fd479, %fd14;
	ld.shared.f32 	%f88, [%r270];
	ld.shared.f32 	%f89, [%r270+48];
	add.f32 	%f90, %f88, %f89;
	cvt.f64.f32 	%fd481, %f90;
	mul.f64 	%fd482, %fd480, %fd481;
	fma.rn.f64 	%fd483, %fd466, %fd467, %fd482;
	add.f64 	%fd484, %fd453, %fd483;
	cvt.f64.f32 	%fd485, %f83;
	add.f64 	%fd486, %fd484, %fd485;
	cvt.rn.f32.f64 	%f91, %fd486;
	add.f32 	%f92, %f110, %f110;
	ld.global.f32 	%f93, [%rd29];
	sub.f32 	%f94, %f92, %f93;
	cvta.to.global.u64 	%rd30, %rd37;
	add.s64 	%rd31, %rd30, %rd27;
	ld.global.nc.f32 	%f95, [%rd31];
	fma.rn.f32 	%f96, %f95, %f91, %f94;
	st.global.f32 	[%rd29], %f96;
	add.s32 	%r279, %r279, %r276;
	add.s32 	%r278, %r278, 1;
	add.s32 	%r277, %r277, %r276;
	setp.ne.s32 	%p136, %r278, -12;
	mov.f32 	%f115, %f16;
	@%p136 bra 	$L__BB8_3;
$L__BB8_6:
	// begin inline asm
	mov.u64 	%rd32, %clock64;
	// end inline asm
	sub.s64 	%rd33, %rd32, %rd5;
	cvt.rn.f32.s64 	%f97, %rd33;
	cvt.f64.f32 	%fd487, %f97;
	mul.f64 	%fd488, %fd487, 0d408F400000000000;
	div.rn.f64 	%fd489, %fd488, 0d412E848000000000;
	cvt.rn.f32.f64 	%f98, %fd489;
	mov.u32 	%r271, %ntid.x;
	mov.u32 	%r272, %ctaid.x;
	mov.u32 	%r273, %tid.x;
	mad.lo.s32 	%r274, %r271, %r272, %r273;
	mul.wide.s32 	%rd34, %r274, 4;
	mov.u64 	%rd35, TVD_time;
	add.s64 	%rd36, %rd35, %rd34;
	st.global.f32 	[%rd36], %f98;
	ret;

}
	// .globl	_Z14PSOR_2D_SolverififfPfS_S_
.visible .entry _Z14PSOR_2D_SolverififfPfS_S_(
	.param .u32 _Z14PSOR_2D_SolverififfPfS_S__param_0,
	.param .f32 _Z14PSOR_2D_SolverififfPfS_S__param_1,
	.param .u32 _Z14PSOR_2D_SolverififfPfS_S__param_2,
	.param .f32 _Z14PSOR_2D_SolverififfPfS_S__param_3,
	.param .f32 _Z14PSOR_2D_SolverififfPfS_S__param_4,
	.param .u64 .ptr .align 1 _Z14PSOR_2D_SolverififfPfS_S__param_5,
	.param .u64 .ptr .align 1 _Z14PSOR_2D_SolverififfPfS_S__param_6,
	.param .u64 .ptr .align 1 _Z14PSOR_2D_SolverififfPfS_S__param_7
)
{
	.reg .pred 	%p<177>;
	.reg .b32 	%r<268>;
	.reg .b32 	%f<312>;
	.reg .b64 	%rd<53>;
	.reg .b64 	%fd<239>;
	// demoted variable
	.shared .align 4 .b8 _ZZ14PSOR_2D_SolverififfPfS_S_E6s_data[176];
	ld.param.u32 	%r44, [_Z14PSOR_2D_SolverififfPfS_S__param_0];
	ld.param.f32 	%f58, [_Z14PSOR_2D_SolverififfPfS_S__param_1];
	ld.param.u32 	%r45, [_Z14PSOR_2D_SolverififfPfS_S__param_2];
	ld.param.f32 	%f59, [_Z14PSOR_2D_SolverififfPfS_S__param_3];
	ld.param.f32 	%f61, [_Z14PSOR_2D_SolverififfPfS_S__param_4];
	ld.param.u64 	%rd10, [_Z14PSOR_2D_SolverififfPfS_S__param_6];
	cvta.to.global.u64 	%rd1, %rd10;
	// begin inline asm
	mov.u64 	%rd9, %clock64;
	// end inline asm
	mov.u32 	%r46, %ntid.x;
	mov.u32 	%r47, %ctaid.x;
	mov.u32 	%r1, %tid.x;
	mad.lo.s32 	%r2, %r46, %r47, %r1;
	mul.f32 	%f62, %f61, %f61;
	mul.f32 	%f63, %f58, %f58;
	div.rn.f32 	%f64, %f62, %f63;
	mul.f32 	%f65, %f59, %f59;
	div.rn.f32 	%f66, %f62, %f65;
	div.rn.f32 	%f67, %f64, %f66;
	mov.f64 	%fd78, 0dBFE0C152382D7367;
	mul.rn.f64 	%fd79, %fd78, %fd78;
	fma.rn.f64 	%fd80, %fd79, 0d3DE5DB65F9785EBA, 0dBE5AE5F12CB0D246;
	fma.rn.f64 	%fd81, %fd80, %fd79, 0d3EC71DE369ACE392;
	fma.rn.f64 	%fd82, %fd81, %fd79, 0dBF2A01A019DB62A1;
	fma.rn.f64 	%fd83, %fd82, %fd79, 0d3F81111111110818;
	fma.rn.f64 	%fd84, %fd83, %fd79, 0dBFC5555555555554;
	fma.rn.f64 	%fd85, %fd84, %fd79, 0d0000000000000000;
	fma.rn.f64 	%fd86, %fd85, 0dBFE0C152382D7367, 0dBFE0C152382D7367;
	mov.f64 	%fd87, 0d0000000000000000;
	sub.f64 	%fd88, %fd87, %fd86;
	mul.f32 	%f1, %f67, %f67;
	cvt.f64.f32 	%fd89, %f1;
	fma.rn.f64 	%fd90, %fd88, %fd89, %fd88;
	add.f32 	%f2, %f1, 0f3F800000;
	cvt.f64.f32 	%fd91, %f2;
	div.rn.f64 	%fd92, %fd90, %fd91;
	cvt.rn.f32.f64 	%f3, %fd92;
	abs.f32 	%f4, %f3;
	setp.eq.f32 	%p1, %f3, 0f3F800000;
	mov.f32 	%f287, 0f3F800000;
	@%p1 bra 	$L__BB9_5;
	setp.num.f32 	%p2, %f4, %f4;
	@%p2 bra 	$L__BB9_3;
	mov.f32 	%f123, 0f40000000;
	add.rn.f32 	%f287, %f3, %f123;
	bra.uni 	$L__BB9_5;
$L__BB9_3:
	setp.lt.f32 	%p3, %f4, 0f00800000;
	mul.f32 	%f68, %f4, 0f4B800000;
	selp.f32 	%f69, %f68, %f4, %p3;
	mov.b32 	%r48, %f69;
	add.s32 	%r49, %r48, -1060439283;
	and.b32  	%r50, %r49, -8388608;
	sub.s32 	%r51, %r48, %r50;
	mov.b32 	%f70, %r51;
	cvt.rn.f32.s32 	%f71, %r50;
	selp.f32 	%f72, 0fC1C00000, 0f00000000, %p3;
	fma.rn.f32 	%f73, %f71, 0f34000000, %f72;
	add.f32 	%f74, %f70, 0fBF800000;
	add.f32 	%f75, %f70, 0f3F800000;
	rcp.approx.ftz.f32 	%f76, %f75;
	add.f32 	%f77, %f74, %f74;
	mul.f32 	%f78, %f77, %f76;
	mul.f32 	%f79, %f78, %f78;
	neg.f32 	%f80, %f78;
	sub.f32 	%f81, %f74, %f78;
	add.f32 	%f82, %f81, %f81;
	fma.rn.f32 	%f83, %f80, %f74, %f82;
	mul.rn.f32 	%f84, %f76, %f83;
	fma.rn.f32 	%f85, %f79, 0f3A2C32E4, 0f3B52E7DB;
	fma.rn.f32 	%f86, %f85, %f79, 0f3C93BB73;
	fma.rn.f32 	%f87, %f86, %f79, 0f3DF6384F;
	mul.rn.f32 	%f88, %f87, %f79;
	fma.rn.f32 	%f89, %f78, 0f3FB8AA3B, %f73;
	mul.f32 	%f90, %f88, 0f40400000;
	sub.f32 	%f91, %f73, %f89;
	fma.rn.f32 	%f92, %f78, 0f3FB8AA3B, %f91;
	fma.rn.f32 	%f93, %f84, 0f3FB8AA3B, %f92;
	fma.rn.f32 	%f94, %f78, 0f32A55E34, %f93;
	fma.rn.f32 	%f95, %f90, %f84, %f94;
	fma.rn.f32 	%f96, %f88, %f78, %f95;
	add.rn.f32 	%f97, %f89, %f96;
	mov.f32 	%f98, 0f40000000;
	mul.rn.f32 	%f99, %f97, %f98;
	cvt.rni.f32.f32 	%f100, %f99;
	sub.f32 	%f101, %f99, %f100;
	neg.f32 	%f102, %f99;
	fma.rn.f32 	%f103, %f97, 0f40000000, %f102;
	neg.f32 	%f104, %f89;
	add.rn.f32 	%f105, %f97, %f104;
	neg.f32 	%f106, %f105;
	add.rn.f32 	%f107, %f96, %f106;
	fma.rn.f32 	%f108, %f107, 0f40000000, %f103;
	add.f32 	%f109, %f101, %f108;
	setp.gt.f32 	%p4, %f100, 0f00000000;
	selp.b32 	%r52, 0, -2097152000, %p4;
	setp.neu.f32 	%p5, %f3, 0f00000000;
	setp.neu.f32 	%p6, %f4, 0f7F800000;
	setp.lt.f32 	%p7, %f99, 0f00000000;
	selp.f32 	%f110, 0f00000000, 0f7F800000, %p7;
	abs.f32 	%f111, %f99;
	setp.gt.f32 	%p8, %f111, 0f43180000;
	cvt.rzi.s32.f32 	%r53, %f100;
	shl.b32 	%r54, %r53, 23;
	sub.s32 	%r55, %r54, %r52;
	mov.b32 	%f112, %r55;
	add.s32 	%r56, %r52, 2130706432;
	mov.b32 	%f113, %r56;
	fma.rn.f32 	%f114, %f109, 0f391FCB8E, 0f3AAF85ED;
	fma.rn.f32 	%f115, %f114, %f109, 0f3C1D9856;
	fma.rn.f32 	%f116, %f115, %f109, 0f3D6357BB;
	fma.rn.f32 	%f117, %f116, %f109, 0f3E75FDEC;
	fma.rn.f32 	%f118, %f117, %f109, 0f3F317218;
	fma.rn.f32 	%f119, %f118, %f109, 0f3F800000;
	mul.f32 	%f120, %f119, %f113;
	mul.f32 	%f121, %f120, %f112;
	selp.f32 	%f287, %f110, %f121, %p8;
	and.pred  	%p9, %p5, %p6;
	@%p9 bra 	$L__BB9_5;
	add.f32 	%f122, %f3, %f3;
	mov.b32 	%r57, %f122;
	and.b32  	%r58, %r57, 2147483647;
	mov.b32 	%f287, %r58;
$L__BB9_5:
	mov.f32 	%f124, 0f3F800000;
	sub.f32 	%f125, %f124, %f287;
	sqrt.rn.f32 	%f126, %f125;
	add.f32 	%f127, %f126, %f126;
	mov.f32 	%f128, 0f40000000;
	sub.f32 	%f129, %f128, %f127;
	div.rn.f32 	%f9, %f129, %f287;
	add.f32 	%f130, %f2, %f2;
	div.rn.f32 	%f10, %f9, %f130;
	mul.f32 	%f131, %f1, %f9;
	div.rn.f32 	%f11, %f131, %f130;
	add.s32 	%r59, %r44, -12;
	setp.ge.s32 	%p10, %r2, %r59;
	add.s32 	%r60, %r45, -12;
	mov.u32 	%r61, %tid.y;
	mov.u32 	%r62, %ctaid.y;
	mov.u32 	%r63, %ntid.y;
	mad.lo.s32 	%r64, %r63, %r62, %r61;
	setp.ge.s32 	%p11, %r64, %r60;
	or.pred  	%p12, %p10, %p11;
	@%p12 bra 	$L__BB9_103;
	cvt.f64.f32 	%fd1, %f58;
	{
	.reg .b32 %temp; 
	mov.b64 	{%temp, %r3}, %fd1;
	}
	mov.f64 	%fd93, 0d4000000000000000;
	{
	.reg .b32 %temp; 
	mov.b64 	{%temp, %r66}, %fd93;
	}
	and.b32  	%r5, %r66, 2146435072;
	setp.eq.s32 	%p13, %r5, 1062207488;
	abs.f64 	%fd2, %fd1;
	{ // callseq 174, 0
	.param .b64 param0;
	st.param.f64 	[param0], %fd2;
	.param .b64 param1;
	st.param.f64 	[param1], 0d4000000000000000;
	.param .b64 retval0;
	call.uni (retval0), 
	__internal_accurate_pow, 
	(
	param0, 
	param1
	);
	ld.param.f64 	%fd94, [retval0];
	} // callseq 174
	setp.lt.s32 	%p14, %r3, 0;
	neg.f64 	%fd96, %fd94;
	selp.f64 	%fd97, %fd96, %fd94, %p13;
	selp.f64 	%fd216, %fd97, %fd94, %p14;
	setp.neu.f32 	%p15, %f58, 0f00000000;
	@%p15 bra 	$L__BB9_8;
	setp.eq.s32 	%p16, %r5, 1062207488;
	selp.b32 	%r67, %r3, 0, %p16;
	setp.lt.s32 	%p17, %r66, 0;
	or.b32  	%r68, %r67, 2146435072;
	selp.b32 	%r69, %r68, %r67, %p17;
	mov.b32 	%r70, 0;
	mov.b64 	%fd216, {%r70, %r69};
$L__BB9_8:
	add.f64 	%fd98, %fd1, 0d4000000000000000;
	{
	.reg .b32 %temp; 
	mov.b64 	{%temp, %r71}, %fd98;
	}
	and.b32  	%r72, %r71, 2146435072;
	setp.ne.s32 	%p18, %r72, 2146435072;
	@%p18 bra 	$L__BB9_13;
	setp.num.f32 	%p19, %f58, %f58;
	@%p19 bra 	$L__BB9_11;
	mov.f64 	%fd99, 0d4000000000000000;
	add.rn.f64 	%fd216, %fd1, %fd99;
	bra.uni 	$L__BB9_13;
$L__BB9_11:
	setp.neu.f64 	%p20, %fd2, 0d7FF0000000000000;
	@%p20 bra 	$L__BB9_13;
	setp.lt.s32 	%p21, %r3, 0;
	setp.eq.s32 	%p22, %r5, 1062207488;
	setp.lt.s32 	%p23, %r66, 0;
	selp.b32 	%r74, 0, 2146435072, %p23;
	and.b32  	%r75, %r66, 2147483647;
	setp.ne.s32 	%p24, %r75, 1071644672;
	or.b32  	%r76, %r74, -2147483648;
	selp.b32 	%r77, %r76, %r74, %p24;
	selp.b32 	%r78, %r77, %r74, %p22;
	selp.b32 	%r79, %r78, %r74, %p21;
	mov.b32 	%r80, 0;
	mov.b64 	%fd216, {%r80, %r79};
$L__BB9_13:
	setp.eq.s32 	%p25, %r5, 1062207488;
	cvt.f64.f32 	%fd9, %f59;
	{
	.reg .b32 %temp; 
	mov.b64 	{%temp, %r6}, %fd9;
	}
	abs.f64 	%fd10, %fd9;
	{ // callseq 175, 0
	.param .b64 param0;
	st.param.f64 	[param0], %fd10;
	.param .b64 param1;
	st.param.f64 	[param1], 0d4000000000000000;
	.param .b64 retval0;
	call.uni (retval0), 
	__internal_accurate_pow, 
	(
	param0, 
	param1
	);
	ld.param.f64 	%fd100, [retval0];
	} // callseq 175
	setp.lt.s32 	%p26, %r6, 0;
	neg.f64 	%fd102, %fd100;
	selp.f64 	%fd103, %fd102, %fd100, %p25;
	selp.f64 	%fd218, %fd103, %fd100, %p26;
	setp.neu.f32 	%p27, %f59, 0f00000000;
	@%p27 bra 	$L__BB9_15;
	setp.eq.s32 	%p28, %r5, 1062207488;
	selp.b32 	%r82, %r6, 0, %p28;
	setp.lt.s32 	%p29, %r66, 0;
	or.b32  	%r83, %r82, 2146435072;
	selp.b32 	%r84, %r83, %r82, %p29;
	mov.b32 	%r85, 0;
	mov.b64 	%fd218, {%r85, %r84};
$L__BB9_15:
	add.f64 	%fd104, %fd9, 0d4000000000000000;
	{
	.reg .b32 %temp; 
	mov.b64 	{%temp, %r86}, %fd104;
	}
	and.b32  	%r87, %r86, 2146435072;
	setp.ne.s32 	%p30, %r87, 2146435072;
	@%p30 bra 	$L__BB9_20;
	setp.num.f32 	%p31, %f59, %f59;
	@%p31 bra 	$L__BB9_18;
	mov.f64 	%fd105, 0d4000000000000000;
	add.rn.f64 	%fd218, %fd9, %fd105;
	bra.uni 	$L__BB9_20;
$L__BB9_18:
	setp.neu.f64 	%p32, %fd10, 0d7FF0000000000000;
	@%p32 bra 	$L__BB9_20;
	setp.lt.s32 	%p33, %r6, 0;
	setp.eq.s32 	%p34, %r5, 1062207488;
	setp.lt.s32 	%p35, %r66, 0;
	selp.b32 	%r89, 0, 2146435072, %p35;
	and.b32  	%r90, %r66, 2147483647;
	setp.ne.s32 	%p36, %r90, 1071644672;
	or.b32  	%r91, %r89, -2147483648;
	selp.b32 	%r92, %r91, %r89, %p36;
	selp.b32 	%r93, %r92, %r89, %p34;
	selp.b32 	%r94, %r93, %r89, %p33;
	mov.b32 	%r95, 0;
	mov.b64 	%fd218, {%r95, %r94};
$L__BB9_20:
	setp.neu.f32 	%p37, %f58, 0f00000000;
	setp.lt.s32 	%p38, %r3, 0;
	setp.eq.f32 	%p39, %f59, 0f3F800000;
	add.f64 	%fd106, %fd218, %fd218;
	mul.f64 	%fd107, %fd106, 0d3FE0000000000000;
	selp.f64 	%fd108, 0d3FF0000000000000, %fd107, %p39;
	add.f64 	%fd109, %fd216, %fd216;
	mul.f64 	%fd110, %fd109, 0d3FE0000000000000;
	setp.eq.f32 	%p40, %f58, 0f3F800000;
	selp.f64 	%fd111, 0d3FF0000000000000, %fd110, %p40;
	add.f64 	%fd112, %fd111, %fd108;
	cvt.rn.f32.f64 	%f12, %fd112;
	mov.f64 	%fd113, 0d4010000000000000;
	{
	.reg .b32 %temp; 
	mov.b64 	{%temp, %r96}, %fd113;
	}
	and.b32  	%r8, %r96, 2146435072;
	setp.eq.s32 	%p41, %r8, 1072693248;
	{ // callseq 176, 0
	.param .b64 param0;
	st.param.f64 	[param0], %fd2;
	.param .b64 param1;
	st.param.f64 	[param1], 0d4010000000000000;
	.param .b64 retval0;
	call.uni (retval0), 
	__internal_accurate_pow, 
	(
	param0, 
	param1
	);
	ld.param.f64 	%fd114, [retval0];
	} // callseq 176
	neg.f64 	%fd116, %fd114;
	selp.f64 	%fd117, %fd116, %fd114, %p41;
	selp.f64 	%fd220, %fd117, %fd114, %p38;
	@%p37 bra 	$L__BB9_22;
	setp.eq.s32 	%p42, %r8, 1072693248;
	selp.b32 	%r97, %r3, 0, %p42;
	setp.lt.s32 	%p43, %r96, 0;
	or.b32  	%r98, %r97, 2146435072;
	selp.b32 	%r99, %r98, %r97, %p43;
	mov.b32 	%r100, 0;
	mov.b64 	%fd220, {%r100, %r99};
$L__BB9_22:
	add.f64 	%fd118, %fd1, 0d4010000000000000;
	{
	.reg .b32 %temp; 
	mov.b64 	{%temp, %r101}, %fd118;
	}
	and.b32  	%r102, %r101, 2146435072;
	setp.ne.s32 	%p44, %r102, 2146435072;
	@%p44 bra 	$L__BB9_27;
	setp.num.f32 	%p45, %f58, %f58;
	@%p45 bra 	$L__BB9_25;
	mov.f64 	%fd119, 0d4010000000000000;
	add.rn.f64 	%fd220, %fd1, %fd119;
	bra.uni 	$L__BB9_27;
$L__BB9_25:
	setp.neu.f64 	%p46, %fd2, 0d7FF0000000000000;
	@%p46 bra 	$L__BB9_27;
	setp.eq.s32 	%p47, %r8, 1072693248;
	setp.lt.s32 	%p48, %r3, 0;
	setp.lt.s32 	%p49, %r96, 0;
	selp.b32 	%r104, 0, 2146435072, %p49;
	and.b32  	%r105, %r96, 2147483647;
	setp.ne.s32 	%p50, %r105, 1071644672;
	or.b32  	%r106, %r104, -2147483648;
	selp.b32 	%r107, %r106, %r104, %p50;
	selp.b32 	%r108, %r107, %r104, %p47;
	selp.b32 	%r109, %r108, %r104, %p48;
	mov.b32 	%r110, 0;
	mov.b64 	%fd220, {%r110, %r109};
$L__BB9_27:
	setp.eq.s32 	%p51, %r8, 1072693248;
	setp.neu.f32 	%p52, %f59, 0f00000000;
	setp.lt.s32 	%p53, %r6, 0;
	{ // callseq 177, 0
	.param .b64 param0;
	st.param.f64 	[param0], %fd10;
	.param .b64 param1;
	st.param.f64 	[param1], 0d4010000000000000;
	.param .b64 retval0;
	call.uni (retval0), 
	__internal_accurate_pow, 
	(
	param0, 
	param1
	);
	ld.param.f64 	%fd120, [retval0];
	} // callseq 177
	neg.f64 	%fd122, %fd120;
	selp.f64 	%fd123, %fd122, %fd120, %p51;
	selp.f64 	%fd222, %fd123, %fd120, %p53;
	@%p52 bra 	$L__BB9_29;
	setp.eq.s32 	%p54, %r8, 1072693248;
	selp.b32 	%r112, %r6, 0, %p54;
	setp.lt.s32 	%p55, %r96, 0;
	or.b32  	%r113, %r112, 2146435072;
	selp.b32 	%r114, %r113, %r112, %p55;
	mov.b32 	%r115, 0;
	mov.b64 	%fd222, {%r115, %r114};
$L__BB9_29:
	add.f64 	%fd124, %fd9, 0d4010000000000000;
	{
	.reg .b32 %temp; 
	mov.b64 	{%temp, %r116}, %fd124;
	}
	and.b32  	%r117, %r116, 2146435072;
	setp.ne.s32 	%p56, %r117, 2146435072;
	@%p56 bra 	$L__BB9_34;
	setp.num.f32 	%p57, %f59, %f59;
	@%p57 bra 	$L__BB9_32;
	mov.f64 	%fd125, 0d4010000000000000;
	add.rn.f64 	%fd222, %fd9, %fd125;
	bra.uni 	$L__BB9_34;
$L__BB9_32:
	setp.neu.f64 	%p58, %fd10, 0d7FF0000000000000;
	@%p58 bra 	$L__BB9_34;
	setp.eq.s32 	%p59, %r8, 1072693248;
	setp.lt.s32 	%p60, %r6, 0;
	setp.lt.s32 	%p61, %r96, 0;
	selp.b32 	%r119, 0, 2146435072, %p61;
	and.b32  	%r120, %r96, 2147483647;
	setp.ne.s32 	%p62, %r120, 1071644672;
	or.b32  	%r121, %r119, -2147483648;
	selp.b32 	%r122, %r121, %r119, %p62;
	selp.b32 	%r123, %r122, %r119, %p59;
	selp.b32 	%r124, %r123, %r119, %p60;
	mov.b32 	%r125, 0;
	mov.b64 	%fd222, {%r125, %r124};
$L__BB9_34:
	setp.eq.f32 	%p63, %f59, 0f3F800000;
	setp.neu.f32 	%p64, %f58, 0f00000000;
	setp.lt.s32 	%p65, %r3, 0;
	add.f64 	%fd126, %fd222, %fd222;
	div.rn.f64 	%fd127, %fd126, 0d4038000000000000;
	selp.f64 	%fd128, 0d3FB5555555555555, %fd127, %p63;
	add.f64 	%fd129, %fd220, %fd220;
	div.rn.f64 	%fd130, %fd129, 0d4038000000000000;
	setp.eq.f32 	%p66, %f58, 0f3F800000;
	selp.f64 	%fd131, 0d3FB5555555555555, %fd130, %p66;
	add.f64 	%fd132, %fd131, %fd128;
	cvt.rn.f32.f64 	%f13, %fd132;
	mov.f64 	%fd133, 0d4018000000000000;
	{
	.reg .b32 %temp; 
	mov.b64 	{%temp, %r126}, %fd133;
	}
	and.b32  	%r10, %r126, 2146435072;
	setp.eq.s32 	%p67, %r10, 1073741824;
	{ // callseq 178, 0
	.param .b64 param0;
	st.param.f64 	[param0], %fd2;
	.param .b64 param1;
	st.param.f64 	[param1], 0d4018000000000000;
	.param .b64 retval0;
	call.uni (retval0), 
	__internal_accurate_pow, 
	(
	param0, 
	param1
	);
	ld.param.f64 	%fd134, [retval0];
	} // callseq 178
	neg.f64 	%fd136, %fd134;
	selp.f64 	%fd137, %fd136, %fd134, %p67;
	selp.f64 	%fd224, %fd137, %fd134, %p65;
	@%p64 bra 	$L__BB9_36;
	setp.eq.s32 	%p68, %r10, 1073741824;
	selp.b32 	%r127, %r3, 0, %p68;
	setp.lt.s32 	%p69, %r126, 0;
	or.b32  	%r128, %r127, 2146435072;
	selp.b32 	%r129, %r128, %r127, %p69;
	mov.b32 	%r130, 0;
	mov.b64 	%fd224, {%r130, %r129};
$L__BB9_36:
	add.f64 	%fd138, %fd1, 0d4018000000000000;
	{
	.reg .b32 %temp; 
	mov.b64 	{%temp, %r131}, %fd138;
	}
	and.b32  	%r132, %r131, 2146435072;
	setp.ne.s32 	%p70, %r132, 2146435072;
	@%p70 bra 	$L__BB9_41;
	setp.num.f32 	%p71, %f58, %f58;
	@%p71 bra 	$L__BB9_39;
	mov.f64 	%fd139, 0d4018000000000000;
	add.rn.f64 	%fd224, %fd1, %fd139;
	bra.uni 	$L__BB9_41;
$L__BB9_39:
	setp.neu.f64 	%p72, %fd2, 0d7FF0000000000000;
	@%p72 bra 	$L__BB9_41;
	setp.eq.s32 	%p73, %r10, 1073741824;
	setp.lt.s32 	%p74, %r3, 0;
	setp.lt.s32 	%p75, %r126, 0;
	selp.b32 	%r134, 0, 2146435072, %p75;
	and.b32  	%r135, %r126, 2147483647;
	setp.ne.s32 	%p76, %r135, 1071644672;
	or.b32  	%r136, %r134, -2147483648;
	selp.b32 	%r137, %r136, %r134, %p76;
	selp.b32 	%r138, %r137, %r134, %p73;
	selp.b32 	%r139, %r138, %r134, %p74;
	mov.b32 	%r140, 0;
	mov.b64 	%fd224, {%r140, %r139};
$L__BB9_41:
	setp.eq.s32 	%p77, %r10, 1073741824;
	setp.neu.f32 	%p78, %f59, 0f00000000;
	setp.lt.s32 	%p79, %r6, 0;
	{ // callseq 179, 0
	.param .b64 param0;
	st.param.f64 	[param0], %fd10;
	.param .b64 param1;
	st.param.f64 	[param1], 0d4018000000000000;
	.param .b64 retval0;
	call.uni (retval0), 
	__internal_accurate_pow, 
	(
	param0, 
	param1
	);
	ld.param.f64 	%fd140, [retval0];
	} // callseq 179
	neg.f64 	%fd142, %fd140;
	selp.f64 	%fd143, %fd142, %fd140, %p77;
	selp.f64 	%fd226, %fd143, %fd140, %p79;
	@%p78 bra 	$L__BB9_43;
	setp.eq.s32 	%p80, %r10, 1073741824;
	selp.b32 	%r142, %r6, 0, %p80;
	setp.lt.s32 	%p81, %r126, 0;
	or.b32  	%r143, %r142, 2146435072;
	selp.b32 	%r144, %r143, %r142, %p81;
	mov.b32 	%r145, 0;
	mov.b64 	%fd226, {%r145, %r144};
$L__BB9_43:
	add.f64 	%fd144, %fd9, 0d4018000000000000;
	{
	.reg .b32 %temp; 
	mov.b64 	{%temp, %r146}, %fd144;
	}
	and.b32  	%r147, %r146, 2146435072;
	setp.ne.s32 	%p82, %r147, 2146435072;
	@%p82 bra 	$L__BB9_48;
	setp.num.f32 	%p83, %f59, %f59;
	@%p83 bra 	$L__BB9_46;
	mov.f64 	%fd145, 0d4018000000000000;
	add.rn.f64 	%fd226, %fd9, %fd145;
	bra.uni 	$L__BB9_48;
$L__BB9_46:
	setp.neu.f64 	%p84, %fd10, 0d7FF0000000000000;
	@%p84 bra 	$L__BB9_48;
	setp.eq.s32 	%p85, %r10, 1073741824;
	setp.lt.s32 	%p86, %r6, 0;
	setp.lt.s32 	%p87, %r126, 0;
	selp.b32 	%r149, 0, 2146435072, %p87;
	and.b32  	%r150, %r126, 2147483647;
	setp.ne.s32 	%p88, %r150, 1071644672;
	or.b32  	%r151, %r149, -2147483648;
	selp.b32 	%r152, %r151, %r149, %p88;
	selp.b32 	%r153, %r152, %r149, %p85;
	selp.b32 	%r154, %r153, %r149, %p86;
	mov.b32 	%r155, 0;
	mov.b64 	%fd226, {%r155, %r154};
$L__BB9_48:
	setp.eq.f32 	%p89, %f59, 0f3F800000;
	setp.neu.f32 	%p90, %f58, 0f00000000;
	setp.lt.s32 	%p91, %r3, 0;
	add.f64 	%fd146, %fd226, %fd226;
	div.rn.f64 	%fd147, %fd146, 0d4086800000000000;
	selp.f64 	%fd148, 0d3F66C16C16C16C17, %fd147, %p89;
	add.f64 	%fd149, %fd224, %fd224;
	div.rn.f64 	%fd150, %fd149, 0d4086800000000000;
	setp.eq.f32 	%p92, %f58, 0f3F800000;
	selp.f64 	%fd151, 0d3F66C16C16C16C17, %fd150, %p92;
	add.f64 	%fd152, %fd151, %fd148;
	cvt.rn.f32.f64 	%f14, %fd152;
	mov.f64 	%fd153, 0d4020000000000000;
	{
	.reg .b32 %temp; 
	mov.b64 	{%temp, %r156}, %fd153;
	}
	and.b32  	%r12, %r156, 2146435072;
	setp.eq.s32 	%p93, %r12, 1071644672;
	{ // callseq 180, 0
	.param .b64 param0;
	st.param.f64 	[param0], %fd2;
	.param .b64 param1;
	st.param.f64 	[param1], 0d4020000000000000;
	.param .b64 retval0;
	call.uni (retval0), 
	__internal_accurate_pow, 
	(
	param0, 
	param1
	);
	ld.param.f64 	%fd154, [retval0];
	} // callseq 180
	neg.f64 	%fd156, %fd154;
	selp.f64 	%fd157, %fd156, %fd154, %p93;
	selp.f64 	%fd228, %fd157, %fd154, %p91;
	@%p90 bra 	$L__BB9_50;
	setp.eq.s32 	%p94, %r12, 1071644672;
	selp.b32 	%r157, %r3, 0, %p94;
	setp.lt.s32 	%p95, %r156, 0;
	or.b32  	%r158, %r157, 2146435072;
	selp.b32 	%r159, %r158, %r157, %p95;
	mov.b32 	%r160, 0;
	mov.b64 	%fd228, {%r160, %r159};
$L__BB9_50:
	add.f64 	%fd158, %fd1, 0d4020000000000000;
	{
	.reg .b32 %temp; 
	mov.b64 	{%temp, %r161}, %fd158;
	}
	and.b32  	%r162, %r161, 2146435072;
	setp.ne.s32 	%p96, %r162, 2146435072;
	@%p96 bra 	$L__BB9_55;
	setp.num.f32 	%p97, %f58, %f58;
	@%p97 bra 	$L__BB9_53;
	mov.f64 	%fd159, 0d4020000000000000;
	add.rn.f64 	%fd228, %fd1, %fd159;
	bra.uni 	$L__BB9_55;
$L__BB9_53:
	setp.neu.f64 	%p98, %fd2, 0d7FF0000000000000;
	@%p98 bra 	$L__BB9_55;
	setp.eq.s32 	%p99, %r12, 1071644672;
	setp.lt.s32 	%p100, %r3, 0;
	setp.lt.s32 	%p101, %r156, 0;
	selp.b32 	%r164, 0, 2146435072, %p101;
	and.b32  	%r165, %r156, 2147483647;
	setp.ne.s32 	%p102, %r165, 1071644672;
	or.b32  	%r166, %r164, -2147483648;
	selp.b32 	%r167, %r166, %r164, %p102;
	selp.b32 	%r168, %r167, %r164, %p99;
	selp.b32 	%r169, %r168, %r164, %p100;
	mov.b32 	%r170, 0;
	mov.b64 	%fd228, {%r170, %r169};
$L__BB9_55:
	setp.eq.s32 	%p103, %r12, 1071644672;
	setp.neu.f32 	%p104, %f59, 0f00000000;
	setp.lt.s32 	%p105, %r6, 0;
	{ // callseq 181, 0
	.param .b64 param0;
	st.param.f64 	[param0], %fd10;
	.param .b64 param1;
	st.param.f64 	[param1], 0d4020000000000000;
	.param .b64 retval0;
	call.uni (retval0), 
	__internal_accurate_pow, 
	(
	param0, 
	param1
	);
	ld.param.f64 	%fd160, [retval0];
	} // callseq 181
	neg.f64 	%fd162, %fd160;
	selp.f64 	%fd163, %fd162, %fd160, %p103;
	selp.f64 	%fd230, %fd163, %fd160, %p105;
	@%p104 bra 	$L__BB9_57;
	setp.eq.s32 	%p106, %r12, 1071644672;
	selp.b32 	%r172, %r6, 0, %p106;
	setp.lt.s32 	%p107, %r156, 0;
	or.b32  	%r173, %r172, 2146435072;
	selp.b32 	%r174, %r173, %r172, %p107;
	mov.b32 	%r175, 0;
	mov.b64 	%fd230, {%r175, %r174};
$L__BB9_57:
	add.f64 	%fd164, %fd9, 0d4020000000000000;
	{
	.reg .b32 %temp; 
	mov.b64 	{%temp, %r176}, %fd164;
	}
	and.b32  	%r177, %r176, 2146435072;
	setp.ne.s32 	%p108, %r177, 2146435072;
	@%p108 bra 	$L__BB9_62;
	setp.num.f32 	%p109, %f59, %f59;
	@%p109 bra 	$L__BB9_60;
	mov.f64 	%fd165, 0d4020000000000000;
	add.rn.f64 	%fd230, %fd9, %fd165;
	bra.uni 	$L__BB9_62;
$L__BB9_60:
	setp.neu.f64 	%p110, %fd10, 0d7FF0000000000000;
	@%p110 bra 	$L__BB9_62;
	setp.eq.s32 	%p111, %r12, 1071644672;
	setp.lt.s32 	%p112, %r6, 0;
	setp.lt.s32 	%p113, %r156, 0;
	selp.b32 	%r179, 0, 2146435072, %p113;
	and.b32  	%r180, %r156, 2147483647;
	setp.ne.s32 	%p114, %r180, 1071644672;
	or.b32  	%r181, %r179, -2147483648;
	selp.b32 	%r182, %r181, %r179, %p114;
	selp.b32 	%r183, %r182, %r179, %p111;
	selp.b32 	%r184, %r183, %r179, %p112;
	mov.b32 	%r185, 0;
	mov.b64 	%fd230, {%r185, %r184};
$L__BB9_62:
	setp.eq.f32 	%p115, %f59, 0f3F800000;
	setp.neu.f32 	%p116, %f58, 0f00000000;
	setp.lt.s32 	%p117, %r3, 0;
	add.f64 	%fd166, %fd230, %fd230;
	div.rn.f64 	%fd167, %fd166, 0d40E3B00000000000;
	selp.f64 	%fd168, 0d3F0A01A01A01A01A, %fd167, %p115;
	add.f64 	%fd169, %fd228, %fd228;
	div.rn.f64 	%fd170, %fd169, 0d40E3B00000000000;
	setp.eq.f32 	%p118, %f58, 0f3F800000;
	selp.f64 	%fd171, 0d3F0A01A01A01A01A, %fd170, %p118;
	add.f64 	%fd172, %fd171, %fd168;
	cvt.rn.f32.f64 	%f15, %fd172;
	mov.f64 	%fd173, 0d4024000000000000;
	{
	.reg .b32 %temp; 
	mov.b64 	{%temp, %r186}, %fd173;
	}
	and.b32  	%r14, %r186, 2146435072;
	setp.eq.s32 	%p119, %r14, 1074790400;
	{ // callseq 182, 0
	.param .b64 param0;
	st.param.f64 	[param0], %fd2;
	.param .b64 param1;
	st.param.f64 	[param1], 0d4024000000000000;
	.param .b64 retval0;
	call.uni (retval0), 
	__internal_accurate_pow, 
	(
	param0, 
	param1
	);
	ld.param.f64 	%fd174, [retval0];
	} // callseq 182
	neg.f64 	%fd176, %fd174;
	selp.f64 	%fd177, %fd176, %fd174, %p119;
	selp.f64 	%fd232, %fd177, %fd174, %p117;
	@%p116 bra 	$L__BB9_64;
	setp.eq.s32 	%p120, %r14, 1074790400;
	selp.b32 	%r187, %r3, 0, %p120;
	setp.lt.s32 	%p121, %r186, 0;
	or.b32  	%r188, %r187, 2146435072;
	selp.b32 	%r189, %r188, %r187, %p121;
	mov.b32 	%r190, 0;
	mov.b64 	%fd232, {%r190, %r189};
$L__BB9_64:
	add.f64 	%fd178, %fd1, 0d4024000000000000;
	{
	.reg .b32 %temp; 
	mov.b64 	{%temp, %r191}, %fd178;
	}
	and.b32  	%r192, %r191, 2146435072;
	setp.ne.s32 	%p122, %r192, 2146435072;
	@%p122 bra 	$L__BB9_69;
	setp.num.f32 	%p123, %f58, %f58;
	@%p123 bra 	$L__BB9_67;
	mov.f64 	%fd179, 0d4024000000000000;
	add.rn.f64 	%fd232, %fd1, %fd179;
	bra.uni 	$L__BB9_69;
$L__BB9_67:
	setp.neu.f64 	%p124, %fd2, 0d7FF0000000000000;
	@%p124 bra 	$L__BB9_69;
	setp.eq.s32 	%p125, %r14, 1074790400;
	setp.lt.s32 	%p126, %r3, 0;
	setp.lt.s32 	%p127, %r186, 0;
	selp.b32 	%r194, 0, 2146435072, %p127;
	and.b32  	%r195, %r186, 2147483647;
	setp.ne.s32 	%p128, %r195, 1071644672;
	or.b32  	%r196, %r194, -2147483648;
	selp.b32 	%r197, %r196, %r194, %p128;
	selp.b32 	%r198, %r197, %r194, %p125;
	selp.b32 	%r199, %r198, %r194, %p126;
	mov.b32 	%r200, 0;
	mov.b64 	%fd232, {%r200, %r199};
$L__BB9_69:
	setp.eq.s32 	%p129, %r14, 1074790400;
	setp.neu.f32 	%p130, %f59, 0f00000000;
	setp.lt.s32 	%p131, %r6, 0;
	{ // callseq 183, 0
	.param .b64 param0;
	st.param.f64 	[param0], %fd10;
	.param .b64 param1;
	st.param.f64 	[param1], 0d4024000000000000;
	.param .b64 retval0;
	call.uni (retval0), 
	__internal_accurate_pow, 
	(
	param0, 
	param1
	);
	ld.param.f64 	%fd180, [retval0];
	} // callseq 183
	neg.f64 	%fd182, %fd180;
	selp.f64 	%fd183, %fd182, %fd180, %p129;
	selp.f64 	%fd234, %fd183, %fd180, %p131;
	@%p130 bra 	$L__BB9_71;
	setp.eq.s32 	%p132, %r14, 1074790400;
	selp.b32 	%r202, %r6, 0, %p132;
	setp.lt.s32 	%p133, %r186, 0;
	or.b32  	%r203, %r202, 2146435072;
	selp.b32 	%r204, %r203, %r202, %p133;
	mov.b32 	%r205, 0;
	mov.b64 	%fd234, {%r205, %r204};
$L__BB9_71:
	add.f64 	%fd184, %fd9, 0d4024000000000000;
	{
	.reg .b32 %temp; 
	mov.b64 	{%temp, %r206}, %fd184;
	}
	and.b32  	%r207, %r206, 2146435072;
	setp.ne.s32 	%p134, %r207, 2146435072;
	@%p134 bra 	$L__BB9_76;
	setp.num.f32 	%p135, %f59, %f59;
	@%p135 bra 	$L__BB9_74;
	mov.f64 	%fd185, 0d4024000000000000;
	add.rn.f64 	%fd234, %fd9, %fd185;
	bra.uni 	$L__BB9_76;
$L__BB9_74:
	setp.neu.f64 	%p136, %fd10, 0d7FF0000000000000;
	@%p136 bra 	$L__BB9_76;
	setp.eq.s32 	%p137, %r14, 1074790400;
	setp.lt.s32 	%p138, %r6, 0;
	setp.lt.s32 	%p139, %r186, 0;
	selp.b32 	%r209, 0, 2146435072, %p139;
	and.b32  	%r210, %r186, 2147483647;
	setp.ne.s32 	%p140, %r210, 1071644672;
	or.b32  	%r211, %r209, -2147483648;
	selp.b32 	%r212, %r211, %r209, %p140;
	selp.b32 	%r213, %r212, %r209, %p137;
	selp.b32 	%r214, %r213, %r209, %p138;
	mov.b32 	%r215, 0;
	mov.b64 	%fd234, {%r215, %r214};
$L__BB9_76:
	setp.eq.f32 	%p141, %f59, 0f3F800000;
	setp.neu.f32 	%p142, %f58, 0f00000000;
	setp.lt.s32 	%p143, %r3, 0;
	add.f64 	%fd186, %fd234, %fd234;
	div.rn.f64 	%fd187, %fd186, 0d414BAF8000000000;
	selp.f64 	%fd188, 0d3EA27E4FB7789F5C, %fd187, %p141;
	add.f64 	%fd189, %fd232, %fd232;
	div.rn.f64 	%fd190, %fd189, 0d414BAF8000000000;
	setp.eq.f32 	%p144, %f58, 0f3F800000;
	selp.f64 	%fd191, 0d3EA27E4FB7789F5C, %fd190, %p144;
	add.f64 	%fd192, %fd191, %fd188;
	cvt.rn.f32.f64 	%f16, %fd192;
	mov.f64 	%fd193, 0d4028000000000000;
	{
	.reg .b32 %temp; 
	mov.b64 	{%temp, %r216}, %fd193;
	}
	and.b32  	%r16, %r216, 2146435072;
	setp.eq.s32 	%p145, %r16, 1073741824;
	{ // callseq 184, 0
	.param .b64 param0;
	st.param.f64 	[param0], %fd2;
	.param .b64 param1;
	st.param.f64 	[param1], 0d4028000000000000;
	.param .b64 retval0;
	call.uni (retval0), 
	__internal_accurate_pow, 
	(
	param0, 
	param1
	);
	ld.param.f64 	%fd194, [retval0];
	} // callseq 184
	neg.f64 	%fd196, %fd194;
	selp.f64 	%fd197, %fd196, %fd194, %p145;
	selp.f64 	%fd236, %fd197, %fd194, %p143;
	@%p142 bra 	$L__BB9_78;
	setp.eq.s32 	%p146, %r16, 1073741824;
	selp.b32 	%r217, %r3, 0, %p146;
	setp.lt.s32 	%p147, %r216, 0;
	or.b32  	%r218, %r217, 2146435072;
	selp.b32 	%r219, %r218, %r217, %p147;
	mov.b32 	%r220, 0;
	mov.b64 	%fd236, {%r220, %r219};
$L__BB9_78:
	add.f64 	%fd198, %fd1, 0d4028000000000000;
	{
	.reg .b32 %temp; 
	mov.b64 	{%temp, %r221}, %fd198;
	}
	and.b32  	%r222, %r221, 2146435072;
	setp.ne.s32 	%p148, %r222, 2146435072;
	@%p148 bra 	$L__BB9_83;
	setp.num.f32 	%p149, %f58, %f58;
	@%p149 bra 	$L__BB9_81;
	mov.f64 	%fd199, 0d4028000000000000;
	add.rn.f64 	%fd236, %fd1, %fd199;
	bra.uni 	$L__BB9_83;
$L__BB9_81:
	setp.neu.f64 	%p150, %fd2, 0d7FF0000000000000;
	@%p150 bra 	$L__BB9_83;
	setp.eq.s32 	%p151, %r16, 1073741824;
	setp.lt.s32 	%p152, %r3, 0;
	setp.lt.s32 	%p153, %r216, 0;
	selp.b32 	%r224, 0, 2146435072, %p153;
	and.b32  	%r225, %r216, 2147483647;
	setp.ne.s32 	%p154, %r225, 1071644672;
	or.b32  	%r226, %r224, -2147483648;
	selp.b32 	%r227, %r226, %r224, %p154;
	selp.b32 	%r228, %r227, %r224, %p151;
	selp.b32 	%r229, %r228, %r224, %p152;
	mov.b32 	%r230, 0;
	mov.b64 	%fd236, {%r230, %r229};
$L__BB9_83:
	setp.eq.s32 	%p155, %r16, 1073741824;
	setp.neu.f32 	%p156, %f59, 0f00000000;
	setp.lt.s32 	%p157, %r6, 0;
	setp.eq.f32 	%p158, %f58, 0f3F800000;
	add.f64 	%fd200, %fd236, %fd236;
	div.rn.f64 	%fd201, %fd200, 0d41BC8CFC00000000;
	selp.f64 	%fd71, 0d3E31EED8EFF8D898, %fd201, %p158;
	{ // callseq 185, 0
	.param .b64 param0;
	st.param.f64 	[param0], %fd10;
	.param .b64 param1;
	st.param.f64 	[param1], 0d4028000000000000;
	.param .b64 retval0;
	call.uni (retval0), 
	__internal_accurate_pow, 
	(
	param0, 
	param1
	);
	ld.param.f64 	%fd202, [retval0];
	} // callseq 185
	neg.f64 	%fd204, %fd202;
	selp.f64 	%fd205, %fd204, %fd202, %p155;
	selp.f64 	%fd238, %fd205, %fd202, %p157;
	@%p156 bra 	$L__BB9_85;
	setp.eq.s32 	%p159, %r16, 1073741824;
	selp.b32 	%r232, %r6, 0, %p159;
	setp.lt.s32 	%p160, %r216, 0;
	or.b32  	%r233, %r232, 2146435072;
	selp.b32 	%r234, %r233, %r232, %p160;
	mov.b32 	%r235, 0;
	mov.b64 	%fd238, {%r235, %r234};
$L__BB9_85:
	add.f64 	%fd206, %fd9, 0d4028000000000000;
	{
	.reg .b32 %temp; 
	mov.b64 	{%temp, %r236}, %fd206;
	}
	and.b32  	%r237, %r236, 2146435072;
	setp.ne.s32 	%p161, %r237, 2146435072;
	@%p161 bra 	$L__BB9_90;
	setp.num.f32 	%p162, %f59, %f59;
	@%p162 bra 	$L__BB9_88;
	mov.f64 	%fd207, 0d4028000000000000;
	add.rn.f64 	%fd238, %fd9, %fd207;
	bra.uni 	$L__BB9_90;
$L__BB9_88:
	setp.neu.f64 	%p163, %fd10, 0d7FF0000000000000;
	@%p163 bra 	$L__BB9_90;
	setp.eq.s32 	%p164, %r16, 1073741824;
	setp.lt.s32 	%p165, %r6, 0;
	setp.lt.s32 	%p166, %r216, 0;
	selp.b32 	%r239, 0, 2146435072, %p166;
	and.b32  	%r240, %r216, 2147483647;
	setp.ne.s32 	%p167, %r240, 1071644672;
	or.b32  	%r241, %r239, -2147483648;
	selp.b32 	%r242, %r241, %r239, %p167;
	selp.b32 	%r243, %r242, %r239, %p164;
	selp.b32 	%r244, %r243, %r239, %p165;
	mov.b32 	%r245, 0;
	mov.b64 	%fd238, {%r245, %r244};
$L__BB9_90:
	setp.eq.f32 	%p168, %f59, 0f3F800000;
	add.f64 	%fd208, %fd238, %fd238;
	div.rn.f64 	%fd209, %fd208, 0d41BC8CFC00000000;
	selp.f64 	%fd210, 0d3E31EED8EFF8D898, %fd209, %p168;
	add.f64 	%fd211, %fd71, %fd210;
	cvt.rn.f32.f64 	%f17, %fd211;
	mul.wide.s32 	%rd3, %r44, 4;
	shl.b32 	%r17, %r44, 2;
	setp.lt.s32 	%p169, %r45, 13;
	@%p169 bra 	$L__BB9_103;
	mul.wide.s32 	%rd11, %r2, 4;
	add.s64 	%rd12, %rd1, %rd11;
	add.s64 	%rd13, %rd12, %rd3;
	add.s64 	%rd14, %rd13, %rd3;
	add.s64 	%rd15, %rd14, %rd3;
	add.s64 	%rd16, %rd15, %rd3;
	add.s64 	%rd17, %rd16, %rd3;
	add.s64 	%rd18, %rd17, %rd3;
	add.s64 	%rd19, %rd18, %rd3;
	add.s64 	%rd20, %rd19, %rd3;
	add.s64 	%rd21, %rd20, %rd3;
	add.s64 	%rd22, %rd21, %rd3;
	add.s64 	%rd23, %rd22, %rd3;
	ld.global.nc.f32 	%f288, [%rd23+24];
	ld.global.nc.f32 	%f289, [%rd22+24];
	ld.global.nc.f32 	%f290, [%rd21+24];
	ld.global.nc.f32 	%f291, [%rd20+24];
	ld.global.nc.f32 	%f292, [%rd19+24];
	ld.global.nc.f32 	%f293, [%rd18+24];
	ld.global.nc.f32 	%f294, [%rd17+24];
	ld.global.nc.f32 	%f296, [%rd16+24];
	ld.global.nc.f32 	%f295, [%rd15+24];
	ld.global.nc.f32 	%f298, [%rd14+24];
	ld.global.nc.f32 	%f297, [%rd13+24];
	ld.global.nc.f32 	%f299, [%rd12+24];
	shl.b32 	%r246, %r1, 2;
	mov.u32 	%r247, _ZZ14PSOR_2D_SolverififfPfS_S_E6s_data;
	add.s32 	%r18, %r247, %r246;
	add.f32 	%f132, %f10, %f11;
	mul.f32 	%f133, %f9, %f132;
	add.f32 	%f134, %f58, %f59;
	mul.f32 	%f30, %f134, %f133;
	setp.eq.s32 	%p170, %r45, 13;
	add.s32 	%r248, %r2, %r17;
	add.s32 	%r249, %r248, %r44;
	add.s32 	%r267, %r249, 6;
	add.s32 	%r250, %r17, %r267;
	shl.b32 	%r251, %r44, 1;
	add.s32 	%r266, %r250, %r251;
	@%p170 bra 	$L__BB9_99;
	mad.lo.s32 	%r265, %r44, 11, %r2;
	mad.lo.s32 	%r264, %r44, 12, %r2;
	mad.lo.s32 	%r263, %r44, 5, %r2;
	mad.lo.s32 	%r262, %r44, 7, %r2;
	mad.lo.s32 	%r261, %r44, 6, %r2;
	and.b32  	%r252, %r45, 2147483646;
	neg.s32 	%r260, %r252;
$L__BB9_93:
	.pragma "nounroll";
	mov.f32 	%f34, %f298;
	mov.f32 	%f298, %f296;
	mov.f32 	%f35, %f295;
	mov.f32 	%f295, %f294;
	mov.f32 	%f296, %f293;
	mov.f32 	%f294, %f292;
	mov.f32 	%f293, %f291;
	mov.f32 	%f292, %f290;
	mov.f32 	%f291, %f289;
	mov.f32 	%f290, %f288;
	setp.gt.u32 	%p171, %r1, 5;
	add.s32 	%r253, %r264, 6;
	mul.wide.s32 	%rd24, %r253, 4;
	add.s64 	%rd4, %rd1, %rd24;
	ld.global.nc.f32 	%f289, [%rd4];
	bar.sync 	0;
	@%p171 bra 	$L__BB9_95;
	add.s32 	%r254, %r261, 6;
	mul.wide.s32 	%rd25, %r254, 4;
	add.s64 	%rd26, %rd1, %rd25;
	ld.global.nc.f32 	%f135, [%rd26+-24];
	st.shared.f32 	[%r18], %f135;
	ld.global.nc.f32 	%f136, [%rd26+128];
	st.shared.f32 	[%r18+152], %f136;
$L__BB9_95:
	ld.param.u64 	%rd51, [_Z14PSOR_2D_SolverififfPfS_S__param_7];
	ld.param.u64 	%rd49, [_Z14PSOR_2D_SolverififfPfS_S__param_5];
	st.shared.f32 	[%r18+24], %f296;
	bar.sync 	0;
	add.f32 	%f137, %f294, %f295;
	ld.shared.f32 	%f138, [%r18+20];
	ld.shared.f32 	%f139, [%r18+28];
	add.f32 	%f140, %f138, %f139;
	mul.f32 	%f141, %f11, %f140;
	fma.rn.f32 	%f142, %f10, %f137, %f141;
	mul.f32 	%f143, %f142, %f12;
	fma.rn.f32 	%f144, %f30, %f296, %f143;
	add.f32 	%f145, %f293, %f298;
	ld.shared.f32 	%f146, [%r18+16];
	ld.shared.f32 	%f147, [%r18+32];
	add.f32 	%f148, %f146, %f147;
	mul.f32 	%f149, %f11, %f148;
	fma.rn.f32 	%f150, %f10, %f145, %f149;
	fma.rn.f32 	%f151, %f150, %f13, %f144;
	add.f32 	%f152, %f292, %f35;
	ld.shared.f32 	%f153, [%r18+12];
	ld.shared.f32 	%f154, [%r18+36];
	add.f32 	%f155, %f153, %f154;
	mul.f32 	%f156, %f11, %f155;
	fma.rn.f32 	%f157, %f10, %f152, %f156;
	fma.rn.f32 	%f158, %f157, %f14, %f151;
	add.f32 	%f159, %f291, %f34;
	ld.shared.f32 	%f160, [%r18+8];
	ld.shared.f32 	%f161, [%r18+40];
	add.f32 	%f162, %f160, %f161;
	mul.f32 	%f163, %f11, %f162;
	fma.rn.f32 	%f164, %f10, %f159, %f163;
	fma.rn.f32 	%f165, %f164, %f15, %f158;
	add.f32 	%f166, %f290, %f297;
	ld.shared.f32 	%f167, [%r18+4];
	ld.shared.f32 	%f168, [%r18+44];
	add.f32 	%f169, %f167, %f168;
	mul.f32 	%f170, %f11, %f169;
	fma.rn.f32 	%f171, %f10, %f166, %f170;
	fma.rn.f32 	%f172, %f171, %f16, %f165;
	add.f32 	%f173, %f299, %f289;
	ld.shared.f32 	%f174, [%r18];
	ld.shared.f32 	%f175, [%r18+48];
	add.f32 	%f176, %f174, %f175;
	mul.f32 	%f177, %f11, %f176;
	fma.rn.f32 	%f178, %f10, %f173, %f177;
	fma.rn.f32 	%f179, %f178, %f17, %f172;
	add.f32 	%f180, %f296, %f296;
	add.s32 	%r255, %r261, 6;
	cvta.to.global.u64 	%rd27, %rd51;
	mul.wide.s32 	%rd28, %r255, 4;
	add.s64 	%rd5, %rd27, %rd28;
	ld.global.f32 	%f181, [%rd5];
	sub.f32 	%f182, %f180, %f181;
	cvta.to.global.u64 	%rd29, %rd49;
	add.s64 	%rd6, %rd29, %rd28;
	ld.global.nc.f32 	%f183, [%rd6];
	fma.rn.f32 	%f184, %f183, %f179, %f182;
	st.global.f32 	[%rd5], %f184;
	add.s64 	%rd30, %rd4, %rd3;
	ld.global.nc.f32 	%f288, [%rd30];
	bar.sync 	0;
	@%p171 bra 	$L__BB9_97;
	add.s32 	%r256, %r262, 6;
	mul.wide.s32 	%rd31, %r256, 4;
	add.s64 	%rd32, %rd1, %rd31;
	ld.global.nc.f32 	%f185, [%rd32+-24];
	st.shared.f32 	[%r18], %f185;
	ld.global.nc.f32 	%f186, [%rd32+128];
	st.shared.f32 	[%r18+152], %f186;
$L__BB9_97:
	st.shared.f32 	[%r18+24], %f294;
	bar.sync 	0;
	add.f32 	%f187, %f293, %f296;
	ld.shared.f32 	%f188, [%r18+20];
	ld.shared.f32 	%f189, [%r18+28];
	add.f32 	%f190, %f188, %f189;
	mul.f32 	%f191, %f11, %f190;
	fma.rn.f32 	%f192, %f10, %f187, %f191;
	mul.f32 	%f193, %f192, %f12;
	fma.rn.f32 	%f194, %f30, %f294, %f193;
	add.f32 	%f195, %f292, %f295;
	ld.shared.f32 	%f196, [%r18+16];
	ld.shared.f32 	%f197, [%r18+32];
	add.f32 	%f198, %f196, %f197;
	mul.f32 	%f199, %f11, %f198;
	fma.rn.f32 	%f200, %f10, %f195, %f199;
	fma.rn.f32 	%f201, %f200, %f13, %f194;
	add.f32 	%f202, %f291, %f298;
	ld.shared.f32 	%f203, [%r18+12];
	ld.shared.f32 	%f204, [%r18+36];
	add.f32 	%f205, %f203, %f204;
	mul.f32 	%f206, %f11, %f205;
	fma.rn.f32 	%f207, %f10, %f202, %f206;
	fma.rn.f32 	%f208, %f207, %f14, %f201;
	add.f32 	%f209, %f290, %f35;
	ld.shared.f32 	%f210, [%r18+8];
	ld.shared.f32 	%f211, [%r18+40];
	add.f32 	%f212, %f210, %f211;
	mul.f32 	%f213, %f11, %f212;
	fma.rn.f32 	%f214, %f10, %f209, %f213;
	fma.rn.f32 	%f215, %f214, %f15, %f208;
	add.f32 	%f216, %f289, %f34;
	ld.shared.f32 	%f217, [%r18+4];
	ld.shared.f32 	%f218, [%r18+44];
	add.f32 	%f219, %f217, %f218;
	mul.f32 	%f220, %f11, %f219;
	fma.rn.f32 	%f221, %f10, %f216, %f220;
	fma.rn.f32 	%f222, %f221, %f16, %f215;
	add.f32 	%f223, %f297, %f288;
	ld.shared.f32 	%f224, [%r18];
	ld.shared.f32 	%f225, [%r18+48];
	add.f32 	%f226, %f224, %f225;
	mul.f32 	%f227, %f11, %f226;
	fma.rn.f32 	%f228, %f10, %f223, %f227;
	fma.rn.f32 	%f229, %f228, %f17, %f222;
	add.f32 	%f230, %f294, %f294;
	add.s64 	%rd33, %rd5, %rd3;
	ld.global.f32 	%f231, [%rd33];
	sub.f32 	%f232, %f230, %f231;
	add.s64 	%rd34, %rd6, %rd3;
	ld.global.nc.f32 	%f233, [%rd34];
	fma.rn.f32 	%f234, %f233, %f229, %f232;
	st.global.f32 	[%rd33], %f234;
	shl.b32 	%r257, %r44, 1;
	add.s32 	%r265, %r265, %r257;
	add.s32 	%r264, %r264, %r257;
	add.s32 	%r263, %r263, %r257;
	add.s32 	%r262, %r262, %r257;
	add.s32 	%r261, %r261, %r257;
	add.s32 	%r260, %r260, 2;
	setp.ne.s32 	%p173, %r260, -12;
	mov.f32 	%f297, %f35;
	mov.f32 	%f299, %f34;
	@%p173 bra 	$L__BB9_93;
	add.s32 	%r266, %r265, 6;
	add.s32 	%r267, %r263, 6;
	mov.f32 	%f299, %f34;
	mov.f32 	%f297, %f35;
$L__BB9_99:
	and.b32  	%r258, %r45, 1;
	setp.eq.b32 	%p174, %r258, 1;
	not.pred 	%p175, %p174;
	@%p175 bra 	$L__BB9_103;
	setp.gt.u32 	%p176, %r1, 5;
	add.s32 	%r259, %r266, %r44;
	mul.wide.s32 	%rd35, %r259, 4;
	add.s64 	%rd36, %rd1, %rd35;
	ld.global.nc.f32 	%f57, [%rd36];
	add.s32 	%r43, %r267, %r44;
	bar.sync 	0;
	@%p176 bra 	$L__BB9_102;
	mul.wide.s32 	%rd37, %r43, 4;
	add.s64 	%rd38, %rd1, %rd37;
	ld.global.nc.f32 	%f235, [%rd38+-24];
	st.shared.f32 	[%r18], %f235;
	ld.global.nc.f32 	%f236, [%rd38+128];
	st.shared.f32 	[%r18+152], %f236;
$L__BB9_102:
	ld.param.u64 	%rd52, [_Z14PSOR_2D_SolverififfPfS_S__param_7];
	ld.param.u64 	%rd50, [_Z14PSOR_2D_SolverififfPfS_S__param_5];
	st.shared.f32 	[%r18+24], %f293;
	bar.sync 	0;
	add.f32 	%f237, %f292, %f294;
	ld.shared.f32 	%f238, [%r18+20];
	ld.shared.f32 	%f239, [%r18+28];
	add.f32 	%f240, %f238, %f239;
	mul.f32 	%f241, %f11, %f240;
	fma.rn.f32 	%f242, %f10, %f237, %f241;
	mul.f32 	%f243, %f242, %f12;
	fma.rn.f32 	%f244, %f30, %f293, %f243;
	add.f32 	%f245, %f291, %f296;
	ld.shared.f32 	%f246, [%r18+16];
	ld.shared.f32 	%f247, [%r18+32];
	add.f32 	%f248, %f246, %f247;
	mul.f32 	%f249, %f11, %f248;
	fma.rn.f32 	%f250, %f10, %f245, %f249;
	fma.rn.f32 	%f251, %f250, %f13, %f244;
	add.f32 	%f252, %f290, %f295;
	ld.shared.f32 	%f253, [%r18+12];
	ld.shared.f32 	%f254, [%r18+36];
	add.f32 	%f255, %f253, %f254;
	mul.f32 	%f256, %f11, %f255;
	fma.rn.f32 	%f257, %f10, %f252, %f256;
	fma.rn.f32 	%f258, %f257, %f14, %f251;
	add.f32 	%f259, %f289, %f298;
	ld.shared.f32 	%f260, [%r18+8];
	ld.shared.f32 	%f261, [%r18+40];
	add.f32 	%f262, %f260, %f261;
	mul.f32 	%f263, %f11, %f262;
	fma.rn.f32 	%f264, %f10, %f259, %f263;
	fma.rn.f32 	%f265, %f264, %f15, %f258;
	add.f32 	%f266, %f288, %f297;
	ld.shared.f32 	%f267, [%r18+4];
	ld.shared.f32 	%f268, [%r18+44];
	add.f32 	%f269, %f267, %f268;
	mul.f32 	%f270, %f11, %f269;
	fma.rn.f32 	%f271, %f10, %f266, %f270;
	fma.rn.f32 	%f272, %f271, %f16, %f265;
	add.f32 	%f273, %f299, %f57;
	ld.shared.f32 	%f274, [%r18];
	ld.shared.f32 	%f275, [%r18+48];
	add.f32 	%f276, %f274, %f275;
	mul.f32 	%f277, %f11, %f276;
	fma.rn.f32 	%f278, %f10, %f273, %f277;
	fma.rn.f32 	%f279, %f278, %f17, %f272;
	add.f32 	%f280, %f293, %f293;
	cvta.to.global.u64 	%rd39, %rd52;
	mul.wide.s32 	%rd40, %r43, 4;
	add.s64 	%rd41, %rd39, %rd40;
	ld.global.f32 	%f281, [%rd41];
	sub.f32 	%f282, %f280, %f281;
	cvta.to.global.u64 	%rd42, %rd50;
	add.s64 	%rd43, %rd42, %rd40;
	ld.global.nc.f32 	%f283, [%rd43];
	fma.rn.f32 	%f284, %f283, %f279, %f282;
	st.global.f32 	[%rd41], %f284;
$L__BB9_103:
	// begin inline asm
	mov.u64 	%rd44, %clock64;
	// end inline asm
	sub.s64 	%rd45, %rd44, %rd9;
	cvt.rn.f32.s64 	%f285, %rd45;
	cvt.f64.f32 	%fd212, %f285;
	mul.f64 	%fd213, %fd212, 0d408F400000000000;
	div.rn.f64 	%fd214, %fd213, 0d412E848000000000;
	cvt.rn.f32.f64 	%f286, %fd214;
	mul.wide.s32 	%rd46, %r2, 4;
	mov.u64 	%rd47, PSOR_time;
	add.s64 	%rd48, %rd47, %rd46;
	st.global.f32 	[%rd48], %f286;
	ret;

}
	// .globl	_Z13FVS_2D_SolverififfPfS_S_
.visible .entry _Z13FVS_2D_SolverififfPfS_S_(
	.param .u32 _Z13FVS_2D_SolverififfPfS_S__param_0,
	.param .f32 _Z13FVS_2D_SolverififfPfS_S__param_1,
	.param .u32 _Z13FVS_2D_SolverififfPfS_S__param_2,
	.param .f32 _Z13FVS_2D_SolverififfPfS_S__param_3,
	.param .f32 _Z13FVS_2D_SolverififfPfS_S__param_4,
	.param .u64 .ptr .align 1 _Z13FVS_2D_SolverififfPfS_S__param_5,
	.param .u64 .ptr .align 1 _Z13FVS_2D_SolverififfPfS_S__param_6,
	.param .u64 .ptr .align 1 _Z13FVS_2D_SolverififfPfS_S__param_7
)
{
	.reg .pred 	%p<137>;
	.reg .b32 	%r<267>;
	.reg .b32 	%f<110>;
	.reg .b64 	%rd<42>;
	.reg .b64 	%fd<496>;
	// demoted variable
	.shared .align 4 .b8 _ZZ13FVS_2D_SolverififfPfS_S_E6s_data[176];
	ld.param.u32 	%r34, [_Z13FVS_2D_SolverififfPfS_S__param_0];
	ld.param.u32 	%r36, [_Z13FVS_2D_SolverififfPfS_S__param_2];
	// begin inline asm
	mov.u64 	%rd5, %clock64;
	// end inline asm
	mov.u32 	%r37, %ntid.x;
	mov.u32 	%r38, %ctaid.x;
	mov.u32 	%r39, %tid.x;
	mad.lo.s32 	%r40, %r37, %r38, %r39;
	mov.u32 	%r41, %ntid.y;
	mov.u32 	%r42, %ctaid.y;
	mov.u32 	%r43, %tid.y;
	mad.lo.s32 	%r44, %r41, %r42, %r43;
	add.s32 	%r46, %r34, -12;
	setp.ge.s32 	%p25, %r40, %r46;
	add.s32 	%r47, %r36, -12;
	setp.ge.s32 	%p26, %r44, %r47;
	or.pred  	%p27, %p25, %p26;
	@%p27 bra 	$L__BB10_6;
	setp.lt.s32 	%p28, %r36, 13;
	@%p28 bra 	$L__BB10_6;
	ld.param.u64 	%rd38, [_Z13FVS_2D_SolverififfPfS_S__param_6];
	ld.param.f32 	%f97, [_Z13FVS_2D_SolverififfPfS_S__param_4];
	ld.param.f32 	%f95, [_Z13FVS_2D_SolverififfPfS_S__param_3];
	ld.param.f32 	%f93, [_Z13FVS_2D_SolverififfPfS_S__param_1];
	ld.param.u32 	%r262, [_Z13FVS_2D_SolverififfPfS_S__param_0];
	mov.u32 	%r48, %ntid.x;
	mov.u32 	%r49, %ctaid.x;
	mov.u32 	%r50, %tid.x;
	mad.lo.s32 	%r51, %r48, %r49, %r50;
	cvta.to.global.u64 	%rd6, %rd38;
	mul.wide.s32 	%rd7, %r51, 4;
	add.s64 	%rd8, %rd6, %rd7;
	mul.wide.s32 	%rd9, %r262, 4;
	add.s64 	%rd10, %rd8, %rd9;
	add.s64 	%rd11, %rd10, %rd9;
	add.s64 	%rd12, %rd11, %rd9;
	add.s64 	%rd13, %rd12, %rd9;
	add.s64 	%rd14, %rd13, %rd9;
	add.s64 	%rd15, %rd14, %rd9;
	add.s64 	%rd16, %rd15, %rd9;
	add.s64 	%rd17, %rd16, %rd9;
	add.s64 	%rd18, %rd17, %rd9;
	add.s64 	%rd19, %rd18, %rd9;
	cvt.f64.f32 	%fd55, %f93;
	cvt.f64.f32 	%fd56, %f97;
	mul.f64 	%fd57, %fd56, 0d3FE0000000000000;
	div.rn.f64 	%fd58, %fd57, %fd55;
	cvt.rn.f32.f64 	%f30, %fd58;
	mul.f32 	%f31, %f97, %f97;
	cvt.f64.f32 	%fd59, %f31;
	mul.f64 	%fd60, %fd59, 0d3FE0000000000000;
	mul.f32 	%f32, %f93, %f93;
	cvt.f64.f32 	%fd61, %f32;
	div.rn.f64 	%fd62, %fd60, %fd61;
	cvt.rn.f32.f64 	%f33, %fd62;
	cvt.f64.f32 	%fd63, %f95;
	div.rn.f64 	%fd64, %fd57, %fd63;
	cvt.rn.f32.f64 	%f34, %fd64;
	mul.f32 	%f35, %f95, %f95;
	cvt.f64.f32 	%fd65, %f35;
	div.rn.f64 	%fd66, %fd60, %fd65;
	cvt.rn.f32.f64 	%f36, %fd66;
	add.s64 	%rd20, %rd19, %rd9;
	ld.global.nc.f32 	%f98, [%rd20+24];
	ld.global.nc.f32 	%f99, [%rd19+24];
	ld.global.nc.f32 	%f100, [%rd18+24];
	ld.global.nc.f32 	%f101, [%rd17+24];
	ld.global.nc.f32 	%f102, [%rd16+24];
	ld.global.nc.f32 	%f103, [%rd15+24];
	ld.global.nc.f32 	%f104, [%rd14+24];
	ld.global.nc.f32 	%f105, [%rd13+24];
	ld.global.nc.f32 	%f106, [%rd12+24];
	ld.global.nc.f32 	%f107, [%rd11+24];
	ld.global.nc.f32 	%f108, [%rd10+24];
	ld.global.nc.f32 	%f109, [%rd8+24];
	mul.f32 	%f37, %f95, %f34;
	fma.rn.f32 	%f38, %f93, %f30, %f37;
	mul.f32 	%f39, %f95, %f36;
	fma.rn.f32 	%f40, %f93, %f33, %f39;
	add.f32 	%f13, %f38, %f40;
	{
	.reg .b32 %temp; 
	mov.b64 	{%temp, %r52}, %fd63;
	}
	mov.f64 	%fd67, 0d3FF0000000000000;
	{
	.reg .b32 %temp; 
	mov.b64 	{%temp, %r53}, %fd67;
	}
	and.b32  	%r54, %r53, 2146435072;
	setp.eq.s32 	%p29, %r54, 1072693248;
	abs.f64 	%fd1, %fd63;
	setp.lt.s32 	%p31, %r52, 0;
	and.pred  	%p1, %p31, %p29;
	selp.b32 	%r55, %r52, 0, %p29;
	setp.lt.s32 	%p32, %r53, 0;
	or.b32  	%r56, %r55, 2146435072;
	selp.b32 	%r57, %r56, %r55, %p32;
	mov.b32 	%r58, 0;
	mov.b64 	%fd2, {%r58, %r57};
	add.f64 	%fd68, %fd63, 0d3FF0000000000000;
	{
	.reg .b32 %temp; 
	mov.b64 	{%temp, %r59}, %fd68;
	}
	and.b32  	%r1, %r59, 2146435072;
	selp.b32 	%r60, 0, 2146435072, %p32;
	and.b32  	%r61, %r53, 2147483647;
	setp.ne.s32 	%p33, %r61, 1071644672;
	and.pred  	%p34, %p29, %p33;
	or.b32  	%r62, %r60, -2147483648;
	selp.b32 	%r63, %r62, %r60, %p34;
	selp.b32 	%r64, %r63, %r60, %p31;
	mov.b64 	%fd3, {%r58, %r64};
	cvt.f64.f32 	%fd4, %f34;
	mov.f64 	%fd69, 0d4000000000000000;
	{
	.reg .b32 %temp; 
	mov.b64 	{%temp, %r65}, %fd69;
	}
	and.b32  	%r66, %r65, 2146435072;
	setp.eq.s32 	%p36, %r66, 1062207488;
	and.pred  	%p2, %p31, %p36;
	selp.b32 	%r67, %r52, 0, %p36;
	setp.lt.s32 	%p38, %r65, 0;
	or.b32  	%r68, %r67, 2146435072;
	selp.b32 	%r69, %r68, %r67, %p38;
	mov.b64 	%fd5, {%r58, %r69};
	add.f64 	%fd70, %fd63, 0d4000000000000000;
	{
	.reg .b32 %temp; 
	mov.b64 	{%temp, %r70}, %fd70;
	}
	and.b32  	%r2, %r70, 2146435072;
	selp.b32 	%r71, 0, 2146435072, %p38;
	and.b32  	%r72, %r65, 2147483647;
	setp.ne.s32 	%p39, %r72, 1071644672;
	and.pred  	%p40, %p36, %p39;
	or.b32  	%r73, %r71, -2147483648;
	selp.b32 	%r74, %r73, %r71, %p40;
	selp.b32 	%r75, %r74, %r71, %p31;
	mov.b64 	%fd6, {%r58, %r75};
	cvt.f64.f32 	%fd7, %f36;
	{
	.reg .b32 %temp; 
	mov.b64 	{%temp, %r76}, %fd55;
	}
	abs.f64 	%fd8, %fd55;
	setp.lt.s32 	%p42, %r76, 0;
	and.pred  	%p3, %p42, %p29;
	selp.b32 	%r77, %r76, 0, %p29;
	or.b32  	%r78, %r77, 2146435072;
	selp.b32 	%r79, %r78, %r77, %p32;
	mov.b64 	%fd9, {%r58, %r79};
	add.f64 	%fd71, %fd55, 0d3FF0000000000000;
	{
	.reg .b32 %temp; 
	mov.b64 	{%temp, %r80}, %fd71;
	}
	and.b32  	%r3, %r80, 2146435072;
	selp.b32 	%r81, %r63, %r60, %p42;
	mov.b64 	%fd10, {%r58, %r81};
	cvt.f64.f32 	%fd11, %f30;
	and.pred  	%p4, %p42, %p36;
	selp.b32 	%r82, %r76, 0, %p36;
	or.b32  	%r83, %r82, 2146435072;
	selp.b32 	%r84, %r83, %r82, %p38;
	mov.b64 	%fd12, {%r58, %r84};
	add.f64 	%fd72, %fd55, 0d4000000000000000;
	{
	.reg .b32 %temp; 
	mov.b64 	{%temp, %r85}, %fd72;
	}
	and.b32  	%r4, %r85, 2146435072;
	selp.b32 	%r86, %r74, %r71, %p42;
	mov.b64 	%fd13, {%r58, %r86};
	cvt.f64.f32 	%fd14, %f33;
	mov.f64 	%fd73, 0d4008000000000000;
	{
	.reg .b32 %temp; 
	mov.b64 	{%temp, %r87}, %fd73;
	}
	and.b32  	%r88, %r87, 2146435072;
	setp.eq.s32 	%p43, %r88, 1073741824;
	and.pred  	%p5, %p31, %p43;
	selp.b32 	%r89, %r52, 0, %p43;
	setp.lt.s32 	%p45, %r87, 0;
	or.b32  	%r90, %r89, 2146435072;
	selp.b32 	%r91, %r90, %r89, %p45;
	mov.b64 	%fd15, {%r58, %r91};
	add.f64 	%fd74, %fd63, 0d4008000000000000;
	{
	.reg .b32 %temp; 
	mov.b64 	{%temp, %r92}, %fd74;
	}
	and.b32  	%r5, %r92, 2146435072;
	selp.b32 	%r93, 0, 2146435072, %p45;
	and.b32  	%r94, %r87, 2147483647;
	setp.ne.s32 	%p46, %r94, 1071644672;
	and.pred  	%p47, %p43, %p46;
	or.b32  	%r95, %r93, -2147483648;
	selp.b32 	%r96, %r95, %r93, %p47;
	selp.b32 	%r97, %r96, %r93, %p31;
	mov.b64 	%fd16, {%r58, %r97};
	mov.f64 	%fd75, 0d4010000000000000;
	{
	.reg .b32 %temp; 
	mov.b64 	{%temp, %r98}, %fd75;
	}
	and.b32  	%r99, %r98, 2146435072;
	setp.eq.s32 	%p49, %r99, 1072693248;
	and.pred  	%p6, %p31, %p49;
	selp.b32 	%r100, %r52, 0, %p49;
	setp.lt.s32 	%p51, %r98, 0;
	or.b32  	%r101, %r100, 2146435072;
	selp.b32 	%r102, %r101, %r100, %p51;
	mov.b64 	%fd17, {%r58, %r102};
	add.f64 	%fd76, %fd63, 0d4010000000000000;
	{
	.reg .b32 %temp; 
	mov.b64 	{%temp, %r103}, %fd76;
	}
	and.b32  	%r6, %r103, 2146435072;
	selp.b32 	%r104, 0, 2146435072, %p51;
	and.b32  	%r105, %r98, 2147483647;
	setp.ne.s32 	%p52, %r105, 1071644672;
	and.pred  	%p53, %p49, %p52;
	or.b32  	%r106, %r104, -2147483648;
	selp.b32 	%r107, %r106, %r104, %p53;
	selp.b32 	%r108, %r107, %r104, %p31;
	mov.b64 	%fd18, {%r58, %r108};
	and.pred  	%p7, %p42, %p43;
	selp.b32 	%r109, %r76, 0, %p43;
	or.b32  	%r110, %r109, 2146435072;
	selp.b32 	%r111, %r110, %r109, %p45;
	mov.b64 	%fd19, {%r58, %r111};
	add.f64 	%fd77, %fd55, 0d4008000000000000;
	{
	.reg .b32 %temp; 
	mov.b64 	{%temp, %r112}, %fd77;
	}
	and.b32  	%r7, %r112, 2146435072;
	selp.b32 	%r113, %r96, %r93, %p42;
	mov.b64 	%fd20, {%r58, %r113};
	and.pred  	%p8, %p42, %p49;
	selp.b32 	%r114, %r76, 0, %p49;
	or.b32  	%r115, %r114, 2146435072;
	selp.b32 	%r116, %r115, %r114, %p51;
	mov.b64 	%fd21, {%r58, %r116};
	add.f64 	%fd78, %fd55, 0d4010000000000000;
	{
	.reg .b32 %temp; 
	mov.b64 	{%temp, %r117}, %fd78;
	}
	and.b32  	%r8, %r117, 2146435072;
	selp.b32 	%r118, %r107, %r104, %p42;
	mov.b64 	%fd22, {%r58, %r118};
	mov.f64 	%fd79, 0d4014000000000000;
	{
	.reg .b32 %temp; 
	mov.b64 	{%temp, %r119}, %fd79;
	}
	and.b32  	%r120, %r119, 2146435072;
	setp.eq.s32 	%p55, %r120, 1074790400;
	and.pred  	%p9, %p31, %p55;
	selp.b32 	%r121, %r52, 0, %p55;
	setp.lt.s32 	%p57, %r119, 0;
	or.b32  	%r122, %r121, 2146435072;
	selp.b32 	%r123, %r122, %r121, %p57;
	mov.b64 	%fd23, {%r58, %r123};
	add.f64 	%fd80, %fd63, 0d4014000000000000;
	{
	.reg .b32 %temp; 
	mov.b64 	{%temp, %r124}, %fd80;
	}
	and.b32  	%r9, %r124, 2146435072;
	selp.b32 	%r125, 0, 2146435072, %p57;
	and.b32  	%r126, %r119, 2147483647;
	setp.ne.s32 	%p58, %r126, 1071644672;
	and.pred  	%p59, %p55, %p58;
	or.b32  	%r127, %r125, -2147483648;
	selp.b32 	%r128, %r127, %r125, %p59;
	selp.b32 	%r129, %r128, %r125, %p31;
	mov.b64 	%fd24, {%r58, %r129};
	mov.f64 	%fd81, 0d4018000000000000;
	{
	.reg .b32 %temp; 
	mov.b64 	{%temp, %r130}, %fd81;
	}
	and.b32  	%r131, %r130, 2146435072;
	setp.eq.s32 	%p61, %r131, 1073741824;
	and.pred  	%p10, %p31, %p61;
	selp.b32 	%r132, %r52, 0, %p61;
	setp.lt.s32 	%p63, %r130, 0;
	or.b32  	%r133, %r132, 2146435072;
	selp.b32 	%r134, %r133, %r132, %p63;
	mov.b64 	%fd25, {%r58, %r134};
	add.f64 	%fd82, %fd63, 0d4018000000000000;
	{
	.reg .b32 %temp; 
	mov.b64 	{%temp, %r135}, %fd82;
	}
	and.b32  	%r10, %r135, 2146435072;
	selp.b32 	%r136, 0, 2146435072, %p63;
	and.b32  	%r137, %r130, 2147483647;
	setp.ne.s32 	%p64, %r137, 1071644672;
	and.pred  	%p65, %p61, %p64;
	or.b32  	%r138, %r136, -2147483648;
	selp.b32 	%r139, %r138, %r136, %p65;
	selp.b32 	%r140, %r139, %r136, %p31;
	mov.b64 	%fd26, {%r58, %r140};
	and.pred  	%p11, %p42, %p55;
	selp.b32 	%r141, %r76, 0, %p55;
	or.b32  	%r142, %r141, 2146435072;
	selp.b32 	%r143, %r142, %r141, %p57;
	mov.b64 	%fd27, {%r58, %r143};
	add.f64 	%fd83, %fd55, 0d4014000000000000;
	{
	.reg .b32 %temp; 
	mov.b64 	{%temp, %r144}, %fd83;
	}
	and.b32  	%r11, %r144, 2146435072;
	selp.b32 	%r145, %r128, %r125, %p42;
	mov.b64 	%fd28, {%r58, %r145};
	and.pred  	%p12, %p42, %p61;
	selp.b32 	%r146, %r76, 0, %p61;
	or.b32  	%r147, %r146, 2146435072;
	selp.b32 	%r148, %r147, %r146, %p63;
	mov.b64 	%fd29, {%r58, %r148};
	add.f64 	%fd84, %fd55, 0d4018000000000000;
	{
	.reg .b32 %temp; 
	mov.b64 	{%temp, %r149}, %fd84;
	}
	and.b32  	%r12, %r149, 2146435072;
	selp.b32 	%r150, %r139, %r136, %p42;
	mov.b64 	%fd30, {%r58, %r150};
	mov.f64 	%fd85, 0d401C000000000000;
	{
	.reg .b32 %temp; 
	mov.b64 	{%temp, %r151}, %fd85;
	}
	and.b32  	%r152, %r151, 2146435072;
	setp.eq.s32 	%p67, %r152, 1074790400;
	and.pred  	%p13, %p31, %p67;
	selp.b32 	%r153, %r52, 0, %p67;
	setp.lt.s32 	%p69, %r151, 0;
	or.b32  	%r154, %r153, 2146435072;
	selp.b32 	%r155, %r154, %r153, %p69;
	mov.b64 	%fd31, {%r58, %r155};
	add.f64 	%fd86, %fd63, 0d401C000000000000;
	{
	.reg .b32 %temp; 
	mov.b64 	{%temp, %r156}, %fd86;
	}
	and.b32  	%r13, %r156, 2146435072;
	selp.b32 	%r157, 0, 2146435072, %p69;
	and.b32  	%r158, %r151, 2147483647;
	setp.ne.s32 	%p70, %r158, 1071644672;
	and.pred  	%p71, %p67, %p70;
	or.b32  	%r159, %r157, -2147483648;
	selp.b32 	%r160, %r159, %r157, %p71;
	selp.b32 	%r161, %r160, %r157, %p31;
	mov.b64 	%fd32, {%r58, %r161};
	mov.f64 	%fd87, 0d4020000000000000;
	{
	.reg .b32 %temp; 
	mov.b64 	{%temp, %r162}, %fd87;
	}
	and.b32  	%r163, %r162, 2146435072;
	setp.eq.s32 	%p73, %r163, 1071644672;
	and.pred  	%p14, %p31, %p73;
	selp.b32 	%r164, %r52, 0, %p73;
	setp.lt.s32 	%p75, %r162, 0;
	or.b32  	%r165, %r164, 2146435072;
	selp.b32 	%r166, %r165, %r164, %p75;
	mov.b64 	%fd33, {%r58, %r166};
	add.f64 	%fd88, %fd63, 0d4020000000000000;
	{
	.reg .b32 %temp; 
	mov.b64 	{%temp, %r167}, %fd88;
	}
	and.b32  	%r14, %r167, 2146435072;
	selp.b32 	%r168, 0, 2146435072, %p75;
	and.b32  	%r169, %r162, 2147483647;
	setp.ne.s32 	%p76, %r169, 1071644672;
	and.pred  	%p77, %p73, %p76;
	or.b32  	%r170, %r168, -2147483648;
	selp.b32 	%r171, %r170, %r168, %p77;
	selp.b32 	%r172, %r171, %r168, %p31;
	mov.b64 	%fd34, {%r58, %r172};
	and.pred  	%p15, %p42, %p67;
	selp.b32 	%r173, %r76, 0, %p67;
	or.b32  	%r174, %r173, 2146435072;
	selp.b32 	%r175, %r174, %r173, %p69;
	mov.b64 	%fd35, {%r58, %r175};
	add.f64 	%fd89, %fd55, 0d401C000000000000;
	{
	.reg .b32 %temp; 
	mov.b64 	{%temp, %r176}, %fd89;
	}
	and.b32  	%r15, %r176, 2146435072;
	selp.b32 	%r177, %r160, %r157, %p42;
	mov.b64 	%fd36, {%r58, %r177};
	and.pred  	%p16, %p42, %p73;
	selp.b32 	%r178, %r76, 0, %p73;
	or.b32  	%r179, %r178, 2146435072;
	selp.b32 	%r180, %r179, %r178, %p75;
	mov.b64 	%fd37, {%r58, %r180};
	add.f64 	%fd90, %fd55, 0d4020000000000000;
	{
	.reg .b32 %temp; 
	mov.b64 	{%temp, %r181}, %fd90;
	}
	and.b32  	%r16, %r181, 2146435072;
	selp.b32 	%r182, %r171, %r168, %p42;
	mov.b64 	%fd38, {%r58, %r182};
	mov.f64 	%fd91, 0d4022000000000000;
	{
	.reg .b32 %temp; 
	mov.b64 	{%temp, %r183}, %fd91;
	}
	and.b32  	%r184, %r183, 2146435072;
	setp.eq.s32 	%p79, %r184, 1075838976;
	and.pred  	%p17, %p31, %p79;
	selp.b32 	%r185, %r52, 0, %p79;
	setp.lt.s32 	%p81, %r183, 0;
	or.b32  	%r186, %r185, 2146435072;
	selp.b32 	%r187, %r186, %r185, %p81;
	mov.b64 	%fd39, {%r58, %r187};
	add.f64 	%fd92, %fd63, 0d4022000000000000;
	{
	.reg .b32 %temp; 
	mov.b64 	{%temp, %r188}, %fd92;
	}
	and.b32  	%r17, %r188, 2146435072;
	selp.b32 	%r189, 0, 2146435072, %p81;
	and.b32  	%r190, %r183, 2147483647;
	setp.ne.s32 	%p82, %r190, 1071644672;
	and.pred  	%p83, %p79, %p82;
	or.b32  	%r191, %r189, -2147483648;
	selp.b32 	%r192, %r191, %r189, %p83;
	selp.b32 	%r193, %r192, %r189, %p31;
	mov.b64 	%fd40, {%r58, %r193};
	mov.f64 	%fd93, 0d4024000000000000;
	{
	.reg .b32 %temp; 
	mov.b64 	{%temp, %r194}, %fd93;
	}
	and.b32  	%r195, %r194, 2146435072;
	setp.eq.s32 	%p85, %r195, 1074790400;
	and.pred  	%p18, %p31, %p85;
	selp.b32 	%r196, %r52, 0, %p85;
	setp.lt.s32 	%p87, %r194, 0;
	or.b32  	%r197, %r196, 2146435072;
	selp.b32 	%r198, %r197, %r196, %p87;
	mov.b64 	%fd41, {%r58, %r198};
	add.f64 	%fd94, %fd63, 0d4024000000000000;
	{
	.reg .b32 %temp; 
	mov.b64 	{%temp, %r199}, %fd94;
	}
	and.b32  	%r18, %r199, 2146435072;
	selp.b32 	%r200, 0, 2146435072, %p87;
	and.b32  	%r201, %r194, 2147483647;
	setp.ne.s32 	%p88, %r201, 1071644672;
	and.pred  	%p89, %p85, %p88;
	or.b32  	%r202, %r200, -2147483648;
	selp.b32 	%r203, %r202, %r200, %p89;
	selp.b32 	%r204, %r203, %r200, %p31;
	mov.b64 	%fd42, {%r58, %r204};
	and.pred  	%p19, %p42, %p79;
	selp.b32 	%r205, %r76, 0, %p79;
	or.b32  	%r206, %r205, 2146435072;
	selp.b32 	%r207, %r206, %r205, %p81;
	mov.b64 	%fd43, {%r58, %r207};
	add.f64 	%fd95, %fd55, 0d4022000000000000;
	{
	.reg .b32 %temp; 
	mov.b64 	{%temp, %r208}, %fd95;
	}
	and.b32  	%r19, %r208, 2146435072;
	selp.b32 	%r209, %r192, %r189, %p42;
	mov.b64 	%fd44, {%r58, %r209};
	and.pred  	%p20, %p42, %p85;
	selp.b32 	%r210, %r76, 0, %p85;
	or.b32  	%r211, %r210, 2146435072;
	selp.b32 	%r212, %r211, %r210, %p87;
	mov.b64 	%fd45, {%r58, %r212};
	add.f64 	%fd96, %fd55, 0d4024000000000000;
	{
	.reg .b32 %temp; 
	mov.b64 	{%temp, %r213}, %fd96;
	}
	and.b32  	%r20, %r213, 2146435072;
	selp.b32 	%r214, %r203, %r200, %p42;
	mov.b64 	%fd46, {%r58, %r214};
	mov.f64 	%fd97, 0d4026000000000000;
	{
	.reg .b32 %temp; 
	mov.b64 	{%temp, %r215}, %fd97;
	}
	and.b32  	%r216, %r215, 2146435072;
	setp.eq.s32 	%p91, %r216, 1075838976;
	and.pred  	%p21, %p31, %p91;
	selp.b32 	%r217, %r52, 0, %p91;
	setp.lt.s32 	%p93, %r215, 0;
	or.b32  	%r218, %r217, 2146435072;
	selp.b32 	%r219, %r218, %r217, %p93;
	mov.b64 	%fd47, {%r58, %r219};
	add.f64 	%fd98, %fd63, 0d4026000000000000;
	{
	.reg .b32 %temp; 
	mov.b64 	{%temp, %r220}, %fd98;
	}
	and.b32  	%r21, %r220, 2146435072;
	selp.b32 	%r221, 0, 2146435072, %p93;
	and.b32  	%r222, %r215, 2147483647;
	setp.ne.s32 	%p94, %r222, 1071644672;
	and.pred  	%p95, %p91, %p94;
	or.b32  	%r223, %r221, -2147483648;
	selp.b32 	%r224, %r223, %r221, %p95;
	selp.b32 	%r225, %r224, %r221, %p31;
	mov.b64 	%fd48, {%r58, %r225};
	mov.f64 	%fd99, 0d4028000000000000;
	{
	.reg .b32 %temp; 
	mov.b64 	{%temp, %r226}, %fd99;
	}
	and.b32  	%r227, %r226, 2146435072;
	setp.eq.s32 	%p97, %r227, 1073741824;
	and.pred  	%p22, %p31, %p97;
	selp.b32 	%r228, %r52, 0, %p97;
	setp.lt.s32 	%p99, %r226, 0;
	or.b32  	%r229, %r228, 2146435072;
	selp.b32 	%r230, %r229, %r228, %p99;
	mov.b64 	%fd49, {%r58, %r230};
	add.f64 	%fd100, %fd63, 0d4028000000000000;
	{
	.reg .b32 %temp; 
	mov.b64 	{%temp, %r231}, %fd100;
	}
	and.b32  	%r22, %r231, 2146435072;
	selp.b32 	%r232, 0, 2146435072, %p99;
	and.b32  	%r233, %r226, 2147483647;
	setp.ne.s32 	%p100, %r233, 1071644672;
	and.pred  	%p101, %p97, %p100;
	or.b32  	%r234, %r232, -2147483648;
	selp.b32 	%r235, %r234, %r232, %p101;
	selp.b32 	%r236, %r235, %r232, %p31;
	mov.b64 	%fd50, {%r58, %r236};
	and.pred  	%p23, %p42, %p91;
	selp.b32 	%r237, %r76, 0, %p91;
	or.b32  	%r238, %r237, 2146435072;
	selp.b32 	%r239, %r238, %r237, %p93;
	mov.b64 	%fd51, {%r58, %r239};
	add.f64 	%fd101, %fd55, 0d4026000000000000;
	{
	.reg .b32 %temp; 
	mov.b64 	{%temp, %r240}, %fd101;
	}
	and.b32  	%r23, %r240, 2146435072;
	selp.b32 	%r241, %r224, %r221, %p42;
	mov.b64 	%fd52, {%r58, %r241};
	and.pred  	%p24, %p42, %p97;
	selp.b32 	%r242, %r76, 0, %p97;
	or.b32  	%r243, %r242, 2146435072;
	selp.b32 	%r244, %r243, %r242, %p99;
	mov.b64 	%fd53, {%r58, %r244};
	add.f64 	%fd102, %fd55, 0d4028000000000000;
	{
	.reg .b32 %temp; 
	mov.b64 	{%temp, %r245}, %fd102;
	}
	and.b32  	%r24, %r245, 2146435072;
	selp.b32 	%r246, %r235, %r232, %p42;
	mov.b64 	%fd54, {%r58, %r246};
	mad.lo.s32 	%r247, %r262, 12, %r51;
	add.s32 	%r266, %r247, 6;
	neg.s32 	%r265, %r36;
	mad.lo.s32 	%r248, %r262, 6, %r51;
	add.s32 	%r264, %r248, 6;
$L__BB10_3:
	mov.f32 	%f16, %f108;
	mov.f32 	%f108, %f107;
	mov.f32 	%f107, %f106;
	mov.f32 	%f106, %f105;
	mov.f32 	%f105, %f104;
	mov.f32 	%f104, %f103;
	mov.f32 	%f103, %f102;
	mov.f32 	%f102, %f101;
	mov.f32 	%f101, %f100;
	mov.f32 	%f100, %f99;
	mov.f32 	%f99, %f98;
	ld.param.u64 	%rd39, [_Z13FVS_2D_SolverififfPfS_S__param_6];
	mov.u32 	%r249, %tid.x;
	setp.gt.u32 	%p103, %r249, 5;
	mul.wide.s32 	%rd21, %r266, 4;
	cvta.to.global.u64 	%rd22, %rd39;
	add.s64 	%rd23, %rd22, %rd21;
	ld.global.nc.f32 	%f98, [%rd23];
	bar.sync 	0;
	@%p103 bra 	$L__BB10_5;
	ld.param.u64 	%rd40, [_Z13FVS_2D_SolverififfPfS_S__param_6];
	cvta.to.global.u64 	%rd24, %rd40;
	mul.wide.s32 	%rd25, %r264, 4;
	add.s64 	%rd26, %rd24, %rd25;
	ld.global.nc.f32 	%f41, [%rd26+-24];
	mov.u32 	%r250, %tid.x;
	shl.b32 	%r251, %r250, 2;
	mov.u32 	%r252, _ZZ13FVS_2D_SolverififfPfS_S_E6s_data;
	add.s32 	%r253, %r252, %r251;
	st.shared.f32 	[%r253], %f41;
	ld.global.nc.f32 	%f42, [%rd26+128];
	st.shared.f32 	[%r253+152], %f42;
$L__BB10_5:
	ld.param.u64 	%rd41, [_Z13FVS_2D_SolverififfPfS_S__param_7];
	ld.param.u64 	%rd37, [_Z13FVS_2D_SolverififfPfS_S__param_5];
	ld.param.f32 	%f96, [_Z13FVS_2D_SolverififfPfS_S__param_3];
	ld.param.f32 	%f94, [_Z13FVS_2D_SolverififfPfS_S__param_1];
	ld.param.u32 	%r263, [_Z13FVS_2D_SolverififfPfS_S__param_0];
	mul.wide.s32 	%rd27, %r264, 4;
	cvta.to.global.u64 	%rd28, %rd41;
	add.s64 	%rd29, %rd28, %rd27;
	setp.eq.s32 	%p104, %r24, 2146435072;
	setp.eq.s32 	%p105, %r23, 2146435072;
	setp.eq.s32 	%p106, %r22, 2146435072;
	setp.eq.s32 	%p107, %r21, 2146435072;
	setp.eq.s32 	%p108, %r20, 2146435072;
	setp.eq.s32 	%p109, %r19, 2146435072;
	setp.eq.s32 	%p110, %r18, 2146435072;
	setp.eq.s32 	%p111, %r17, 2146435072;
	setp.eq.s32 	%p112, %r16, 2146435072;
	setp.eq.s32 	%p113, %r15, 2146435072;
	setp.eq.s32 	%p114, %r14, 2146435072;
	setp.eq.s32 	%p115, %r13, 2146435072;
	setp.eq.s32 	%p116, %r12, 2146435072;
	setp.eq.s32 	%p117, %r11, 2146435072;
	setp.eq.s32 	%p118, %r10, 2146435072;
	setp.eq.s32 	%p119, %r9, 2146435072;
	setp.eq.s32 	%p120, %r8, 2146435072;
	setp.eq.s32 	%p121, %r7, 2146435072;
	setp.eq.s32 	%p122, %r6, 2146435072;
	setp.eq.s32 	%p123, %r5, 2146435072;
	setp.eq.s32 	%p124, %r4, 2146435072;
	setp.eq.f32 	%p125, %f94, 0f3F800000;
	setp.neu.f64 	%p126, %fd8, 0d7FF0000000000000;
	setp.nan.f32 	%p127, %f94, %f94;
	setp.eq.s32 	%p128, %r3, 2146435072;
	setp.eq.f32 	%p129, %f94, 0f00000000;
	setp.eq.s32 	%p130, %r2, 2146435072;
	setp.eq.f32 	%p131, %f96, 0f3F800000;
	setp.neu.f64 	%p132, %fd1, 0d7FF0000000000000;
	setp.nan.f32 	%p133, %f96, %f96;
	setp.eq.s32 	%p134, %r1, 2146435072;
	setp.eq.f32 	%p135, %f96, 0f00000000;
	mov.u32 	%r254, %tid.x;
	shl.b32 	%r255, %r254, 2;
	mov.u32 	%r256, _ZZ13FVS_2D_SolverififfPfS_S_E6s_data;
	add.s32 	%r257, %r256, %r255;
	st.shared.f32 	[%r257+24], %f104;
	bar.sync 	0;
	mul.f32 	%f43, %f13, %f104;
	{ // callseq 186, 0
	.param .b64 param0;
	st.param.f64 	[param0], %fd1;
	.param .b64 param1;
	st.param.f64 	[param1], 0d3FF0000000000000;
	.param .b64 retval0;
	call.uni (retval0), 
	__internal_accurate_pow, 
	(
	param0, 
	param1
	);
	ld.param.f64 	%fd103, [retval0];
	} // callseq 186
	neg.f64 	%fd105, %fd103;
	selp.f64 	%fd106, %fd105, %fd103, %p1;
	selp.f64 	%fd107, %fd2, %fd106, %p135;
	selp.f64 	%fd108, %fd107, %fd3, %p132;
	cvt.f64.f32 	%fd109, %f96;
	mov.f64 	%fd110, 0d3FF0000000000000;
	add.rn.f64 	%fd111, %fd109, %fd110;
	selp.f64 	%fd112, %fd111, %fd108, %p133;
	selp.f64 	%fd113, %fd112, %fd107, %p134;
	add.f64 	%fd114, %fd113, %fd113;
	selp.f64 	%fd115, 0d4000000000000000, %fd114, %p131;
	mul.f64 	%fd116, %fd115, %fd4;
	sub.f32 	%f44, %f103, %f105;
	cvt.f64.f32 	%fd117, %f44;
	{ // callseq 187, 0
	.param .b64 param0;
	st.param.f64 	[param0], %fd1;
	.param .b64 param1;
	st.param.f64 	[param1], 0d4000000000000000;
	.param .b64 retval0;
	call.uni (retval0), 
	__internal_accurate_pow, 
	(
	param0, 
	param1
	);
	ld.param.f64 	%fd118, [retval0];
	} // callseq 187
	neg.f64 	%fd120, %fd118;
	selp.f64 	%fd121, %fd120, %fd118, %p2;
	selp.f64 	%fd122, %fd5, %fd121, %p135;
	selp.f64 	%fd123, %fd122, %fd6, %p132;
	mov.f64 	%fd124, 0d4000000000000000;
	add.rn.f64 	%fd125, %fd109, %fd124;
	selp.f64 	%fd126, %fd125, %fd123, %p133;
	selp.f64 	%fd127, %fd126, %fd122, %p130;
	add.f64 	%fd128, %fd127, %fd127;
	mul.f64 	%fd129, %fd128, 0d3FE0000000000000;
	selp.f64 	%fd130, 0d3FF0000000000000, %fd129, %p131;
	mul.f64 	%fd131, %fd130, %fd7;
	add.f32 	%f45, %f103, %f105;
	cvt.f64.f32 	%fd132, %f45;
	mul.f64 	%fd133, %fd131, %fd132;
	fma.rn.f64 	%fd134, %fd116, %fd117, %fd133;
	{ // callseq 188, 0
	.param .b64 param0;
	st.param.f64 	[param0], %fd8;
	.param .b64 param1;
	st.param.f64 	[param1], 0d3FF0000000000000;
	.param .b64 retval0;
	call.uni (retval0), 
	__internal_accurate_pow, 
	(
	param0, 
	param1
	);
	ld.param.f64 	%fd135, [retval0];
	} // callseq 188
	neg.f64 	%fd137, %fd135;
	selp.f64 	%fd138, %fd137, %fd135, %p3;
	selp.f64 	%fd139, %fd9, %fd138, %p129;
	selp.f64 	%fd140, %fd139, %fd10, %p126;
	cvt.f64.f32 	%fd141, %f94;
	add.rn.f64 	%fd142, %fd141, %fd110;
	selp.f64 	%fd143, %fd142, %fd140, %p127;
	selp.f64 	%fd144, %fd143, %fd139, %p128;
	add.f64 	%fd145, %fd144, %fd144;
	selp.f64 	%fd146, 0d4000000000000000, %fd145, %p125;
	mul.f64 	%fd147, %fd146, %fd11;
	ld.shared.f32 	%f46, [%r257+20];
	ld.shared.f32 	%f47, [%r257+28];
	sub.f32 	%f48, %f46, %f47;
	cvt.f64.f32 	%fd148, %f48;
	{ // callseq 189, 0
	.param .b64 param0;
	st.param.f64 	[param0], %fd8;
	.param .b64 param1;
	st.param.f64 	[param1], 0d4000000000000000;
	.param .b64 retval0;
	call.uni (retval0), 
	__internal_accurate_pow, 
	(
	param0, 
	param1
	);
	ld.param.f64 	%fd149, [retval0];
	} // callseq 189
	neg.f64 	%fd151, %fd149;
	selp.f64 	%fd152, %fd151, %fd149, %p4;
	selp.f64 	%fd153, %fd12, %fd152, %p129;
	selp.f64 	%fd154, %fd153, %fd13, %p126;
	add.rn.f64 	%fd155, %fd141, %fd124;
	selp.f64 	%fd156, %fd155, %fd154, %p127;
	selp.f64 	%fd157, %fd156, %fd153, %p124;
	add.f64 	%fd158, %fd157, %fd157;
	mul.f64 	%fd159, %fd158, 0d3FE0000000000000;
	selp.f64 	%fd160, 0d3FF0000000000000, %fd159, %p125;
	mul.f64 	%fd161, %fd160, %fd14;
	add.f32 	%f49, %f46, %f47;
	cvt.f64.f32 	%fd162, %f49;
	mul.f64 	%fd163, %fd161, %fd162;
	fma.rn.f64 	%fd164, %fd147, %fd148, %fd163;
	add.f64 	%fd165, %fd134, %fd164;
	cvt.f64.f32 	%fd166, %f43;
	add.f64 	%fd167, %fd165, %fd166;
	cvt.rn.f32.f64 	%f50, %fd167;
	{ // callseq 190, 0
	.param .b64 param0;
	st.param.f64 	[param0], %fd1;
	.param .b64 param1;
	st.param.f64 	[param1], 0d4008000000000000;
	.param .b64 retval0;
	call.uni (retval0), 
	__internal_accurate_pow, 
	(
	param0, 
	param1
	);
	ld.param.f64 	%fd168, [retval0];
	} // callseq 190
	neg.f64 	%fd170, %fd168;
	selp.f64 	%fd171, %fd170, %fd168, %p5;
	selp.f64 	%fd172, %fd15, %fd171, %p135;
	selp.f64 	%fd173, %fd172, %fd16, %p132;
	mov.f64 	%fd174, 0d4008000000000000;
	add.rn.f64 	%fd175, %fd109, %fd174;
	selp.f64 	%fd176, %fd175, %fd173, %p133;
	selp.f64 	%fd177, %fd176, %fd172, %p123;
	add.f64 	%fd178, %fd177, %fd177;
	div.rn.f64 	%fd179, %fd178, 0d4018000000000000;
	selp.f64 	%fd180, 0d3FD5555555555555, %fd179, %p131;
	mul.f64 	%fd181, %fd180, %fd4;
	sub.f32 	%f51, %f102, %f106;
	cvt.f64.f32 	%fd182, %f51;
	{ // callseq 191, 0
	.param .b64 param0;
	st.param.f64 	[param0], %fd1;
	.param .b64 param1;
	st.param.f64 	[param1], 0d4010000000000000;
	.param .b64 retval0;
	call.uni (retval0), 
	__internal_accurate_pow, 
	(
	param0, 
	param1
	);
	ld.param.f64 	%fd183, [retval0];
	} // callseq 191
	neg.f64 	%fd185, %fd183;
	selp.f64 	%fd186, %fd185, %fd183, %p6;
	selp.f64 	%fd187, %fd17, %fd186, %p135;
	selp.f64 	%fd188, %fd187, %fd18, %p132;
	mov.f64 	%fd189, 0d4010000000000000;
	add.rn.f64 	%fd190, %fd109, %fd189;
	selp.f64 	%fd191, %fd190, %fd188, %p133;
	selp.f64 	%fd192, %fd191, %fd187, %p122;
	add.f64 	%fd193, %fd192, %fd192;
	div.rn.f64 	%fd194, %fd193, 0d4038000000000000;
	selp.f64 	%fd195, 0d3FB5555555555555, %fd194, %p131;
	mul.f64 	%fd196, %fd195, %fd7;
	add.f32 	%f52, %f102, %f106;
	cvt.f64.f32 	%fd197, %f52;
	mul.f64 	%fd198, %fd196, %fd197;
	fma.rn.f64 	%fd199, %fd181, %fd182, %fd198;
	{ // callseq 192, 0
	.param .b64 param0;
	st.param.f64 	[param0], %fd8;
	.param .b64 param1;
	st.param.f64 	[param1], 0d4008000000000000;
	.param .b64 retval0;
	call.uni (retval0), 
	__internal_accurate_pow, 
	(
	param0, 
	param1
	);
	ld.param.f64 	%fd200, [retval0];
	} // callseq 192
	neg.f64 	%fd202, %fd200;
	selp.f64 	%fd203, %fd202, %fd200, %p7;
	selp.f64 	%fd204, %fd19, %fd203, %p129;
	selp.f64 	%fd205, %fd204, %fd20, %p126;
	add.rn.f64 	%fd206, %fd141, %fd174;
	selp.f64 	%fd207, %fd206, %fd205, %p127;
	selp.f64 	%fd208, %fd207, %fd204, %p121;
	add.f64 	%fd209, %fd208, %fd208;
	div.rn.f64 	%fd210, %fd209, 0d4018000000000000;
	selp.f64 	%fd211, 0d3FD5555555555555, %fd210, %p125;
	mul.f64 	%fd212, %fd211, %fd11;
	ld.shared.f32 	%f53, [%r257+16];
	ld.shared.f32 	%f54, [%r257+32];
	sub.f32 	%f55, %f53, %f54;
	cvt.f64.f32 	%fd213, %f55;
	{ // callseq 193, 0
	.param .b64 param0;
	st.param.f64 	[param0], %fd8;
	.param .b64 param1;
	st.param.f64 	[param1], 0d4010000000000000;
	.param .b64 retval0;
	call.uni (retval0), 
	__internal_accurate_pow, 
	(
	param0, 
	param1
	);
	ld.param.f64 	%fd214, [retval0];
	} // callseq 193
	neg.f64 	%fd216, %fd214;
	selp.f64 	%fd217, %fd216, %fd214, %p8;
	selp.f64 	%fd218, %fd21, %fd217, %p129;
	selp.f64 	%fd219, %fd218, %fd22, %p126;
	add.rn.f64 	%fd220, %fd141, %fd189;
	selp.f64 	%fd221, %fd220, %fd219, %p127;
	selp.f64 	%fd222, %fd221, %fd218, %p120;
	add.f64 	%fd223, %fd222, %fd222;
	div.rn.f64 	%fd224, %fd223, 0d4038000000000000;
	selp.f64 	%fd225, 0d3FB5555555555555, %fd224, %p125;
	mul.f64 	%fd226, %fd225, %fd14;
	add.f32 	%f56, %f53, %f54;
	cvt.f64.f32 	%fd227, %f56;
	mul.f64 	%fd228, %fd226, %fd227;
	fma.rn.f64 	%fd229, %fd212, %fd213, %fd228;
	add.f64 	%fd230, %fd199, %fd229;
	cvt.f64.f32 	%fd231, %f50;
	add.f64 	%fd232, %fd230, %fd231;
	cvt.rn.f32.f64 	%f57, %fd232;
	{ // callseq 194, 0
	.param .b64 param0;
	st.param.f64 	[param0], %fd1;
	.param .b64 param1;
	st.param.f64 	[param1], 0d4014000000000000;
	.param .b64 retval0;
	call.uni (retval0), 
	__internal_accurate_pow, 
	(
	param0, 
	param1
	);
	ld.param.f64 	%fd233, [retval0];
	} // callseq 194
	neg.f64 	%fd235, %fd233;
	selp.f64 	%fd236, %fd235, %fd233, %p9;
	selp.f64 	%fd237, %fd23, %fd236, %p135;
	selp.f64 	%fd238, %fd237, %fd24, %p132;
	mov.f64 	%fd239, 0d4014000000000000;
	add.rn.f64 	%fd240, %fd109, %fd239;
	selp.f64 	%fd241, %fd240, %fd238, %p133;
	selp.f64 	%fd242, %fd241, %fd237, %p119;
	add.f64 	%fd243, %fd242, %fd242;
	div.rn.f64 	%fd244, %fd243, 0d405E000000000000;
	selp.f64 	%fd245, 0d3F91111111111111, %fd244, %p131;
	mul.f64 	%fd246, %fd245, %fd4;
	sub.f32 	%f58, %f101, %f107;
	cvt.f64.f32 	%fd247, %f58;
	{ // callseq 195, 0
	.param .b64 param0;
	st.param.f64 	[param0], %fd1;
	.param .b64 param1;
	st.param.f64 	[param1], 0d4018000000000000;
	.param .b64 retval0;
	call.uni (retval0), 
	__internal_accurate_pow, 
	(
	param0, 
	param1
	);
	ld.param.f64 	%fd248, [retval0];
	} // callseq 195
	neg.f64 	%fd250, %fd248;
	selp.f64 	%fd251, %fd250, %fd248, %p10;
	selp.f64 	%fd252, %fd25, %fd251, %p135;
	selp.f64 	%fd253, %fd252, %fd26, %p132;
	mov.f64 	%fd254, 0d4018000000000000;
	add.rn.f64 	%fd255, %fd109, %fd254;
	selp.f64 	%fd256, %fd255, %fd253, %p133;
	selp.f64 	%fd257, %fd256, %fd252, %p118;
	add.f64 	%fd258, %fd257, %fd257;
	div.rn.f64 	%fd259, %fd258, 0d4086800000000000;
	selp.f64 	%fd260, 0d3F66C16C16C16C17, %fd259, %p131;
	mul.f64 	%fd261, %fd260, %fd7;
	add.f32 	%f59, %f101, %f107;
	cvt.f64.f32 	%fd262, %f59;
	mul.f64 	%fd263, %fd261, %fd262;
	fma.rn.f64 	%fd264, %fd246, %fd247, %fd263;
	{ // callseq 196, 0
	.param .b64 param0;
	st.param.f64 	[param0], %fd8;
	.param .b64 param1;
	st.param.f64 	[param1], 0d4014000000000000;
	.param .b64 retval0;
	call.uni (retval0), 
	__internal_accurate_pow, 
	(
	param0, 
	param1
	);
	ld.param.f64 	%fd265, [retval0];
	} // callseq 196
	neg.f64 	%fd267, %fd265;
	selp.f64 	%fd268, %fd267, %fd265, %p11;
	selp.f64 	%fd269, %fd27, %fd268, %p129;
	selp.f64 	%fd270, %fd269, %fd28, %p126;
	add.rn.f64 	%fd271, %fd141, %fd239;
	selp.f64 	%fd272, %fd271, %fd270, %p127;
	selp.f64 	%fd273, %fd272, %fd269, %p117;
	add.f64 	%fd274, %fd273, %fd273;
	div.rn.f64 	%fd275, %fd274, 0d405E000000000000;
	selp.f64 	%fd276, 0d3F91111111111111, %fd275, %p125;
	mul.f64 	%fd277, %fd276, %fd11;
	ld.shared.f32 	%f60, [%r257+12];
	ld.shared.f32 	%f61, [%r257+36];
	sub.f32 	%f62, %f60, %f61;
	cvt.f64.f32 	%fd278, %f62;
	{ // callseq 197, 0
	.param .b64 param0;
	st.param.f64 	[param0], %fd8;
	.param .b64 param1;
	st.param.f64 	[param1], 0d4018000000000000;
	.param .b64 retval0;
	call.uni (retval0), 
	__internal_accurate_pow, 
	(
	param0, 
	param1
	);
	ld.param.f64 	%fd279, [retval0];
	} // callseq 197
	neg.f64 	%fd281, %fd279;
	selp.f64 	%fd282, %fd281, %fd279, %p12;
	selp.f64 	%fd283, %fd29, %fd282, %p129;
	selp.f64 	%fd284, %fd283, %fd30, %p126;
	add.rn.f64 	%fd285, %fd141, %fd254;
	selp.f64 	%fd286, %fd285, %fd284, %p127;
	selp.f64 	%fd287, %fd286, %fd283, %p116;
	add.f64 	%fd288, %fd287, %fd287;
	div.rn.f64 	%fd289, %fd288, 0d4086800000000000;
	selp.f64 	%fd290, 0d3F66C16C16C16C17, %fd289, %p125;
	mul.f64 	%fd291, %fd290, %fd14;
	add.f32 	%f63, %f60, %f61;
	cvt.f64.f32 	%fd292, %f63;
	mul.f64 	%fd293, %fd291, %fd292;
	fma.rn.f64 	%fd294, %fd277, %fd278, %fd293;
	add.f64 	%fd295, %fd264, %fd294;
	cvt.f64.f32 	%fd296, %f57;
	add.f64 	%fd297, %fd295, %fd296;
	cvt.rn.f32.f64 	%f64, %fd297;
	{ // callseq 198, 0
	.param .b64 param0;
	st.param.f64 	[param0], %fd1;
	.param .b64 param1;
	st.param.f64 	[param1], 0d401C000000000000;
	.param .b64 retval0;
	call.uni (retval0), 
	__internal_accurate_pow, 
	(
	param0, 
	param1
	);
	ld.param.f64 	%fd298, [retval0];
	} // callseq 198
	neg.f64 	%fd300, %fd298;
	selp.f64 	%fd301, %fd300, %fd298, %p13;
	selp.f64 	%fd302, %fd31, %fd301, %p135;
	selp.f64 	%fd303, %fd302, %fd32, %p132;
	mov.f64 	%fd304, 0d401C000000000000;
	add.rn.f64 	%fd305, %fd109, %fd304;
	selp.f64 	%fd306, %fd305, %fd303, %p133;
	selp.f64 	%fd307, %fd306, %fd302, %p115;
	add.f64 	%fd308, %fd307, %fd307;
	div.rn.f64 	%fd309, %fd308, 0d40B3B00000000000;
	selp.f64 	%fd310, 0d3F3A01A01A01A01A, %fd309, %p131;
	mul.f64 	%fd311, %fd310, %fd4;
	sub.f32 	%f65, %f100, %f108;
	cvt.f64.f32 	%fd312, %f65;
	{ // callseq 199, 0
	.param .b64 param0;
	st.param.f64 	[param0], %fd1;
	.param .b64 param1;
	st.param.f64 	[param1], 0d4020000000000000;
	.param .b64 retval0;
	call.uni (retval0), 
	__internal_accurate_pow, 
	(
	param0, 
	param1
	);
	ld.param.f64 	%fd313, [retval0];
	} // callseq 199
	neg.f64 	%fd315, %fd313;
	selp.f64 	%fd316, %fd315, %fd313, %p14;
	selp.f64 	%fd317, %fd33, %fd316, %p135;
	selp.f64 	%fd318, %fd317, %fd34, %p132;
	mov.f64 	%fd319, 0d4020000000000000;
	add.rn.f64 	%fd320, %fd109, %fd319;
	selp.f64 	%fd321, %fd320, %fd318, %p133;
	selp.f64 	%fd322, %fd321, %fd317, %p114;
	add.f64 	%fd323, %fd322, %fd322;
	div.rn.f64 	%fd324, %fd323, 0d40E3B00000000000;
	selp.f64 	%fd325, 0d3F0A01A01A01A01A, %fd324, %p131;
	mul.f64 	%fd326, %fd325, %fd7;
	add.f32 	%f66, %f100, %f108;
	cvt.f64.f32 	%fd327, %f66;
	mul.f64 	%fd328, %fd326, %fd327;
	fma.rn.f64 	%fd329, %fd311, %fd312, %fd328;
	{ // callseq 200, 0
	.param .b64 param0;
	st.param.f64 	[param0], %fd8;
	.param .b64 param1;
	st.param.f64 	[param1], 0d401C000000000000;
	.param .b64 retval0;
	call.uni (retval0), 
	__internal_accurate_pow, 
	(
	param0, 
	param1
	);
	ld.param.f64 	%fd330, [retval0];
	} // callseq 200
	neg.f64 	%fd332, %fd330;
	selp.f64 	%fd333, %fd332, %fd330, %p15;
	selp.f64 	%fd334, %fd35, %fd333, %p129;
	selp.f64 	%fd335, %fd334, %fd36, %p126;
	add.rn.f64 	%fd336, %fd141, %fd304;
	selp.f64 	%fd337, %fd336, %fd335, %p127;
	selp.f64 	%fd338, %fd337, %fd334, %p113;
	add.f64 	%fd339, %fd338, %fd338;
	div.rn.f64 	%fd340, %fd339, 0d40B3B00000000000;
	selp.f64 	%fd341, 0d3F3A01A01A01A01A, %fd340, %p125;
	mul.f64 	%fd342, %fd341, %fd11;
	ld.shared.f32 	%f67, [%r257+8];
	ld.shared.f32 	%f68, [%r257+40];
	sub.f32 	%f69, %f67, %f68;
	cvt.f64.f32 	%fd343, %f69;
	{ // callseq 201, 0
	.param .b64 param0;
	st.param.f64 	[param0], %fd8;
	.param .b64 param1;
	st.param.f64 	[param1], 0d4020000000000000;
	.param .b64 retval0;
	call.uni (retval0), 
	__internal_accurate_pow, 
	(
	param0, 
	param1
	);
	ld.param.f64 	%fd344, [retval0];
	} // callseq 201
	neg.f64 	%fd346, %fd344;
	selp.f64 	%fd347, %fd346, %fd344, %p16;
	selp.f64 	%fd348, %fd37, %fd347, %p129;
	selp.f64 	%fd349, %fd348, %fd38, %p126;
	add.rn.f64 	%fd350, %fd141, %fd319;
	selp.f64 	%fd351, %fd350, %fd349, %p127;
	selp.f64 	%fd352, %fd351, %fd348, %p112;
	add.f64 	%fd353, %fd352, %fd352;
	div.rn.f64 	%fd354, %fd353, 0d40E3B00000000000;
	selp.f64 	%fd355, 0d3F0A01A01A01A01A, %fd354, %p125;
	mul.f64 	%fd356, %fd355, %fd14;
	add.f32 	%f70, %f67, %f68;
	cvt.f64.f32 	%fd357, %f70;
	mul.f64 	%fd358, %fd356, %fd357;
	fma.rn.f64 	%fd359, %fd342, %fd343, %fd358;
	add.f64 	%fd360, %fd329, %fd359;
	cvt.f64.f32 	%fd361, %f64;
	add.f64 	%fd362, %fd360, %fd361;
	cvt.rn.f32.f64 	%f71, %fd362;
	{ // callseq 202, 0
	.param .b64 param0;
	st.param.f64 	[param0], %fd1;
	.param .b64 param1;
	st.param.f64 	[param1], 0d4022000000000000;
	.param .b64 retval0;
	call.uni (retval0), 
	__internal_accurate_pow, 
	(
	param0, 
	param1
	);
	ld.param.f64 	%fd363, [retval0];
	} // callseq 202
	neg.f64 	%fd365, %fd363;
	selp.f64 	%fd366, %fd365, %fd363, %p17;
	selp.f64 	%fd367, %fd39, %fd366, %p135;
	selp.f64 	%fd368, %fd367, %fd40, %p132;
	mov.f64 	%fd369, 0d4022000000000000;
	add.rn.f64 	%fd370, %fd109, %fd369;
	selp.f64 	%fd371, %fd370, %fd368, %p133;
	selp.f64 	%fd372, %fd371, %fd367, %p111;
	add.f64 	%fd373, %fd372, %fd372;
	div.rn.f64 	%fd374, %fd373, 0d4116260000000000;
	selp.f64 	%fd375, 0d3ED71DE3A556C734, %fd374, %p131;
	mul.f64 	%fd376, %fd375, %fd4;
	sub.f32 	%f72, %f99, %f16;
	cvt.f64.f32 	%fd377, %f72;
	{ // callseq 203, 0
	.param .b64 param0;
	st.param.f64 	[param0], %fd1;
	.param .b64 param1;
	st.param.f64 	[param1], 0d4024000000000000;
	.param .b64 retval0;
	call.uni (retval0), 
	__internal_accurate_pow, 
	(
	param0, 
	param1
	);
	ld.param.f64 	%fd378, [retval0];
	} // callseq 203
	neg.f64 	%fd380, %fd378;
	selp.f64 	%fd381, %fd380, %fd378, %p18;
	selp.f64 	%fd382, %fd41, %fd381, %p135;
	selp.f64 	%fd383, %fd382, %fd42, %p132;
	mov.f64 	%fd384, 0d4024000000000000;
	add.rn.f64 	%fd385, %fd109, %fd384;
	selp.f64 	%fd386, %fd385, %fd383, %p133;
	selp.f64 	%fd387, %fd386, %fd382, %p110;
	add.f64 	%fd388, %fd387, %fd387;
	div.rn.f64 	%fd389, %fd388, 0d414BAF8000000000;
	selp.f64 	%fd390, 0d3EA27E4FB7789F5C, %fd389, %p131;
	mul.f64 	%fd391, %fd390, %fd7;
	add.f32 	%f73, %f99, %f16;
	cvt.f64.f32 	%fd392, %f73;
	mul.f64 	%fd393, %fd391, %fd392;
	fma.rn.f64 	%fd394, %fd376, %fd377, %fd393;
	{ // callseq 204, 0
	.param .b64 param0;
	st.param.f64 	[param0], %fd8;
	.param .b64 param1;
	st.param.f64 	[param1], 0d4022000000000000;
	.param .b64 retval0;
	call.uni (retval0), 
	__internal_accurate_pow, 
	(
	param0, 
	param1
	);
	ld.param.f64 	%fd395, [retval0];
	} // callseq 204
	neg.f64 	%fd397, %fd395;
	selp.f64 	%fd398, %fd397, %fd395, %p19;
	selp.f64 	%fd399, %fd43, %fd398, %p129;
	selp.f64 	%fd400, %fd399, %fd44, %p126;
	add.rn.f64 	%fd401, %fd141, %fd369;
	selp.f64 	%fd402, %fd401, %fd400, %p127;
	selp.f64 	%fd403, %fd402, %fd399, %p109;
	add.f64 	%fd404, %fd403, %fd403;
	div.rn.f64 	%fd405, %fd404, 0d4116260000000000;
	selp.f64 	%fd406, 0d3ED71DE3A556C734, %fd405, %p125;
	mul.f64 	%fd407, %fd406, %fd11;
	ld.shared.f32 	%f74, [%r257+4];
	ld.shared.f32 	%f75, [%r257+44];
	sub.f32 	%f76, %f74, %f75;
	cvt.f64.f32 	%fd408, %f76;
	{ // callseq 205, 0
	.param .b64 param0;
	st.param.f64 	[param0], %fd8;
	.param .b64 param1;
	st.param.f64 	[param1], 0d4024000000000000;
	.param .b64 retval0;
	call.uni (retval0), 
	__internal_accurate_pow, 
	(
	param0, 
	param1
	);
	ld.param.f64 	%fd409, [retval0];
	} // callseq 205
	neg.f64 	%fd411, %fd409;
	selp.f64 	%fd412, %fd411, %fd409, %p20;
	selp.f64 	%fd413, %fd45, %fd412, %p129;
	selp.f64 	%fd414, %fd413, %fd46, %p126;
	add.rn.f64 	%fd415, %fd141, %fd384;
	selp.f64 	%fd416, %fd415, %fd414, %p127;
	selp.f64 	%fd417, %fd416, %fd413, %p108;
	add.f64 	%fd418, %fd417, %fd417;
	div.rn.f64 	%fd419, %fd418, 0d414BAF8000000000;
	selp.f64 	%fd420, 0d3EA27E4FB7789F5C, %fd419, %p125;
	mul.f64 	%fd421, %fd420, %fd14;
	add.f32 	%f77, %f74, %f75;
	cvt.f64.f32 	%fd422, %f77;
	mul.f64 	%fd423, %fd421, %fd422;
	fma.rn.f64 	%fd424, %fd407, %fd408, %fd423;
	add.f64 	%fd425, %fd394, %fd424;
	cvt.f64.f32 	%fd426, %f71;
	add.f64 	%fd427, %fd425, %fd426;
	cvt.rn.f32.f64 	%f78, %fd427;
	{ // callseq 206, 0
	.param .b64 param0;
	st.param.f64 	[param0], %fd1;
	.param .b64 param1;
	st.param.f64 	[param1], 0d4026000000000000;
	.param .b64 retval0;
	call.uni (retval0), 
	__internal_accurate_pow, 
	(
	param0, 
	param1
	);
	ld.param.f64 	%fd428, [retval0];
	} // callseq 206
	neg.f64 	%fd430, %fd428;
	selp.f64 	%fd431, %fd430, %fd428, %p21;
	selp.f64 	%fd432, %fd47, %fd431, %p135;
	selp.f64 	%fd433, %fd432, %fd48, %p132;
	mov.f64 	%fd434, 0d4026000000000000;
	add.rn.f64 	%fd435, %fd109, %fd434;
	selp.f64 	%fd436, %fd435, %fd433, %p133;
	selp.f64 	%fd437, %fd436, %fd432, %p107;
	add.f64 	%fd438, %fd437, %fd437;
	div.rn.f64 	%fd439, %fd438, 0d418308A800000000;
	selp.f64 	%fd440, 0d3E6AE64567F544E4, %fd439, %p131;
	mul.f64 	%fd441, %fd440, %fd4;
	sub.f32 	%f79, %f98, %f109;
	cvt.f64.f32 	%fd442, %f79;
	{ // callseq 207, 0
	.param .b64 param0;
	st.param.f64 	[param0], %fd1;
	.param .b64 param1;
	st.param.f64 	[param1], 0d4028000000000000;
	.param .b64 retval0;
	call.uni (retval0), 
	__internal_accurate_pow, 
	(
	param0, 
	param1
	);
	ld.param.f64 	%fd443, [retval0];
	} // callseq 207
	neg.f64 	%fd445, %fd443;
	selp.f64 	%fd446, %fd445, %fd443, %p22;
	selp.f64 	%fd447, %fd49, %fd446, %p135;
	selp.f64 	%fd448, %fd447, %fd50, %p132;
	mov.f64 	%fd449, 0d4028000000000000;
	add.rn.f64 	%fd450, %fd109, %fd449;
	selp.f64 	%fd451, %fd450, %fd448, %p133;
	selp.f64 	%fd452, %fd451, %fd447, %p106;
	add.f64 	%fd453, %fd452, %fd452;
	div.rn.f64 	%fd454, %fd453, 0d41BC8CFC00000000;
	selp.f64 	%fd455, 0d3E31EED8EFF8D898, %fd454, %p131;
	mul.f64 	%fd456, %fd455, %fd7;
	add.f32 	%f80, %f109, %f98;
	cvt.f64.f32 	%fd457, %f80;
	mul.f64 	%fd458, %fd456, %fd457;
	fma.rn.f64 	%fd459, %fd441, %fd442, %fd458;
	{ // callseq 208, 0
	.param .b64 param0;
	st.param.f64 	[param0], %fd8;
	.param .b64 param1;
	st.param.f64 	[param1], 0d4026000000000000;
	.param .b64 retval0;
	call.uni (retval0), 
	__internal_accurate_pow, 
	(
	param0, 
	param1
	);
	ld.param.f64 	%fd460, [retval0];
	} // callseq 208
	neg.f64 	%fd462, %fd460;
	selp.f64 	%fd463, %fd462, %fd460, %p23;
	selp.f64 	%fd464, %fd51, %fd463, %p129;
	selp.f64 	%fd465, %fd464, %fd52, %p126;
	add.rn.f64 	%fd466, %fd141, %fd434;
	selp.f64 	%fd467, %fd466, %fd465, %p127;
	selp.f64 	%fd468, %fd467, %fd464, %p105;
	add.f64 	%fd469, %fd468, %fd468;
	div.rn.f64 	%fd470, %fd469, 0d418308A800000000;
	selp.f64 	%fd471, 0d3E6AE64567F544E4, %fd470, %p125;
	mul.f64 	%fd472, %fd471, %fd11;
	ld.shared.f32 	%f81, [%r257];
	ld.shared.f32 	%f82, [%r257+48];
	sub.f32 	%f83, %f81, %f82;
	cvt.f64.f32 	%fd473, %f83;
	{ // callseq 209, 0
	.param .b64 param0;
	st.param.f64 	[param0], %fd8;
	.param .b64 param1;
	st.param.f64 	[param1], 0d4028000000000000;
	.param .b64 retval0;
	call.uni (retval0), 
	__internal_accurate_pow, 
	(
	param0, 
	param1
	);
	ld.param.f64 	%fd474, [retval0];
	} // callseq 209
	neg.f64 	%fd476, %fd474;
	selp.f64 	%fd477, %fd476, %fd474, %p24;
	selp.f64 	%fd478, %fd53, %fd477, %p129;
	selp.f64 	%fd479, %fd478, %fd54, %p126;
	add.rn.f64 	%fd480, %fd141, %fd449;
	selp.f64 	%fd481, %fd480, %fd479, %p127;
	selp.f64 	%fd482, %fd481, %fd478, %p104;
	add.f64 	%fd483, %fd482, %fd482;
	div.rn.f64 	%fd484, %fd483, 0d41BC8CFC00000000;
	selp.f64 	%fd485, 0d3E31EED8EFF8D898, %fd484, %p125;
	mul.f64 	%fd486, %fd485, %fd14;
	add.f32 	%f84, %f81, %f82;
	cvt.f64.f32 	%fd487, %f84;
	mul.f64 	%fd488, %fd486, %fd487;
	fma.rn.f64 	%fd489, %fd472, %fd473, %fd488;
	add.f64 	%fd490, %fd459, %fd489;
	cvt.f64.f32 	%fd491, %f78;
	add.f64 	%fd492, %fd490, %fd491;
	cvt.rn.f32.f64 	%f85, %fd492;
	add.f32 	%f86, %f104, %f104;
	ld.global.f32 	%f87, [%rd29];
	sub.f32 	%f88, %f86, %f87;
	cvta.to.global.u64 	%rd30, %rd37;
	add.s64 	%rd31, %rd30, %rd27;
	ld.global.nc.f32 	%f89, [%rd31];
	fma.rn.f32 	%f90, %f89, %f85, %f88;
	st.global.f32 	[%rd29], %f90;
	add.s32 	%r266, %r266, %r263;
	add.s32 	%r265, %r265, 1;
	add.s32 	%r264, %r264, %r263;
	setp.ne.s32 	%p136, %r265, -12;
	mov.f32 	%f109, %f16;
	@%p136 bra 	$L__BB10_3;
$L__BB10_6:
	// begin inline asm
	mov.u64 	%rd32, %clock64;
	// end inline asm
	sub.s64 	%rd33, %rd32, %rd5;
	cvt.rn.f32.s64 	%f91, %rd33;
	cvt.f64.f32 	%fd493, %f91;
	mul.f64 	%fd494, %fd493, 0d408F400000000000;
	div.rn.f64 	%fd495, %fd494, 0d412E848000000000;
	cvt.rn.f32.f64 	%f92, %fd495;
	mov.u32 	%r258, %ntid.x;
	mov.u32 	%r259, %ctaid.x;
	mov.u32 	%r260, %tid.x;
	mad.lo.s32 	%r261, %r258, %r259, %r260;
	mul.wide.s32 	%rd34, %r261, 4;
	mov.u64 	%rd35, FVS_time;
	add.s64 	%rd36, %rd35, %rd34;
	st.global.f32 	[%rd36], %f92;
	ret;

}
.func  (.param .b64 func_retval0) __internal_accurate_pow(
	.param .b64 __internal_accurate_pow_param_0,
	.param .b64 __internal_accurate_pow_param_1
)
{
	.reg .pred 	%p<8>;
	.reg .b32 	%r<49>;
	.reg .b32 	%f<3>;
	.reg .b64 	%fd<109>;

	ld.param.f64 	%fd10, [__internal_accurate_pow_param_0];
	ld.param.f64 	%fd11, [__internal_accurate_pow_param_1];
	{
	.reg .b32 %temp; 
	mov.b64 	{%temp, %r46}, %fd10;
	}
	{
	.reg .b32 %temp; 
	mov.b64 	{%r45, %temp}, %fd10;
	}
	shr.u32 	%r47, %r46, 20;
	setp.gt.u32 	%p1, %r46, 1048575;
	@%p1 bra 	$L__BB11_2;
	mul.f64 	%fd12, %fd10, 0d4350000000000000;
	{
	.reg .b32 %temp; 
	mov.b64 	{%temp, %r46}, %fd12;
	}
	{
	.reg .b32 %temp; 
	mov.b64 	{%r45, %temp}, %fd12;
	}
	shr.u32 	%r16, %r46, 20;
	add.s32 	%r47, %r16, -54;
$L__BB11_2:
	add.s32 	%r48, %r47, -1023;
	and.b32  	%r17, %r46, -2146435073;
	or.b32  	%r18, %r17, 1072693248;
	mov.b64 	%fd107, {%r45, %r18};
	setp.lt.u32 	%p2, %r18, 1073127583;
	@%p2 bra 	$L__BB11_4;
	{
	.reg .b32 %temp; 
	mov.b64 	{%r19, %temp}, %fd107;
	}
	{
	.reg .b32 %temp; 
	mov.b64 	{%temp, %r20}, %fd107;
	}
	add.s32 	%r21, %r20, -1048576;
	mov.b64 	%fd107, {%r19, %r21};
	add.s32 	%r48, %r47, -1022;
$L__BB11_4:
	add.f64 	%fd13, %fd107, 0dBFF0000000000000;
	add.f64 	%fd14, %fd107, 0d3FF0000000000000;
	rcp.approx.ftz.f64 	%fd15, %fd14;
	neg.f64 	%fd16, %fd14;
	fma.rn.f64 	%fd17, %fd16, %fd15, 0d3FF0000000000000;
	fma.rn.f64 	%fd18, %fd17, %fd17, %fd17;
	fma.rn.f64 	%fd19, %fd18, %fd15, %fd15;
	mul.f64 	%fd20, %fd13, %fd19;
	fma.rn.f64 	%fd21, %fd13, %fd19, %fd20;
	mul.f64 	%fd22, %fd21, %fd21;
	fma.rn.f64 	%fd23, %fd22, 0d3EB0F5FF7D2CAFE2, 0d3ED0F5D241AD3B5A;
	fma.rn.f64 	%fd24, %fd23, %fd22, 0d3EF3B20A75488A3F;
	fma.rn.f64 	%fd25, %fd24, %fd22, 0d3F1745CDE4FAECD5;
	fma.rn.f64 	%fd26, %fd25, %fd22, 0d3F3C71C7258A578B;
	fma.rn.f64 	%fd27, %fd26, %fd22, 0d3F6249249242B910;
	fma.rn.f64 	%fd28, %fd27, %fd22, 0d3F89999999999DFB;
	sub.f64 	%fd29, %fd13, %fd21;
	add.f64 	%fd30, %fd29, %fd29;
	neg.f64 	%fd31, %fd21;
	fma.rn.f64 	%fd32, %fd31, %fd13, %fd30;
	mul.f64 	%fd33, %fd19, %fd32;
	fma.rn.f64 	%fd34, %fd22, %fd28, 0d3FB5555555555555;
	mov.f64 	%fd35, 0d3FB5555555555555;
	sub.f64 	%fd36, %fd35, %fd34;
	fma.rn.f64 	%fd37, %fd22, %fd28, %fd36;
	add.f64 	%fd38, %fd37, 0dBC46A4CB00B9E7B0;
	add.f64 	%fd39, %fd34, %fd38;
	sub.f64 	%fd40, %fd34, %fd39;
	add.f64 	%fd41, %fd38, %fd40;
	mul.rn.f64 	%fd42, %fd21, %fd21;
	neg.f64 	%fd43, %fd42;
	fma.rn.f64 	%fd44, %fd21, %fd21, %fd43;
	{
	.reg .b32 %temp; 
	mov.b64 	{%r22, %temp}, %fd33;
	}
	{
	.reg .b32 %temp; 
	mov.b64 	{%temp, %r23}, %fd33;
	}
	add.s32 	%r24, %r23, 1048576;
	mov.b64 	%fd45, {%r22, %r24};
	fma.rn.f64 	%fd46, %fd21, %fd45, %fd44;
	mul.rn.f64 	%fd47, %fd42, %fd21;
	neg.f64 	%fd48, %fd47;
	fma.rn.f64 	%fd49, %fd42, %fd21, %fd48;
	fma.rn.f64 	%fd50, %fd42, %fd33, %fd49;
	fma.rn.f64 	%fd51, %fd46, %fd21, %fd50;
	mul.rn.f64 	%fd52, %fd39, %fd47;
	neg.f64 	%fd53, %fd52;
	fma.rn.f64 	%fd54, %fd39, %fd47, %fd53;
	fma.rn.f64 	%fd55, %fd39, %fd51, %fd54;
	fma.rn.f64 	%fd56, %fd41, %fd47, %fd55;
	add.f64 	%fd57, %fd52, %fd56;
	sub.f64 	%fd58, %fd52, %fd57;
	add.f64 	%fd59, %fd56, %fd58;
	add.f64 	%fd60, %fd21, %fd57;
	sub.f64 	%fd61, %fd21, %fd60;
	add.f64 	%fd62, %fd57, %fd61;
	add.f64 	%fd63, %fd59, %fd62;
	add.f64 	%fd64, %fd33, %fd63;
	add.f64 	%fd65, %fd60, %fd64;
	sub.f64 	%fd66, %fd60, %fd65;
	add.f64 	%fd67, %fd64, %fd66;
	xor.b32  	%r25, %r48, -2147483648;
	mov.b32 	%r26, 1127219200;
	mov.b64 	%fd68, {%r25, %r26};
	mov.b32 	%r27, -2147483648;
	mov.b64 	%fd69, {%r27, %r26};
	sub.f64 	%fd70, %fd68, %fd69;
	fma.rn.f64 	%fd71, %fd70, 0d3FE62E42FEFA39EF, %fd65;
	fma.rn.f64 	%fd72, %fd70, 0dBFE62E42FEFA39EF, %fd71;
	sub.f64 	%fd73, %fd72, %fd65;
	sub.f64 	%fd74, %fd67, %fd73;
	fma.rn.f64 	%fd75, %fd70, 0d3C7ABC9E3B39803F, %fd74;
	add.f64 	%fd76, %fd71, %fd75;
	sub.f64 	%fd77, %fd71, %fd76;
	add.f64 	%fd78, %fd75, %fd77;
	{
	.reg .b32 %temp; 
	mov.b64 	{%temp, %r28}, %fd11;
	}
	{
	.reg .b32 %temp; 
	mov.b64 	{%r29, %temp}, %fd11;
	}
	shl.b32 	%r30, %r28, 1;
	setp.gt.u32 	%p3, %r30, -33554433;
	and.b32  	%r31, %r28, -15728641;
	selp.b32 	%r32, %r31, %r28, %p3;
	mov.b64 	%fd79, {%r29, %r32};
	mul.rn.f64 	%fd80, %fd76, %fd79;
	neg.f64 	%fd81, %fd80;
	fma.rn.f64 	%fd82, %fd76, %fd79, %fd81;
	fma.rn.f64 	%fd83, %fd78, %fd79, %fd82;
	add.f64 	%fd4, %fd80, %fd83;
	sub.f64 	%fd84, %fd80, %fd4;
	add.f64 	%fd5, %fd83, %fd84;
	fma.rn.f64 	%fd85, %fd4, 0d3FF71547652B82FE, 0d4338000000000000;
	{
	.reg .b32 %temp; 
	mov.b64 	{%r13, %temp}, %fd85;
	}
	mov.f64 	%fd86, 0dC338000000000000;
	add.rn.f64 	%fd87, %fd85, %fd86;
	fma.rn.f64 	%fd88, %fd87, 0dBFE62E42FEFA39EF, %fd4;
	fma.rn.f64 	%fd89, %fd87, 0dBC7ABC9E3B39803F, %fd88;
	fma.rn.f64 	%fd90, %fd89, 0d3E5ADE1569CE2BDF, 0d3E928AF3FCA213EA;
	fma.rn.f64 	%fd91, %fd90, %fd89, 0d3EC71DEE62401315;
	fma.rn.f64 	%fd92, %fd91, %fd89, 0d3EFA01997C89EB71;
	fma.rn.f64 	%fd93, %fd92, %fd89, 0d3F2A01A014761F65;
	fma.rn.f64 	%fd94, %fd93, %fd89, 0d3F56C16C1852B7AF;
	fma.rn.f64 	%fd95, %fd94, %fd89, 0d3F81111111122322;
	fma.rn.f64 	%fd96, %fd95, %fd89, 0d3FA55555555502A1;
	fma.rn.f64 	%fd97, %fd96, %fd89, 0d3FC5555555555511;
	fma.rn.f64 	%fd98, %fd97, %fd89, 0d3FE000000000000B;
	fma.rn.f64 	%fd99, %fd98, %fd89, 0d3FF0000000000000;
	fma.rn.f64 	%fd100, %fd99, %fd89, 0d3FF0000000000000;
	{
	.reg .b32 %temp; 
	mov.b64 	{%r14, %temp}, %fd100;
	}
	{
	.reg .b32 %temp; 
	mov.b64 	{%temp, %r15}, %fd100;
	}
	shl.b32 	%r33, %r13, 20;
	add.s32 	%r34, %r33, %r15;
	mov.b64 	%fd108, {%r14, %r34};
	{
	.reg .b32 %temp; 
	mov.b64 	{%temp, %r35}, %fd4;
	}
	mov.b32 	%f2, %r35;
	abs.f32 	%f1, %f2;
	setp.lt.f32 	%p4, %f1, 0f4086232B;
	@%p4 bra 	$L__BB11_7;
	setp.lt.f64 	%p5, %fd4, 0d0000000000000000;
	add.f64 	%fd101, %fd4, 0d7FF0000000000000;
	selp.f64 	%fd108, 0d0000000000000000, %fd101, %p5;
	setp.geu.f32 	%p6, %f1, 0f40874800;
	@%p6 bra 	$L__BB11_7;
	shr.u32 	%r36, %r13, 31;
	add.s32 	%r37, %r13, %r36;
	shr.s32 	%r38, %r37, 1;
	shl.b32 	%r39, %r38, 20;
	add.s32 	%r40, %r15, %r39;
	mov.b64 	%fd102, {%r14, %r40};
	sub.s32 	%r41, %r13, %r38;
	shl.b32 	%r42, %r41, 20;
	add.s32 	%r43, %r42, 1072693248;
	mov.b32 	%r44, 0;
	mov.b64 	%fd103, {%r44, %r43};
	mul.f64 	%fd108, %fd103, %fd102;
$L__BB11_7:
	abs.f64 	%fd104, %fd108;
	setp.eq.f64 	%p7, %fd104, 0d7FF0000000000000;
	fma.rn.f64 	%fd105, %fd108, %fd5, %fd108;
	selp.f64 	%fd106, %fd108, %fd105, %p7;
	st.param.f64 	[func_retval0], %fd106;
	ret;

}


// ===== COMPILED SASS (sm_100) =====

	.target	sm_100

	.elftype	@"ET_EXEC"


//--------------------- .note.nv.tkinfo           --------------------------
	.section	.note.nv.tkinfo,"",@"SHT_NOTE"
	.sectionflags	@"SHF_NOTE_NV_TKINFO"
	.tkinfo
        /*0018*/ 	.word	0x00000002
        /*0030*/ 	.string	""
        /*0030*/ 	.string	"ptxas"
        /*0030*/ 	.string	"Cuda compilation tools, release 13.0, V13.0.88"
        /*0030*/ 	.string	"Build cuda_13.0.r13.0/compiler.36424714_0"
        /*0030*/ 	.string	"-arch sm_100 -m 64 "



//--------------------- .note.nv.cuinfo           --------------------------
	.section	.note.nv.cuinfo,"",@"SHT_NOTE"
	.sectionflags	@"SHF_NOTE_NV_CUINFO"
        /*0018*/ 	.short	0x0002
        /*001a*/ 	.short	0x0064
        /*001c*/ 	.short	0x0082
	.zero		2


//--------------------- .nv.info                  --------------------------
	.section	.nv.info,"",@"SHT_CUDA_INFO"
	.align	4


	//----- nvinfo : EIATTR_REGCOUNT
	.align		4
        /*0000*/ 	.byte	0x04, 0x2f
        /*0002*/ 	.short	(.L_21 - .L_20)
	.align		4
.L_20:
        /*0004*/ 	.word	index@(_Z18Galerkin_2D_SolverififfPfS_S_)
        /*0008*/ 	.word	0x0000002a


	//----- nvinfo : EIATTR_FRAME_SIZE
	.align		4
.L_21:
        /*000c*/ 	.byte	0x04, 0x11
        /*000e*/ 	.short	(.L_23 - .L_22)
	.align		4
.L_22:
        /*0010*/ 	.word	index@($__internal_16_$__cuda_sm3x_div_rn_noftz_f32_slowpath)
        /*0014*/ 	.word	0x00000000


	//----- nvinfo : EIATTR_FRAME_SIZE
	.align		4
.L_23:
        /*0018*/ 	.byte	0x04, 0x11
        /*001a*/ 	.short	(.L_25 - .L_24)
	.align		4
.L_24:
        /*001c*/ 	.word	index@($__internal_15_$__cuda_sm20_div_rn_f64_full)
        /*0020*/ 	.word	0x00000000


	//----- nvinfo : EIATTR_FRAME_SIZE
	.align		4
.L_25:
        /*0024*/ 	.byte	0x04, 0x11
        /*0026*/ 	.short	(.L_27 - .L_26)
	.align		4
.L_26:
        /*0028*/ 	.word	index@(_Z18Galerkin_2D_SolverififfPfS_S_)
        /*002c*/ 	.word	0x00000000


	//----- nvinfo : EIATTR_REGCOUNT
	.align		4
.L_27:
        /*0030*/ 	.byte	0x04, 0x2f
        /*0032*/ 	.short	(.L_29 - .L_28)
	.align		4
.L_28:
        /*0034*/ 	.word	index@(_Z18Leapfrog_2D_SolverififfPfS_S_)
        /*0038*/ 	.word	0x00000068


	//----- nvinfo : EIATTR_FRAME_SIZE
	.align		4
.L_29:
        /*003c*/ 	.byte	0x04, 0x11
        /*003e*/ 	.short	(.L_31 - .L_30)
	.align		4
.L_30:
        /*0040*/ 	.word	index@($_Z18Leapfrog_2D_SolverififfPfS_S_$__internal_accurate_pow)
        /*0044*/ 	.word	0x00000000


	//----- nvinfo : EIATTR_FRAME_SIZE
	.align		4
.L_31:
        /*0048*/ 	.byte	0x04, 0x11
        /*004a*/ 	.short	(.L_33 - .L_32)
	.align		4
.L_32:
        /*004c*/ 	.word	index@($__internal_14_$__cuda_sm3x_div_rn_noftz_f32_slowpath)
        /*0050*/ 	.word	0x00000000


	//----- nvinfo : EIATTR_FRAME_SIZE
	.align		4
.L_33:
        /*0054*/ 	.byte	0x04, 0x11
        /*0056*/ 	.short	(.L_35 - .L_34)
	.align		4
.L_34:
        /*0058*/ 	.word	index@($__internal_13_$__cuda_sm20_div_rn_f64_full)
        /*005c*/ 	.word	0x00000000


	//----- nvinfo : EIATTR_FRAME_SIZE
	.align		4
.L_35:
        /*0060*/ 	.byte	0x04, 0x11
        /*0062*/ 	.short	(.L_37 - .L_36)
	.align		4
.L_36:
        /*0064*/ 	.word	index@(_Z18Leapfrog_2D_SolverififfPfS_S_)
        /*0068*/ 	.word	0x00000000


	//----- nvinfo : EIATTR_REGCOUNT
	.align		4
.L_37:
        /*006c*/ 	.byte	0x04, 0x2f
        /*006e*/ 	.short	(.L_39 - .L_38)
	.align		4
.L_38:
        /*0070*/ 	.word	index@(_Z23CrankNicolson_2D_SolverififfPfS_S_)
        /*0074*/ 	.word	0x00000065


	//----- nvinfo : EIATTR_FRAME_SIZE
	.align		4
.L_39:
        /*0078*/ 	.byte	0x04, 0x11
        /*007a*/ 	.short	(.L_41 - .L_40)
	.align		4
.L_40:
        /*007c*/ 	.word	index@($_Z23CrankNicolson_2D_SolverififfPfS_S_$__internal_accurate_pow)
        /*0080*/ 	.word	0x00000000


	//----- nvinfo : EIATTR_FRAME_SIZE
	.align		4
.L_41:
        /*0084*/ 	.byte	0x04, 0x11
        /*0086*/ 	.short	(.L_43 - .L_42)
	.align		4
.L_42:
        /*0088*/ 	.word	index@($__internal_12_$__cuda_sm20_div_rn_f64_full)
        /*008c*/ 	.word	0x00000000


	//----- nvinfo : EIATTR_FRAME_SIZE
	.align		4
.L_43:
        /*0090*/ 	.byte	0x04, 0x11
        /*0092*/ 	.short	(.L_45 - .L_44)
	.align		4
.L_44:
        /*0094*/ 	.word	index@(_Z23CrankNicolson_2D_SolverififfPfS_S_)
        /*0098*/ 	.word	0x00000000


	//----- nvinfo : EIATTR_REGCOUNT
	.align		4
.L_45:
        /*009c*/ 	.byte	0x04, 0x2f
        /*009e*/ 	.short	(.L_47 - .L_46)
	.align		4
.L_46:
        /*00a0*/ 	.word	index@(_Z13ADI_2D_SolverififfPfS_S_)
        /*00a4*/ 	.word	0x00000068


	//----- nvinfo : EIATTR_FRAME_SIZE
	.align		4
.L_47:
        /*00a8*/ 	.byte	0x04, 0x11
        /*00aa*/ 	.short	(.L_49 - .L_48)
	.align		4
.L_48:
        /*00ac*/ 	.word	index@($_Z13ADI_2D_SolverififfPfS_S_$__internal_accurate_pow)
        /*00b0*/ 	.word	0x00000000


	//----- nvinfo : EIATTR_FRAME_SIZE
	.align		4
.L_49:
        /*00b4*/ 	.byte	0x04, 0x11
        /*00b6*/ 	.short	(.L_51 - .L_50)
	.align		4
.L_50:
        /*00b8*/ 	.word	index@($__internal_11_$__cuda_sm20_div_rn_f64_full)
        /*00bc*/ 	.word	0x00000000


	//----- nvinfo : EIATTR_FRAME_SIZE
	.align		4
.L_51:
        /*00c0*/ 	.byte	0x04, 0x11
        /*00c2*/ 	.short	(.L_53 - .L_52)
	.align		4
.L_52:
        /*00c4*/ 	.word	index@(_Z13ADI_2D_SolverififfPfS_S_)
        /*00c8*/ 	.word	0x00000000


	//----- nvinfo : EIATTR_REGCOUNT
	.align		4
.L_53:
        /*00cc*/ 	.byte	0x04, 0x2f
        /*00ce*/ 	.short	(.L_55 - .L_54)
	.align		4
.L_54:
        /*00d0*/ 	.word	index@(_Z15Sigma_2D_SolverififfPfS_S_)
        /*00d4*/ 	.word	0x00000065


	//----- nvinfo : EIATTR_FRAME_SIZE
	.align		4
.L_55:
        /*00d8*/ 	.byte	0x04, 0x11
        /*00da*/ 	.short	(.L_57 - .L_56)
	.align		4
.L_56:
        /*00dc*/ 	.word	index@($_Z15Sigma_2D_SolverififfPfS_S_$__internal_accurate_pow)
        /*00e0*/ 	.word	0x00000000


	//----- nvinfo : EIATTR_FRAME_SIZE
	.align		4
.L_57:
        /*00e4*/ 	.byte	0x04, 0x11
        /*00e6*/ 	.short	(.L_59 - .L_58)
	.align		4
.L_58:
        /*00e8*/ 	.word	index@($__internal_10_$__cuda_sm20_div_rn_f64_full)
        /*00ec*/ 	.word	0x00000000


	//----- nvinfo : EIATTR_FRAME_SIZE
	.align		4
.L_59:
        /*00f0*/ 	.byte	0x04, 0x11
        /*00f2*/ 	.short	(.L_61 - .L_60)
	.align		4
.L_60:
        /*00f4*/ 	.word	index@(_Z15Sigma_2D_SolverififfPfS_S_)
        /*00f8*/ 	.word	0x00000000


	//----- nvinfo : EIATTR_REGCOUNT
	.align		4
.L_61:
        /*00fc*/ 	.byte	0x04, 0x2f
        /*00fe*/ 	.short	(.L_63 - .L_62)
	.align		4
.L_62:
        /*0100*/ 	.word	index@(_Z21LaxWendroff_2D_SolverififfPfS_S_)
        /*0104*/ 	.word	0x00000078


	//----- nvinfo : EIATTR_FRAME_SIZE
	.align		4
.L_63:
        /*0108*/ 	.byte	0x04, 0x11
        /*010a*/ 	.short	(.L_65 - .L_64)
	.align		4
.L_64:
        /*010c*/ 	.word	index@($_Z21LaxWendroff_2D_SolverififfPfS_S_$__internal_accurate_pow)
        /*0110*/ 	.word	0x00000000


	//----- nvinfo : EIATTR_FRAME_SIZE
	.align		4
.L_65:
        /*0114*/ 	.byte	0x04, 0x11
        /*0116*/ 	.short	(.L_67 - .L_66)
	.align		4
.L_66:
        /*0118*/ 	.word	index@($__internal_9_$__cuda_sm20_div_rn_f64_full)
        /*011c*/ 	.word	0x00000000


	//----- nvinfo : EIATTR_FRAME_SIZE
	.align		4
.L_67:
        /*0120*/ 	.byte	0x04, 0x11
        /*0122*/ 	.short	(.L_69 - .L_68)
	.align		4
.L_68:
        /*0124*/ 	.word	index@(_Z21LaxWendroff_2D_SolverififfPfS_S_)
        /*0128*/ 	.word	0x00000000


	//----- nvinfo : EIATTR_REGCOUNT
	.align		4
.L_69:
        /*012c*/ 	.byte	0x04, 0x2f
        /*012e*/ 	.short	(.L_71 - .L_70)
	.align		4
.L_70:
        /*0130*/ 	.word	index@(_Z24FractionalStep_2D_SolverififfPfS_S_)
        /*0134*/ 	.word	0x00000062


	//----- nvinfo : EIATTR_FRAME_SIZE
	.align		4
.L_71:
        /*0138*/ 	.byte	0x04, 0x11
        /*013a*/ 	.short	(.L_73 - .L_72)
	.align		4
.L_72:
        /*013c*/ 	.word	index@($_Z24FractionalStep_2D_SolverififfPfS_S_$__internal_accurate_pow)
        /*0140*/ 	.word	0x00000000


	//----- nvinfo : EIATTR_FRAME_SIZE
	.align		4
.L_73:
        /*0144*/ 	.byte	0x04, 0x11
        /*0146*/ 	.short	(.L_75 - .L_74)
	.align		4
.L_74:
        /*0148*/ 	.word	index@($__internal_8_$__cuda_sm20_div_rn_f64_full)
        /*014c*/ 	.word	0x00000000


	//----- nvinfo : EIATTR_FRAME_SIZE
	.align		4
.L_75:
        /*0150*/ 	.byte	0x04, 0x11
        /*0152*/ 	.short	(.L_77 - .L_76)
	.align		4
.L_76:
        /*0154*/ 	.word	index@(_Z24FractionalStep_2D_SolverififfPfS_S_)
        /*0158*/ 	.word	0x00000000


	//----- nvinfo : EIATTR_REGCOUNT
	.align		4
.L_77:
        /*015c*/ 	.byte	0x04, 0x2f
        /*015e*/ 	.short	(.L_79 - .L_78)
	.align		4
.L_78:
        /*0160*/ 	.word	index@(_Z20MacCormack_2D_SolverififfPfS_S_)
        /*0164*/ 	.word	0x00000088


	//----- nvinfo : EIATTR_FRAME_SIZE
	.align		4
.L_79:
        /*0168*/ 	.byte	0x04, 0x11
        /*016a*/ 	.short	(.L_81 - .L_80)
	.align		4
.L_80:
        /*016c*/ 	.word	index@($_Z20MacCormack_2D_SolverififfPfS_S_$__internal_accurate_pow)
        /*0170*/ 	.word	0x00000000


	//----- nvinfo : EIATTR_FRAME_SIZE
	.align		4
.L_81:
        /*0174*/ 	.byte	0x04, 0x11
        /*0176*/ 	.short	(.L_83 - .L_82)
	.align		4
.L_82:
        /*0178*/ 	.word	index@($__internal_7_$__cuda_sm3x_div_rn_noftz_f32_slowpath)
        /*017c*/ 	.word	0x00000000


	//----- nvinfo : EIATTR_FRAME_SIZE
	.align		4
.L_83:
        /*0180*/ 	.byte	0x04, 0x11
        /*0182*/ 	.short	(.L_85 - .L_84)
	.align		4
.L_84:
        /*0184*/ 	.word	index@($__internal_6_$__cuda_sm20_div_rn_f64_full)
        /*0188*/ 	.word	0x00000000


	//----- nvinfo : EIATTR_FRAME_SIZE
	.align		4
.L_85:
        /*018c*/ 	.byte	0x04, 0x11
        /*018e*/ 	.short	(.L_87 - .L_86)
	.align		4
.L_86:
        /*0190*/ 	.word	index@(_Z20MacCormack_2D_SolverififfPfS_S_)
        /*0194*/ 	.word	0x00000000


	//----- nvinfo : EIATTR_REGCOUNT
	.align		4
.L_87:
        /*0198*/ 	.byte	0x04, 0x2f
        /*019a*/ 	.short	(.L_89 - .L_88)
	.align		4
.L_88:
        /*019c*/ 	.word	index@(_Z13TVD_2D_SolverififfPfS_S_)
        /*01a0*/ 	.word	0x00000078


	//----- nvinfo : EIATTR_FRAME_SIZE
	.align		4
.L_89:
        /*01a4*/ 	.byte	0x04, 0x11
        /*01a6*/ 	.short	(.L_91 - .L_90)
	.align		4
.L_90:
        /*01a8*/ 	.word	index@($_Z13TVD_2D_SolverififfPfS_S_$__internal_accurate_pow)
        /*01ac*/ 	.word	0x00000000


	//----- nvinfo : EIATTR_FRAME_SIZE
	.align		4
.L_91:
        /*01b0*/ 	.byte	0x04, 0x11
        /*01b2*/ 	.short	(.L_93 - .L_92)
	.align		4
.L_92:
        /*01b4*/ 	.word	index@($__internal_5_$__cuda_sm3x_div_rn_noftz_f32_slowpath)
        /*01b8*/ 	.word	0x00000000


	//----- nvinfo : EIATTR_FRAME_SIZE
	.align		4
.L_93:
        /*01bc*/ 	.byte	0x04, 0x11
        /*01be*/ 	.short	(.L_95 - .L_94)
	.align		4
.L_94:
        /*01c0*/ 	.word	index@($__internal_4_$__cuda_sm20_div_rn_f64_full)
        /*01c4*/ 	.word	0x00000000


	//----- nvinfo : EIATTR_FRAME_SIZE
	.align		4
.L_95:
        /*01c8*/ 	.byte	0x04, 0x11
        /*01ca*/ 	.short	(.L_97 - .L_96)
	.align		4
.L_96:
        /*01cc*/ 	.word	index@(_Z13TVD_2D_SolverififfPfS_S_)
        /*01d0*/ 	.word	0x00000000


	//----- nvinfo : EIATTR_REGCOUNT
	.align		4
.L_97:
        /*01d4*/ 	.byte	0x04, 0x2f
        /*01d6*/ 	.short	(.L_99 - .L_98)
	.align		4
.L_98:
        /*01d8*/ 	.word	index@(_Z14PSOR_2D_SolverififfPfS_S_)
        /*01dc*/ 	.word	0x00000038


	//----- nvinfo : EIATTR_FRAME_SIZE
	.align		4
.L_99:
        /*01e0*/ 	.byte	0x04, 0x11
        /*01e2*/ 	.short	(.L_101 - .L_100)
	.align		4
.L_100:
        /*01e4*/ 	.word	index@($_Z14PSOR_2D_SolverififfPfS_S_$__internal_accurate_pow)
        /*01e8*/ 	.word	0x00000000


	//----- nvinfo : EIATTR_FRAME_SIZE
	.align		4
.L_101:
        /*01ec*/ 	.byte	0x04, 0x11
        /*01ee*/ 	.short	(.L_103 - .L_102)
	.align		4
.L_102:
        /*01f0*/ 	.word	index@($__internal_3_$__cuda_sm3x_div_rn_noftz_f32_slowpath)
        /*01f4*/ 	.word	0x00000000


	//----- nvinfo : EIATTR_FRAME_SIZE
	.align		4
.L_103:
        /*01f8*/ 	.byte	0x04, 0x11
        /*01fa*/ 	.short	(.L_105 - .L_104)
	.align		4
.L_104:
        /*01fc*/ 	.word	index@($__internal_2_$__cuda_sm20_sqrt_rn_f32_slowpath)
        /*0200*/ 	.word	0x00000000


	//----- nvinfo : EIATTR_FRAME_SIZE
	.align		4
.L_105:
        /*0204*/ 	.byte	0x04, 0x11
        /*0206*/ 	.short	(.L_107 - .L_106)
	.align		4
.L_106:
        /*0208*/ 	.word	index@($__internal_1_$__cuda_sm20_div_rn_f64_full)
        /*020c*/ 	.word	0x00000000


	//----- nvinfo : EIATTR_FRAME_SIZE
	.align		4
.L_107:
        /*0210*/ 	.byte	0x04, 0x11
        /*0212*/ 	.short	(.L_109 - .L_108)
	.align		4
.L_108:
        /*0214*/ 	.word	index@(_Z14PSOR_2D_SolverififfPfS_S_)
        /*0218*/ 	.word	0x00000000


	//----- nvinfo : EIATTR_REGCOUNT
	.align		4
.L_109:
        /*021c*/ 	.byte	0x04, 0x2f
        /*021e*/ 	.short	(.L_111 - .L_110)
	.align		4
.L_110:
        /*0220*/ 	.word	index@(_Z13FVS_2D_SolverififfPfS_S_)
        /*0224*/ 	.word	0x00000078


	//----- nvinfo : EIATTR_FRAME_SIZE
	.align		4
.L_111:
        /*0228*/ 	.byte	0x04, 0x11
        /*022a*/ 	.short	(.L_113 - .L_112)
	.align		4
.L_112:
        /*022c*/ 	.word	index@($_Z13FVS_2D_SolverififfPfS_S_$__internal_accurate_pow)
        /*0230*/ 	.word	0x00000000


	//----- nvinfo : EIATTR_FRAME_SIZE
	.align		4
.L_113:
        /*0234*/ 	.byte	0x04, 0x11
        /*0236*/ 	.short	(.L_115 - .L_114)
	.align		4
.L_114:
        /*0238*/ 	.word	index@($__internal_0_$__cuda_sm20_div_rn_f64_full)
        /*023c*/ 	.word	0x00000000


	//----- nvinfo : EIATTR_FRAME_SIZE
	.align		4
.L_115:
        /*0240*/ 	.byte	0x04, 0x11
        /*0242*/ 	.short	(.L_117 - .L_116)
	.align		4
.L_116:
        /*0244*/ 	.word	index@(_Z13FVS_2D_SolverififfPfS_S_)
        /*0248*/ 	.word	0x00000000


	//----- nvinfo : EIATTR_MIN_STACK_SIZE
	.align		4
.L_117:
        /*024c*/ 	.byte	0x04, 0x12
        /*024e*/ 	.short	(.L_119 - .L_118)
	.align		4
.L_118:
        /*0250*/ 	.word	index@(_Z13FVS_2D_SolverififfPfS_S_)
        /*0254*/ 	.word	0x00000000


	//----- nvinfo : EIATTR_MIN_STACK_SIZE
	.align		4
.L_119:
        /*0258*/ 	.byte	0x04, 0x12
        /*025a*/ 	.short	(.L_121 - .L_120)
	.align		4
.L_120:
        /*025c*/ 	.word	index@(_Z14PSOR_2D_SolverififfPfS_S_)
        /*0260*/ 	.word	0x00000000


	//----- nvinfo : EIATTR_MIN_STACK_SIZE
	.align		4
.L_121:
        /*0264*/ 	.byte	0x04, 0x12
        /*0266*/ 	.short	(.L_123 - .L_122)
	.align		4
.L_122:
        /*0268*/ 	.word	index@(_Z13TVD_2D_SolverififfPfS_S_)
        /*026c*/ 	.word	0x00000000


	//----- nvinfo : EIATTR_MIN_STACK_SIZE
	.align		4
.L_123:
        /*0270*/ 	.byte	0x04, 0x12
        /*0272*/ 	.short	(.L_125 - .L_124)
	.align		4
.L_124:
        /*0274*/ 	.word	index@(_Z20MacCormack_2D_SolverififfPfS_S_)
        /*0278*/ 	.word	0x00000000


	//----- nvinfo : EIATTR_MIN_STACK_SIZE
	.align		4
.L_125:
        /*027c*/ 	.byte	0x04, 0x12
        /*027e*/ 	.short	(.L_127 - .L_126)
	.align		4
.L_126:
        /*0280*/ 	.word	index@(_Z24FractionalStep_2D_SolverififfPfS_S_)
        /*0284*/ 	.word	0x00000000


	//----- nvinfo : EIATTR_MIN_STACK_SIZE
	.align		4
.L_127:
        /*0288*/ 	.byte	0x04, 0x12
        /*028a*/ 	.short	(.L_129 - .L_128)
	.align		4
.L_128:
        /*028c*/ 	.word	index@(_Z21LaxWendroff_2D_SolverififfPfS_S_)
        /*0290*/ 	.word	0x00000000


	//----- nvinfo : EIATTR_MIN_STACK_SIZE
	.align		4
.L_129:
        /*0294*/ 	.byte	0x04, 0x12
        /*0296*/ 	.short	(.L_131 - .L_130)
	.align		4
.L_130:
        /*0298*/ 	.word	index@(_Z15Sigma_2D_SolverififfPfS_S_)
        /*029c*/ 	.word	0x00000000


	//----- nvinfo : EIATTR_MIN_STACK_SIZE
	.align		4
.L_131:
        /*02a0*/ 	.byte	0x04, 0x12
        /*02a2*/ 	.short	(.L_133 - .L_132)
	.align		4
.L_132:
        /*02a4*/ 	.word	index@(_Z13ADI_2D_SolverififfPfS_S_)
        /*02a8*/ 	.word	0x00000000


	//----- nvinfo : EIATTR_MIN_STACK_SIZE
	.align		4
.L_133:
        /*02ac*/ 	.byte	0x04, 0x12
        /*02ae*/ 	.short	(.L_135 - .L_134)
	.align		4
.L_134:
        /*02b0*/ 	.word	index@(_Z23CrankNicolson_2D_SolverififfPfS_S_)
        /*02b4*/ 	.word	0x00000000


	//----- nvinfo : EIATTR_MIN_STACK_SIZE
	.align		4
.L_135:
        /*02b8*/ 	.byte	0x04, 0x12
        /*02ba*/ 	.short	(.L_137 - .L_136)
	.align		4
.L_136:
        /*02bc*/ 	.word	index@(_Z18Leapfrog_2D_SolverififfPfS_S_)
        /*02c0*/ 	.word	0x00000000


	//----- nvinfo : EIATTR_MIN_STACK_SIZE
	.align		4
.L_137:
        /*02c4*/ 	.byte	0x04, 0x12
        /*02c6*/ 	.short	(.L_139 - .L_138)
	.align		4
.L_138:
        /*02c8*/ 	.word	index@(_Z18Galerkin_2D_SolverififfPfS_S_)
        /*02cc*/ 	.word	0x00000000
.L_139:


//--------------------- .nv.compat                --------------------------
	.section	.nv.compat,"",@"SHT_CUDA_COMPAT_INFO"
	.align	4
        /*0000*/ 	.byte	0x02, 0x09, 0x00, 0x00, 0x02, 0x02, 0x01, 0x00, 0x02, 0x05, 0x05, 0x00, 0x03, 0x07, 0x01, 0x01
        /*0010*/ 	.byte	0x02, 0x03, 0x00, 0x00, 0x02, 0x06, 0x01, 0x00, 0x04, 0x0b, 0x08, 0x00, 0x01, 0x00, 0x00, 0x00
        /*0020*/ 	.byte	0x00, 0x00, 0x00, 0x00


//--------------------- .nv.info._Z13FVS_2D_SolverififfPfS_S_ --------------------------
	.section	.nv.info._Z13FVS_2D_SolverififfPfS_S_,"",@"SHT_CUDA_INFO"
	.sectionflags	@""
	.align	4


	//----- nvinfo : EIATTR_CUDA_API_VERSION
	.align		4
        /*0000*/ 	.byte	0x04, 0x37
        /*0002*/ 	.short	(.L_141 - .L_140)
.L_140:
        /*0004*/ 	.word	0x00000082


	//----- nvinfo : EIATTR_KPARAM_INFO
	.align		4
.L_141:
        /*0008*/ 	.byte	0x04, 0x17
        /*000a*/ 	.short	(.L_143 - .L_142)
.L_142:
        /*000c*/ 	.word	0x00000000
        /*0010*/ 	.short	0x0007
        /*0012*/ 	.short	0x0028
        /*0014*/ 	.byte	0x00, 0xf5, 0x21, 0x00


	//----- nvinfo : EIATTR_KPARAM_INFO
	.align		4
.L_143:
        /*0018*/ 	.byte	0x04, 0x17
        /*001a*/ 	.short	(.L_145 - .L_144)
.L_144:
        /*001c*/ 	.word	0x00000000
        /*0020*/ 	.short	0x0006
        /*0022*/ 	.short	0x0020
        /*0024*/ 	.byte	0x00, 0xf5, 0x21, 0x00


	//----- nvinfo : EIATTR_KPARAM_INFO
	.align		4
.L_145:
        /*0028*/ 	.byte	0x04, 0x17
        /*002a*/ 	.short	(.L_147 - .L_146)
.L_146:
        /*002c*/ 	.word	0x00000000
        /*0030*/ 	.short	0x0005
        /*0032*/ 	.short	0x0018
        /*0034*/ 	.byte	0x00, 0xf5, 0x21, 0x00


	//----- nvinfo : EIATTR_KPARAM_INFO
	.align		4
.L_147:
        /*0038*/ 	.byte	0x04, 0x17
        /*003a*/ 	.short	(.L_149 - .L_148)
.L_148:
        /*003c*/ 	.word	0x00000000
        /*0040*/ 	.short	0x0004
        /*0042*/ 	.short	0x0010
        /*0044*/ 	.byte	0x00, 0xf0, 0x11, 0x00


	//----- nvinfo : EIATTR_KPARAM_INFO
	.align		4
.L_149:
        /*0048*/ 	.byte	0x04, 0x17
        /*004a*/ 	.short	(.L_151 - .L_150)
.L_150:
        /*004c*/ 	.word	0x00000000
        /*0050*/ 	.short	0x0003
        /*0052*/ 	.short	0x000c
        /*0054*/ 	.byte	0x00, 0xf0, 0x11, 0x00


	//----- nvinfo : EIATTR_KPARAM_INFO
	.align		4
.L_151:
        /*0058*/ 	.byte	0x04, 0x17
        /*005a*/ 	.short	(.L_153 - .L_152)
.L_152:
        /*005c*/ 	.word	0x00000000
        /*0060*/ 	.short	0x0002
        /*0062*/ 	.short	0x0008
        /*0064*/ 	.byte	0x00, 0xf0, 0x11, 0x00


	//----- nvinfo : EIATTR_KPARAM_INFO
	.align		4
.L_153:
        /*0068*/ 	.byte	0x04, 0x17
        /*006a*/ 	.short	(.L_155 - .L_154)
.L_154:
        /*006c*/ 	.word	0x00000000
        /*0070*/ 	.short	0x0001
        /*0072*/ 	.short	0x0004
        /*0074*/ 	.byte	0x00, 0xf0, 0x11, 0x00


	//----- nvinfo : EIATTR_KPARAM_INFO
	.align		4
.L_155:
        /*0078*/ 	.byte	0x04, 0x17
        /*007a*/ 	.short	(.L_157 - .L_156)
.L_156:
        /*007c*/ 	.word	0x00000000
        /*0080*/ 	.short	0x0000
        /*0082*/ 	.short	0x0000
        /*0084*/ 	.byte	0x00, 0xf0, 0x11, 0x00


	//----- nvinfo : EIATTR_SPARSE_MMA_MASK
	.align		4
.L_157:
        /*0088*/ 	.byte	0x03, 0x50
        /*008a*/ 	.short	0x0000


	//----- nvinfo : EIATTR_MAXREG_COUNT
	.align		4
        /*008c*/ 	.byte	0x03, 0x1b
        /*008e*/ 	.short	0x00ff


	//----- nvinfo : EIATTR_NUM_BARRIERS
	.align		4
        /*0090*/ 	.byte	0x02, 0x4c
        /*0092*/ 	.byte	0x01
	.zero		1


	//----- nvinfo : EIATTR_MERCURY_ISA_VERSION
	.align		4
        /*0094*/ 	.byte	0x03, 0x5f
        /*0096*/ 	.short	0x0101


	//----- nvinfo : EIATTR_VRC_CTA_INIT_COUNT
	.align		4
        /*0098*/ 	.byte	0x02, 0x4a
	.zero		1
	.zero		1


	//----- nvinfo : EIATTR_EXIT_INSTR_OFFSETS
	.align		4
        /*009c*/ 	.byte	0x04, 0x1c
        /*009e*/ 	.short	(.L_159 - .L_158)


	//   ....[0]....
.L_158:
        /*00a0*/ 	.word	0x00005c30


	//----- nvinfo : EIATTR_CRS_STACK_SIZE
	.align		4
.L_159:
        /*00a4*/ 	.byte	0x04, 0x1e
        /*00a6*/ 	.short	(.L_161 - .L_160)
.L_160:
        /*00a8*/ 	.word	0x00000000


	//----- nvinfo : EIATTR_CBANK_PARAM_SIZE
	.align		4
.L_161:
        /*00ac*/ 	.byte	0x03, 0x19
        /*00ae*/ 	.short	0x0030


	//----- nvinfo : EIATTR_PARAM_CBANK
	.align		4
        /*00b0*/ 	.byte	0x04, 0x0a
        /*00b2*/ 	.short	(.L_163 - .L_162)
	.align		4
.L_162:
        /*00b4*/ 	.word	index@(.nv.constant0._Z13FVS_2D_SolverififfPfS_S_)
        /*00b8*/ 	.short	0x0380
        /*00ba*/ 	.short	0x0030


	//----- nvinfo : EIATTR_SW_WAR
	.align		4
.L_163:
        /*00bc*/ 	.byte	0x04, 0x36
        /*00be*/ 	.short	(.L_165 - .L_164)
.L_164:
        /*00c0*/ 	.word	0x00000008
.L_165:


//--------------------- .nv.info._Z14PSOR_2D_SolverififfPfS_S_ --------------------------
	.section	.nv.info._Z14PSOR_2D_SolverififfPfS_S_,"",@"SHT_CUDA_INFO"
	.sectionflags	@""
	.align	4


	//----- nvinfo : EIATTR_CUDA_API_VERSION
	.align		4
        /*0000*/ 	.byte	0x04, 0x37
        /*0002*/ 	.short	(.L_167 - .L_166)
.L_166:
        /*0004*/ 	.word	0x00000082


	//----- nvinfo : EIATTR_KPARAM_INFO
	.align		4
.L_167:
        /*0008*/ 	.byte	0x04, 0x17
        /*000a*/ 	.short	(.L_169 - .L_168)
.L_168:
        /*000c*/ 	.word	0x00000000
        /*0010*/ 	.short	0x0007
        /*0012*/ 	.short	0x0028
        /*0014*/ 	.byte	0x00, 0xf5, 0x21, 0x00


	//----- nvinfo : EIATTR_KPARAM_INFO
	.align		4
.L_169:
        /*0018*/ 	.byte	0x04, 0x17
        /*001a*/ 	.short	(.L_171 - .L_170)
.L_170:
        /*001c*/ 	.word	0x00000000
        /*0020*/ 	.short	0x0006
        /*0022*/ 	.short	0x0020
        /*0024*/ 	.byte	0x00, 0xf5, 0x21, 0x00


	//----- nvinfo : EIATTR_KPARAM_INFO
	.align		4
.L_171:
        /*0028*/ 	.byte	0x04, 0x17
        /*002a*/ 	.short	(.L_173 - .L_172)
.L_172:
        /*002c*/ 	.word	0x00000000
        /*0030*/ 	.short	0x0005
        /*0032*/ 	.short	0x0018
        /*0034*/ 	.byte	0x00, 0xf5, 0x21, 0x00


	//----- nvinfo : EIATTR_KPARAM_INFO
	.align		4
.L_173:
        /*0038*/ 	.byte	0x04, 0x17
        /*003a*/ 	.short	(.L_175 - .L_174)
.L_174:
        /*003c*/ 	.word	0x00000000
        /*0040*/ 	.short	0x0004
        /*0042*/ 	.short	0x0010
        /*0044*/ 	.byte	0x00, 0xf0, 0x11, 0x00


	//----- nvinfo : EIATTR_KPARAM_INFO
	.align		4
.L_175:
        /*0048*/ 	.byte	0x04, 0x17
        /*004a*/ 	.short	(.L_177 - .L_176)
.L_176:
        /*004c*/ 	.word	0x00000000
        /*0050*/ 	.short	0x0003
        /*0052*/ 	.short	0x000c
        /*0054*/ 	.byte	0x00, 0xf0, 0x11, 0x00


	//----- nvinfo : EIATTR_KPARAM_INFO
	.align		4
.L_177:
        /*0058*/ 	.byte	0x04, 0x17
        /*005a*/ 	.short	(.L_179 - .L_178)
.L_178:
        /*005c*/ 	.word	0x00000000
        /*0060*/ 	.short	0x0002
        /*0062*/ 	.short	0x0008
        /*0064*/ 	.byte	0x00, 0xf0, 0x11, 0x00


	//----- nvinfo : EIATTR_KPARAM_INFO
	.align		4
.L_179:
        /*0068*/ 	.byte	0x04, 0x17
        /*006a*/ 	.short	(.L_181 - .L_180)
.L_180:
        /*006c*/ 	.word	0x00000000
        /*0070*/ 	.short	0x0001
        /*0072*/ 	.short	0x0004
        /*0074*/ 	.byte	0x00, 0xf0, 0x11, 0x00


	//----- nvinfo : EIATTR_KPARAM_INFO
	.align		4
.L_181:
        /*0078*/ 	.byte	0x04, 0x17
        /*007a*/ 	.short	(.L_183 - .L_182)
.L_182:
        /*007c*/ 	.word	0x00000000
        /*0080*/ 	.short	0x0000
        /*0082*/ 	.short	0x0000
        /*0084*/ 	.byte	0x00, 0xf0, 0x11, 0x00


	//----- nvinfo : EIATTR_SPARSE_MMA_MASK
	.align		4
.L_183:
        /*0088*/ 	.byte	0x03, 0x50
        /*008a*/ 	.short	0x0000


	//----- nvinfo : EIATTR_MAXREG_COUNT
	.align		4
        /*008c*/ 	.byte	0x03, 0x1b
        /*008e*/ 	.short	0x00ff


	//----- nvinfo : EIATTR_NUM_BARRIERS
	.align		4
        /*0090*/ 	.byte	0x02, 0x4c
        /*0092*/ 	.byte	0x01
	.zero		1


	//----- nvinfo : EIATTR_MERCURY_ISA_VERSION
	.align		4
        /*0094*/ 	.byte	0x03, 0x5f
        /*0096*/ 	.short	0x0101


	//----- nvinfo : EIATTR_VRC_CTA_INIT_COUNT
	.align		4
        /*0098*/ 	.byte	0x02, 0x4a
	.zero		1
	.zero		1


	//----- nvinfo : EIATTR_EXIT_INSTR_OFFSETS
	.align		4
        /*009c*/ 	.byte	0x04, 0x1c
        /*009e*/ 	.short	(.L_185 - .L_184)


	//   ....[0]....
.L_184:
        /*00a0*/ 	.word	0x000046b0


	//----- nvinfo : EIATTR_CRS_STACK_SIZE
	.align		4
.L_185:
        /*00a4*/ 	.byte	0x04, 0x1e
        /*00a6*/ 	.short	(.L_187 - .L_186)
.L_186:
        /*00a8*/ 	.word	0x00000000


	//----- nvinfo : EIATTR_CBANK_PARAM_SIZE
	.align		4
.L_187:
        /*00ac*/ 	.byte	0x03, 0x19
        /*00ae*/ 	.short	0x0030


	//----- nvinfo : EIATTR_PARAM_CBANK
	.align		4
        /*00b0*/ 	.byte	0x04, 0x0a
        /*00b2*/ 	.short	(.L_189 - .L_188)
	.align		4
.L_188:
        /*00b4*/ 	.word	index@(.nv.constant0._Z14PSOR_2D_SolverififfPfS_S_)
        /*00b8*/ 	.short	0x0380
        /*00ba*/ 	.short	0x0030


	//----- nvinfo : EIATTR_SW_WAR
	.align		4
.L_189:
        /*00bc*/ 	.byte	0x04, 0x36
        /*00be*/ 	.short	(.L_191 - .L_190)
.L_190:
        /*00c0*/ 	.word	0x00000008
.L_191:


//--------------------- .nv.info._Z13TVD_2D_SolverififfPfS_S_ --------------------------
	.section	.nv.info._Z13TVD_2D_SolverififfPfS_S_,"",@"SHT_CUDA_INFO"
	.sectionflags	@""
	.align	4


	//----- nvinfo : EIATTR_CUDA_API_VERSION
	.align		4
        /*0000*/ 	.byte	0x04, 0x37
        /*0002*/ 	.short	(.L_193 - .L_192)
.L_192:
        /*0004*/ 	.word	0x00000082


	//----- nvinfo : EIATTR_KPARAM_INFO
	.align		4
.L_193:
        /*0008*/ 	.byte	0x04, 0x17
        /*000a*/ 	.short	(.L_195 - .L_194)
.L_194:
        /*000c*/ 	.word	0x00000000
        /*0010*/ 	.short	0x0007
        /*0012*/ 	.short	0x0028
        /*0014*/ 	.byte	0x00, 0xf5, 0x21, 0x00


	//----- nvinfo : EIATTR_KPARAM_INFO
	.align		4
.L_195:
        /*0018*/ 	.byte	0x04, 0x17
        /*001a*/ 	.short	(.L_197 - .L_196)
.L_196:
        /*001c*/ 	.word	0x00000000
        /*0020*/ 	.short	0x0006
        /*0022*/ 	.short	0x0020
        /*0024*/ 	.byte	0x00, 0xf5, 0x21, 0x00


	//----- nvinfo : EIATTR_KPARAM_INFO
	.align		4
.L_197:
        /*0028*/ 	.byte	0x04, 0x17
        /*002a*/ 	.short	(.L_199 - .L_198)
.L_198:
        /*002c*/ 	.word	0x00000000
        /*0030*/ 	.short	0x0005
        /*0032*/ 	.short	0x0018
        /*0034*/ 	.byte	0x00, 0xf5, 0x21, 0x00


	//----- nvinfo : EIATTR_KPARAM_INFO
	.align		4
.L_199:
        /*0038*/ 	.byte	0x04, 0x17
        /*003a*/ 	.short	(.L_201 - .L_200)
.L_200:
        /*003c*/ 	.word	0x00000000
        /*0040*/ 	.short	0x0004
        /*0042*/ 	.short	0x0010
        /*0044*/ 	.byte	0x00, 0xf0, 0x11, 0x00


	//----- nvinfo : EIATTR_KPARAM_INFO
	.align		4
.L_201:
        /*0048*/ 	.byte	0x04, 0x17
        /*004a*/ 	.short	(.L_203 - .L_202)
.L_202:
        /*004c*/ 	.word	0x00000000
        /*0050*/ 	.short	0x0003
        /*0052*/ 	.short	0x000c
        /*0054*/ 	.byte	0x00, 0xf0, 0x11, 0x00


	//----- nvinfo : EIATTR_KPARAM_INFO
	.align		4
.L_203:
        /*0058*/ 	.byte	0x04, 0x17
        /*005a*/ 	.short	(.L_205 - .L_204)
.L_204:
        /*005c*/ 	.word	0x00000000
        /*0060*/ 	.short	0x0002
        /*0062*/ 	.short	0x0008
        /*0064*/ 	.byte	0x00, 0xf0, 0x11, 0x00


	//----- nvinfo : EIATTR_KPARAM_INFO
	.align		4
.L_205:
        /*0068*/ 	.byte	0x04, 0x17
        /*006a*/ 	.short	(.L_207 - .L_206)
.L_206:
        /*006c*/ 	.word	0x00000000
        /*0070*/ 	.short	0x0001
        /*0072*/ 	.short	0x0004
        /*0074*/ 	.byte	0x00, 0xf0, 0x11, 0x00


	//----- nvinfo : EIATTR_KPARAM_INFO
	.align		4
.L_207:
        /*0078*/ 	.byte	0x04, 0x17
        /*007a*/ 	.short	(.L_209 - .L_208)
.L_208:
        /*007c*/ 	.word	0x00000000
        /*0080*/ 	.short	0x0000
        /*0082*/ 	.short	0x0000
        /*0084*/ 	.byte	0x00, 0xf0, 0x11, 0x00


	//----- nvinfo : EIATTR_SPARSE_MMA_MASK
	.align		4
.L_209:
        /*0088*/ 	.byte	0x03, 0x50
        /*008a*/ 	.short	0x0000


	//----- nvinfo : EIATTR_MAXREG_COUNT
	.align		4
        /*008c*/ 	.byte	0x03, 0x1b
        /*008e*/ 	.short	0x00ff


	//----- nvinfo : EIATTR_NUM_BARRIERS
	.align		4
        /*0090*/ 	.byte	0x02, 0x4c
        /*0092*/ 	.byte	0x01
	.zero		1


	//----- nvinfo : EIATTR_MERCURY_ISA_VERSION
	.align		4
        /*0094*/ 	.byte	0x03, 0x5f
        /*0096*/ 	.short	0x0101


	//----- nvinfo : EIATTR_VRC_CTA_INIT_COUNT
	.align		4
        /*0098*/ 	.byte	0x02, 0x4a
	.zero		1
	.zero		1


	//----- nvinfo : EIATTR_EXIT_INSTR_OFFSETS
	.align		4
        /*009c*/ 	.byte	0x04, 0x1c
        /*009e*/ 	.short	(.L_211 - .L_210)


	//   ....[0]....
.L_210:
        /*00a0*/ 	.word	0x00005b30


	//----- nvinfo : EIATTR_CRS_STACK_SIZE
	.align		4
.L_211:
        /*00a4*/ 	.byte	0x04, 0x1e
        /*00a6*/ 	.short	(.L_213 - .L_212)
.L_212:
        /*00a8*/ 	.word	0x00000000


	//----- nvinfo : EIATTR_CBANK_PARAM_SIZE
	.align		4
.L_213:
        /*00ac*/ 	.byte	0x03, 0x19
        /*00ae*/ 	.short	0x0030


	//----- nvinfo : EIATTR_PARAM_CBANK
	.align		4
        /*00b0*/ 	.byte	0x04, 0x0a
        /*00b2*/ 	.short	(.L_215 - .L_214)
	.align		4
.L_214:
        /*00b4*/ 	.word	index@(.nv.constant0._Z13TVD_2D_SolverififfPfS_S_)
        /*00b8*/ 	.short	0x0380
        /*00ba*/ 	.short	0x0030


	//----- nvinfo : EIATTR_SW_WAR
	.align		4
.L_215:
        /*00bc*/ 	.byte	0x04, 0x36
        /*00be*/ 	.short	(.L_217 - .L_216)
.L_216:
        /*00c0*/ 	.word	0x00000008
.L_217:


//--------------------- .nv.info._Z20MacCormack_2D_SolverififfPfS_S_ --------------------------
	.section	.nv.info._Z20MacCormack_2D_SolverififfPfS_S_,"",@"SHT_CUDA_INFO"
	.sectionflags	@""
	.align	4


	//----- nvinfo : EIATTR_CUDA_API_VERSION
	.align		4
        /*0000*/ 	.byte	0x04, 0x37
        /*0002*/ 	.short	(.L_219 - .L_218)
.L_218:
        /*0004*/ 	.word	0x00000082


	//----- nvinfo : EIATTR_KPARAM_INFO
	.align		4
.L_219:
        /*0008*/ 	.byte	0x04, 0x17
        /*000a*/ 	.short	(.L_221 - .L_220)
.L_220:
        /*000c*/ 	.word	0x00000000
        /*0010*/ 	.short	0x0007
        /*0012*/ 	.short	0x0028
        /*0014*/ 	.byte	0x00, 0xf5, 0x21, 0x00


	//----- nvinfo : EIATTR_KPARAM_INFO
	.align		4
.L_221:
        /*0018*/ 	.byte	0x04, 0x17
        /*001a*/ 	.short	(.L_223 - .L_222)
.L_222:
        /*001c*/ 	.word	0x00000000
        /*0020*/ 	.short	0x0006
        /*0022*/ 	.short	0x0020
        /*0024*/ 	.byte	0x00, 0xf5, 0x21, 0x00


	//----- nvinfo : EIATTR_KPARAM_INFO
	.align		4
.L_223:
        /*0028*/ 	.byte	0x04, 0x17
        /*002a*/ 	.short	(.L_225 - .L_224)
.L_224:
        /*002c*/ 	.word	0x00000000
        /*0030*/ 	.short	0x0005
        /*0032*/ 	.short	0x0018
        /*0034*/ 	.byte	0x00, 0xf5, 0x21, 0x00


	//----- nvinfo : EIATTR_KPARAM_INFO
	.align		4
.L_225:
        /*0038*/ 	.byte	0x04, 0x17
        /*003a*/ 	.short	(.L_227 - .L_226)
.L_226:
        /*003c*/ 	.word	0x00000000
        /*0040*/ 	.short	0x0004
        /*0042*/ 	.short	0x0010
        /*0044*/ 	.byte	0x00, 0xf0, 0x11, 0x00


	//----- nvinfo : EIATTR_KPARAM_INFO
	.align		4
.L_227:
        /*0048*/ 	.byte	0x04, 0x17
        /*004a*/ 	.short	(.L_229 - .L_228)
.L_228:
        /*004c*/ 	.word	0x00000000
        /*0050*/ 	.short	0x0003
        /*0052*/ 	.short	0x000c
        /*0054*/ 	.byte	0x00, 0xf0, 0x11, 0x00


	//----- nvinfo : EIATTR_KPARAM_INFO
	.align		4
.L_229:
        /*0058*/ 	.byte	0x04, 0x17
        /*005a*/ 	.short	(.L_231 - .L_230)
.L_230:
        /*005c*/ 	.word	0x00000000
        /*0060*/ 	.short	0x0002
        /*0062*/ 	.short	0x0008
        /*0064*/ 	.byte	0x00, 0xf0, 0x11, 0x00


	//----- nvinfo : EIATTR_KPARAM_INFO
	.align		4
.L_231:
        /*0068*/ 	.byte	0x04, 0x17
        /*006a*/ 	.short	(.L_233 - .L_232)
.L_232:
        /*006c*/ 	.word	0x00000000
        /*0070*/ 	.short	0x0001
        /*0072*/ 	.short	0x0004
        /*0074*/ 	.byte	0x00, 0xf0, 0x11, 0x00


	//----- nvinfo : EIATTR_KPARAM_INFO
	.align		4
.L_233:
        /*0078*/ 	.byte	0x04, 0x17
        /*007a*/ 	.short	(.L_235 - .L_234)
.L_234:
        /*007c*/ 	.word	0x00000000
        /*0080*/ 	.short	0x0000
        /*0082*/ 	.short	0x0000
        /*0084*/ 	.byte	0x00, 0xf0, 0x11, 0x00


	//----- nvinfo : EIATTR_SPARSE_MMA_MASK
	.align		4
.L_235:
        /*0088*/ 	.byte	0x03, 0x50
        /*008a*/ 	.short	0x0000


	//----- nvinfo : EIATTR_MAXREG_COUNT
	.align		4
        /*008c*/ 	.byte	0x03, 0x1b
        /*008e*/ 	.short	0x00ff


	//----- nvinfo : EIATTR_NUM_BARRIERS
	.align		4
        /*0090*/ 	.byte	0x02, 0x4c
        /*0092*/ 	.byte	0x01
	.zero		1


	//----- nvinfo : EIATTR_MERCURY_ISA_VERSION
	.align		4
        /*0094*/ 	.byte	0x03, 0x5f
        /*0096*/ 	.short	0x0101


	//----- nvinfo : EIATTR_VRC_CTA_INIT_COUNT
	.align		4
        /*0098*/ 	.byte	0x02, 0x4a
	.zero		1
	.zero		1


	//----- nvinfo : EIATTR_EXIT_INSTR_OFFSETS
	.align		4
        /*009c*/ 	.byte	0x04, 0x1c
        /*009e*/ 	.short	(.L_237 - .L_236)


	//   ....[0]....
.L_236:
        /*00a0*/ 	.word	0x00006f90


	//----- nvinfo : EIATTR_CRS_STACK_SIZE
	.align		4
.L_237:
        /*00a4*/ 	.byte	0x04, 0x1e
        /*00a6*/ 	.short	(.L_239 - .L_238)
.L_238:
        /*00a8*/ 	.word	0x00000000


	//----- nvinfo : EIATTR_CBANK_PARAM_SIZE
	.align		4
.L_239:
        /*00ac*/ 	.byte	0x03, 0x19
        /*00ae*/ 	.short	0x0030


	//----- nvinfo : EIATTR_PARAM_CBANK
	.align		4
        /*00b0*/ 	.byte	0x04, 0x0a
        /*00b2*/ 	.short	(.L_241 - .L_240)
	.align		4
.L_240:
        /*00b4*/ 	.word	index@(.nv.constant0._Z20MacCormack_2D_SolverififfPfS_S_)
        /*00b8*/ 	.short	0x0380
        /*00ba*/ 	.short	0x0030


	//----- nvinfo : EIATTR_SW_WAR
	.align		4
.L_241:
        /*00bc*/ 	.byte	0x04, 0x36
        /*00be*/ 	.short	(.L_243 - .L_242)
.L_242:
        /*00c0*/ 	.word	0x00000008
.L_243:


//--------------------- .nv.info._Z24FractionalStep_2D_SolverififfPfS_S_ --------------------------
	.section	.nv.info._Z24FractionalStep_2D_SolverififfPfS_S_,"",@"SHT_CUDA_INFO"
	.sectionflags	@""
	.align	4


	//----- nvinfo : EIATTR_CUDA_API_VERSION
	.align		4
        /*0000*/ 	.byte	0x04, 0x37
        /*0002*/ 	.short	(.L_245 - .L_244)
.L_244:
        /*0004*/ 	.word	0x00000082


	//----- nvinfo : EIATTR_KPARAM_INFO
	.align		4
.L_245:
        /*0008*/ 	.byte	0x04, 0x17
        /*000a*/ 	.short	(.L_247 - .L_246)
.L_246:
        /*000c*/ 	.word	0x00000000
        /*0010*/ 	.short	0x0007
        /*0012*/ 	.short	0x0028
        /*0014*/ 	.byte	0x00, 0xf5, 0x21, 0x00


	//----- nvinfo : EIATTR_KPARAM_INFO
	.align		4
.L_247:
        /*0018*/ 	.byte	0x04, 0x17
        /*001a*/ 	.short	(.L_249 - .L_248)
.L_248:
        /*001c*/ 	.word	0x00000000
        /*0020*/ 	.short	0x0006
        /*0022*/ 	.short	0x0020
        /*0024*/ 	.byte	0x00, 0xf5, 0x21, 0x00


	//----- nvinfo : EIATTR_KPARAM_INFO
	.align		4
.L_249:
        /*0028*/ 	.byte	0x04, 0x17
        /*002a*/ 	.short	(.L_251 - .L_250)
.L_250:
        /*002c*/ 	.word	0x00000000
        /*0030*/ 	.short	0x0005
        /*0032*/ 	.short	0x0018
        /*0034*/ 	.byte	0x00, 0xf5, 0x21, 0x00


	//----- nvinfo : EIATTR_KPARAM_INFO
	.align		4
.L_251:
        /*0038*/ 	.byte	0x04, 0x17
        /*003a*/ 	.short	(.L_253 - .L_252)
.L_252:
        /*003c*/ 	.word	0x00000000
        /*0040*/ 	.short	0x0004
        /*0042*/ 	.short	0x0010
        /*0044*/ 	.byte	0x00, 0xf0, 0x11, 0x00


	//----- nvinfo : EIATTR_KPARAM_INFO
	.align		4
.L_253:
        /*0048*/ 	.byte	0x04, 0x17
        /*004a*/ 	.short	(.L_255 - .L_254)
.L_254:
        /*004c*/ 	.word	0x00000000
        /*0050*/ 	.short	0x0003
        /*0052*/ 	.short	0x000c
        /*0054*/ 	.byte	0x00, 0xf0, 0x11, 0x00


	//----- nvinfo : EIATTR_KPARAM_INFO
	.align		4
.L_255:
        /*0058*/ 	.byte	0x04, 0x17
        /*005a*/ 	.short	(.L_257 - .L_256)
.L_256:
        /*005c*/ 	.word	0x00000000
        /*0060*/ 	.short	0x0002
        /*0062*/ 	.short	0x0008
        /*0064*/ 	.byte	0x00, 0xf0, 0x11, 0x00


	//----- nvinfo : EIATTR_KPARAM_INFO
	.align		4
.L_257:
        /*0068*/ 	.byte	0x04, 0x17
        /*006a*/ 	.short	(.L_259 - .L_258)
.L_258:
        /*006c*/ 	.word	0x00000000
        /*0070*/ 	.short	0x0001
        /*0072*/ 	.short	0x0004
        /*0074*/ 	.byte	0x00, 0xf0, 0x11, 0x00


	//----- nvinfo : EIATTR_KPARAM_INFO
	.align		4
.L_259:
        /*0078*/ 	.byte	0x04, 0x17
        /*007a*/ 	.short	(.L_261 - .L_260)
.L_260:
        /*007c*/ 	.word	0x00000000
        /*0080*/ 	.short	0x0000
        /*0082*/ 	.short	0x0000
        /*0084*/ 	.byte	0x00, 0xf0, 0x11, 0x00


	//----- nvinfo : EIATTR_SPARSE_MMA_MASK
	.align		4
.L_261:
        /*0088*/ 	.byte	0x03, 0x50
        /*008a*/ 	.short	0x0000


	//----- nvinfo : EIATTR_MAXREG_COUNT
	.align		4
        /*008c*/ 	.byte	0x03, 0x1b
        /*008e*/ 	.short	0x00ff


	//----- nvinfo : EIATTR_NUM_BARRIERS
	.align		4
        /*0090*/ 	.byte	0x02, 0x4c
        /*0092*/ 	.byte	0x01
	.zero		1


	//----- nvinfo : EIATTR_MERCURY_ISA_VERSION
	.align		4
        /*0094*/ 	.byte	0x03, 0x5f
        /*0096*/ 	.short	0x0101


	//----- nvinfo : EIATTR_VRC_CTA_INIT_COUNT
	.align		4
        /*0098*/ 	.byte	0x02, 0x4a
	.zero		1
	.zero		1


	//----- nvinfo : EIATTR_EXIT_INSTR_OFFSETS
	.align		4
        /*009c*/ 	.byte	0x04, 0x1c
        /*009e*/ 	.short	(.L_263 - .L_262)


	//   ....[0]....
.L_262:
        /*00a0*/ 	.word	0x00005f90


	//----- nvinfo : EIATTR_CRS_STACK_SIZE
	.align		4
.L_263:
        /*00a4*/ 	.byte	0x04, 0x1e
        /*00a6*/ 	.short	(.L_265 - .L_264)
.L_264:
        /*00a8*/ 	.word	0x00000000


	//----- nvinfo : EIATTR_CBANK_PARAM_SIZE
	.align		4
.L_265:
        /*00ac*/ 	.byte	0x03, 0x19
        /*00ae*/ 	.short	0x0030


	//----- nvinfo : EIATTR_PARAM_CBANK
	.align		4
        /*00b0*/ 	.byte	0x04, 0x0a
        /*00b2*/ 	.short	(.L_267 - .L_266)
	.align		4
.L_266:
        /*00b4*/ 	.word	index@(.nv.constant0._Z24FractionalStep_2D_SolverififfPfS_S_)
        /*00b8*/ 	.short	0x0380
        /*00ba*/ 	.short	0x0030


	//----- nvinfo : EIATTR_SW_WAR
	.align		4
.L_267:
        /*00bc*/ 	.byte	0x04, 0x36
        /*00be*/ 	.short	(.L_269 - .L_268)
.L_268:
        /*00c0*/ 	.word	0x00000008
.L_269:


//--------------------- .nv.info._Z21LaxWendroff_2D_SolverififfPfS_S_ --------------------------
	.section	.nv.info._Z21LaxWendroff_2D_SolverififfPfS_S_,"",@"SHT_CUDA_INFO"
	.sectionflags	@""
	.align	4


	//----- nvinfo : EIATTR_CUDA_API_VERSION
	.align		4
        /*0000*/ 	.byte	0x04, 0x37
        /*0002*/ 	.short	(.L_271 - .L_270)
.L_270:
        /*0004*/ 	.word	0x00000082


	//----- nvinfo : EIATTR_KPARAM_INFO
	.align		4
.L_271:
        /*0008*/ 	.byte	0x04, 0x17
        /*000a*/ 	.short	(.L_273 - .L_272)
.L_272:
        /*000c*/ 	.word	0x00000000
        /*0010*/ 	.short	0x0007
        /*0012*/ 	.short	0x0028
        /*0014*/ 	.byte	0x00, 0xf5, 0x21, 0x00


	//----- nvinfo : EIATTR_KPARAM_INFO
	.align		4
.L_273:
        /*0018*/ 	.byte	0x04, 0x17
        /*001a*/ 	.short	(.L_275 - .L_274)
.L_274:
        /*001c*/ 	.word	0x00000000
        /*0020*/ 	.short	0x0006
        /*0022*/ 	.short	0x0020
        /*0024*/ 	.byte	0x00, 0xf5, 0x21, 0x00


	//----- nvinfo : EIATTR_KPARAM_INFO
	.align		4
.L_275:
        /*0028*/ 	.byte	0x04, 0x17
        /*002a*/ 	.short	(.L_277 - .L_276)
.L_276:
        /*002c*/ 	.word	0x00000000
        /*0030*/ 	.short	0x0005
        /*0032*/ 	.short	0x0018
        /*0034*/ 	.byte	0x00, 0xf5, 0x21, 0x00


	//----- nvinfo : EIATTR_KPARAM_INFO
	.align		4
.L_277:
        /*0038*/ 	.byte	0x04, 0x17
        /*003a*/ 	.short	(.L_279 - .L_278)
.L_278:
        /*003c*/ 	.word	0x00000000
        /*0040*/ 	.short	0x0004
        /*0042*/ 	.short	0x0010
        /*0044*/ 	.byte	0x00, 0xf0, 0x11, 0x00


	//----- nvinfo : EIATTR_KPARAM_INFO
	.align		4
.L_279:
        /*0048*/ 	.byte	0x04, 0x17
        /*004a*/ 	.short	(.L_281 - .L_280)
.L_280:
        /*004c*/ 	.word	0x00000000
        /*0050*/ 	.short	0x0003
        /*0052*/ 	.short	0x000c
        /*0054*/ 	.byte	0x00, 0xf0, 0x11, 0x00


	//----- nvinfo : EIATTR_KPARAM_INFO
	.align		4
.L_281:
        /*0058*/ 	.byte	0x04, 0x17
        /*005a*/ 	.short	(.L_283 - .L_282)
.L_282:
        /*005c*/ 	.word	0x00000000
        /*0060*/ 	.short	0x0002
        /*0062*/ 	.short	0x0008
        /*0064*/ 	.byte	0x00, 0xf0, 0x11, 0x00


	//----- nvinfo : EIATTR_KPARAM_INFO
	.align		4
.L_283:
        /*0068*/ 	.byte	0x04, 0x17
        /*006a*/ 	.short	(.L_285 - .L_284)
.L_284:
        /*006c*/ 	.word	0x00000000
        /*0070*/ 	.short	0x0001
        /*0072*/ 	.short	0x0004
        /*0074*/ 	.byte	0x00, 0xf0, 0x11, 0x00


	//----- nvinfo : EIATTR_KPARAM_INFO
	.align		4
.L_285:
        /*0078*/ 	.byte	0x04, 0x17
        /*007a*/ 	.short	(.L_287 - .L_286)
.L_286:
        /*007c*/ 	.word	0x00000000
        /*0080*/ 	.short	0x0000
        /*0082*/ 	.short	0x0000
        /*0084*/ 	.byte	0x00, 0xf0, 0x11, 0x00


	//----- nvinfo : EIATTR_SPARSE_MMA_MASK
	.align		4
.L_287:
        /*0088*/ 	.byte	0x03, 0x50
        /*008a*/ 	.short	0x0000


	//----- nvinfo : EIATTR_MAXREG_COUNT
	.align		4
        /*008c*/ 	.byte	0x03, 0x1b
        /*008e*/ 	.short	0x00ff


	//----- nvinfo : EIATTR_NUM_BARRIERS
	.align		4
        /*0090*/ 	.byte	0x02, 0x4c
        /*0092*/ 	.byte	0x01
	.zero		1


	//----- nvinfo : EIATTR_MERCURY_ISA_VERSION
	.align		4
        /*0094*/ 	.byte	0x03, 0x5f
        /*0096*/ 	.short	0x0101


	//----- nvinfo : EIATTR_VRC_CTA_INIT_COUNT
	.align		4
        /*0098*/ 	.byte	0x02, 0x4a
	.zero		1
	.zero		1


	//----- nvinfo : EIATTR_EXIT_INSTR_OFFSETS
	.align		4
        /*009c*/ 	.byte	0x04, 0x1c
        /*009e*/ 	.short	(.L_289 - .L_288)


	//   ....[0]....
.L_288:
        /*00a0*/ 	.word	0x00005ad0


	//----- nvinfo : EIATTR_CRS_STACK_SIZE
	.align		4
.L_289:
        /*00a4*/ 	.byte	0x04, 0x1e
        /*00a6*/ 	.short	(.L_291 - .L_290)
.L_290:
        /*00a8*/ 	.word	0x00000000


	//----- nvinfo : EIATTR_CBANK_PARAM_SIZE
	.align		4
.L_291:
        /*00ac*/ 	.byte	0x03, 0x19
        /*00ae*/ 	.short	0x0030


	//----- nvinfo : EIATTR_PARAM_CBANK
	.align		4
        /*00b0*/ 	.byte	0x04, 0x0a
        /*00b2*/ 	.short	(.L_293 - .L_292)
	.align		4
.L_292:
        /*00b4*/ 	.word	index@(.nv.constant0._Z21LaxWendroff_2D_SolverififfPfS_S_)
        /*00b8*/ 	.short	0x0380
        /*00ba*/ 	.short	0x0030


	//----- nvinfo : EIATTR_SW_WAR
	.align		4
.L_293:
        /*00bc*/ 	.byte	0x04, 0x36
        /*00be*/ 	.short	(.L_295 - .L_294)
.L_294:
        /*00c0*/ 	.word	0x00000008
.L_295:


//--------------------- .nv.info._Z15Sigma_2D_SolverififfPfS_S_ --------------------------
	.section	.nv.info._Z15Sigma_2D_SolverififfPfS_S_,"",@"SHT_CUDA_INFO"
	.sectionflags	@""
	.align	4


	//----- nvinfo : EIATTR_CUDA_API_VERSION
	.align		4
        /*0000*/ 	.byte	0x04, 0x37
        /*0002*/ 	.short	(.L_297 - .L_296)
.L_296:
        /*0004*/ 	.word	0x00000082


	//----- nvinfo : EIATTR_KPARAM_INFO
	.align		4
.L_297:
        /*0008*/ 	.byte	0x04, 0x17
        /*000a*/ 	.short	(.L_299 - .L_298)
.L_298:
        /*000c*/ 	.word	0x00000000
        /*0010*/ 	.short	0x0007
        /*0012*/ 	.short	0x0028
        /*0014*/ 	.byte	0x00, 0xf5, 0x21, 0x00


	//----- nvinfo : EIATTR_KPARAM_INFO
	.align		4
.L_299:
        /*0018*/ 	.byte	0x04, 0x17
        /*001a*/ 	.short	(.L_301 - .L_300)
.L_300:
        /*001c*/ 	.word	0x00000000
        /*0020*/ 	.short	0x0006
        /*0022*/ 	.short	0x0020
        /*0024*/ 	.byte	0x00, 0xf5, 0x21, 0x00


	//----- nvinfo : EIATTR_KPARAM_INFO
	.align		4
.L_301:
        /*0028*/ 	.byte	0x04, 0x17
        /*002a*/ 	.short	(.L_303 - .L_302)
.L_302:
        /*002c*/ 	.word	0x00000000
        /*0030*/ 	.short	0x0005
        /*0032*/ 	.short	0x0018
        /*0034*/ 	.byte	0x00, 0xf5, 0x21, 0x00


	//----- nvinfo : EIATTR_KPARAM_INFO
	.align		4
.L_303:
        /*0038*/ 	.byte	0x04, 0x17
        /*003a*/ 	.short	(.L_305 - .L_304)
.L_304:
        /*003c*/ 	.word	0x00000000
        /*0040*/ 	.short	0x0004
        /*0042*/ 	.short	0x0010
        /*0044*/ 	.byte	0x00, 0xf0, 0x11, 0x00


	//----- nvinfo : EIATTR_KPARAM_INFO
	.align		4
.L_305:
        /*0048*/ 	.byte	0x04, 0x17
        /*004a*/ 	.short	(.L_307 - .L_306)
.L_306:
        /*004c*/ 	.word	0x00000000
        /*0050*/ 	.short	0x0003
        /*0052*/ 	.short	0x000c
        /*0054*/ 	.byte	0x00, 0xf0, 0x11, 0x00


	//----- nvinfo : EIATTR_KPARAM_INFO
	.align		4
.L_307:
        /*0058*/ 	.byte	0x04, 0x17
        /*005a*/ 	.short	(.L_309 - .L_308)
.L_308:
        /*005c*/ 	.word	0x00000000
        /*0060*/ 	.short	0x0002
        /*0062*/ 	.short	0x0008
        /*0064*/ 	.byte	0x00, 0xf0, 0x11, 0x00


	//----- nvinfo : EIATTR_KPARAM_INFO
	.align		4
.L_309:
        /*0068*/ 	.byte	0x04, 0x17
        /*006a*/ 	.short	(.L_311 - .L_310)
.L_310:
        /*006c*/ 	.word	0x00000000
        /*0070*/ 	.short	0x0001
        /*0072*/ 	.short	0x0004
        /*0074*/ 	.byte	0x00, 0xf0, 0x11, 0x00


	//----- nvinfo : EIATTR_KPARAM_INFO
	.align		4
.L_311:
        /*0078*/ 	.byte	0x04, 0x17
        /*007a*/ 	.short	(.L_313 - .L_312)
.L_312:
        /*007c*/ 	.word	0x00000000
        /*0080*/ 	.short	0x0000
        /*0082*/ 	.short	0x0000
        /*0084*/ 	.byte	0x00, 0xf0, 0x11, 0x00


	//----- nvinfo : EIATTR_SPARSE_MMA_MASK
	.align		4
.L_313:
        /*0088*/ 	.byte	0x03, 0x50
        /*008a*/ 	.short	0x0000


	//----- nvinfo : EIATTR_MAXREG_COUNT
	.align		4
        /*008c*/ 	.byte	0x03, 0x1b
        /*008e*/ 	.short	0x00ff


	//----- nvinfo : EIATTR_NUM_BARRIERS
	.align		4
        /*0090*/ 	.byte	0x02, 0x4c
        /*0092*/ 	.byte	0x01
	.zero		1


	//----- nvinfo : EIATTR_MERCURY_ISA_VERSION
	.align		4
        /*0094*/ 	.byte	0x03, 0x5f
        /*0096*/ 	.short	0x0101


	//----- nvinfo : EIATTR_VRC_CTA_INIT_COUNT
	.align		4
        /*0098*/ 	.byte	0x02, 0x4a
	.zero		1
	.zero		1


	//----- nvinfo : EIATTR_EXIT_INSTR_OFFSETS
	.align		4
        /*009c*/ 	.byte	0x04, 0x1c
        /*009e*/ 	.short	(.L_315 - .L_314)


	//   ....[0]....
.L_314:
        /*00a0*/ 	.word	0x000049d0


	//----- nvinfo : EIATTR_CRS_STACK_SIZE
	.align		4
.L_315:
        /*00a4*/ 	.byte	0x04, 0x1e
        /*00a6*/ 	.short	(.L_317 - .L_316)
.L_316:
        /*00a8*/ 	.word	0x00000000


	//----- nvinfo : EIATTR_CBANK_PARAM_SIZE
	.align		4
.L_317:
        /*00ac*/ 	.byte	0x03, 0x19
        /*00ae*/ 	.short	0x0030


	//----- nvinfo : EIATTR_PARAM_CBANK
	.align		4
        /*00b0*/ 	.byte	0x04, 0x0a
        /*00b2*/ 	.short	(.L_319 - .L_318)
	.align		4
.L_318:
        /*00b4*/ 	.word	index@(.nv.constant0._Z15Sigma_2D_SolverififfPfS_S_)
        /*00b8*/ 	.short	0x0380
        /*00ba*/ 	.short	0x0030


	//----- nvinfo : EIATTR_SW_WAR
	.align		4
.L_319:
        /*00bc*/ 	.byte	0x04, 0x36
        /*00be*/ 	.short	(.L_321 - .L_320)
.L_320:
        /*00c0*/ 	.word	0x00000008
.L_321:


//--------------------- .nv.info._Z13ADI_2D_SolverififfPfS_S_ --------------------------
	.section	.nv.info._Z13ADI_2D_SolverififfPfS_S_,"",@"SHT_CUDA_INFO"
	.sectionflags	@""
	.align	4


	//----- nvinfo : EIATTR_CUDA_API_VERSION
	.align		4
        /*0000*/ 	.byte	0x04, 0x37
        /*0002*/ 	.short	(.L_323 - .L_322)
.L_322:
        /*0004*/ 	.word	0x00000082


	//----- nvinfo : EIATTR_KPARAM_INFO
	.align		4
.L_323:
        /*0008*/ 	.byte	0x04, 0x17
        /*000a*/ 	.short	(.L_325 - .L_324)
.L_324:
        /*000c*/ 	.word	0x00000000
        /*0010*/ 	.short	0x0007
        /*0012*/ 	.short	0x0028
        /*0014*/ 	.byte	0x00, 0xf5, 0x21, 0x00


	//----- nvinfo : EIATTR_KPARAM_INFO
	.align		4
.L_325:
        /*0018*/ 	.byte	0x04, 0x17
        /*001a*/ 	.short	(.L_327 - .L_326)
.L_326:
        /*001c*/ 	.word	0x00000000
        /*0020*/ 	.short	0x0006
        /*0022*/ 	.short	0x0020
        /*0024*/ 	.byte	0x00, 0xf5, 0x21, 0x00


	//----- nvinfo : EIATTR_KPARAM_INFO
	.align		4
.L_327:
        /*0028*/ 	.byte	0x04, 0x17
        /*002a*/ 	.short	(.L_329 - .L_328)
.L_328:
        /*002c*/ 	.word	0x00000000
        /*0030*/ 	.short	0x0005
        /*0032*/ 	.short	0x0018
        /*0034*/ 	.byte	0x00, 0xf5, 0x21, 0x00


	//----- nvinfo : EIATTR_KPARAM_INFO
	.align		4
.L_329:
        /*0038*/ 	.byte	0x04, 0x17
        /*003a*/ 	.short	(.L_331 - .L_330)
.L_330:
        /*003c*/ 	.word	0x00000000
        /*0040*/ 	.short	0x0004
        /*0042*/ 	.short	0x0010
        /*0044*/ 	.byte	0x00, 0xf0, 0x11, 0x00


	//----- nvinfo : EIATTR_KPARAM_INFO
	.align		4
.L_331:
        /*0048*/ 	.byte	0x04, 0x17
        /*004a*/ 	.short	(.L_333 - .L_332)
.L_332:
        /*004c*/ 	.word	0x00000000
        /*0050*/ 	.short	0x0003
        /*0052*/ 	.short	0x000c
        /*0054*/ 	.byte	0x00, 0xf0, 0x11, 0x00


	//----- nvinfo : EIATTR_KPARAM_INFO
	.align		4
.L_333:
        /*0058*/ 	.byte	0x04, 0x17
        /*005a*/ 	.short	(.L_335 - .L_334)
.L_334:
        /*005c*/ 	.word	0x00000000
        /*0060*/ 	.short	0x0002
        /*0062*/ 	.short	0x0008
        /*0064*/ 	.byte	0x00, 0xf0, 0x11, 0x00


	//----- nvinfo : EIATTR_KPARAM_INFO
	.align		4
.L_335:
        /*0068*/ 	.byte	0x04, 0x17
        /*006a*/ 	.short	(.L_337 - .L_336)
.L_336:
        /*006c*/ 	.word	0x00000000
        /*0070*/ 	.short	0x0001
        /*0072*/ 	.short	0x0004
        /*0074*/ 	.byte	0x00, 0xf0, 0x11, 0x00


	//----- nvinfo : EIATTR_KPARAM_INFO
	.align		4
.L_337:
        /*0078*/ 	.byte	0x04, 0x17
        /*007a*/ 	.short	(.L_339 - .L_338)
.L_338:
        /*007c*/ 	.word	0x00000000
        /*0080*/ 	.short	0x0000
        /*0082*/ 	.short	0x0000
        /*0084*/ 	.byte	0x00, 0xf0, 0x11, 0x00


	//----- nvinfo : EIATTR_SPARSE_MMA_MASK
	.align		4
.L_339:
        /*0088*/ 	.byte	0x03, 0x50
        /*008a*/ 	.short	0x0000


	//----- nvinfo : EIATTR_MAXREG_COUNT
	.align		4
        /*008c*/ 	.byte	0x03, 0x1b
        /*008e*/ 	.short	0x00ff


	//----- nvinfo : EIATTR_NUM_BARRIERS
	.align		4
        /*0090*/ 	.byte	0x02, 0x4c
        /*0092*/ 	.byte	0x01
	.zero		1


	//----- nvinfo : EIATTR_MERCURY_ISA_VERSION
	.align		4
        /*0094*/ 	.byte	0x03, 0x5f
        /*0096*/ 	.short	0x0101


	//----- nvinfo : EIATTR_VRC_CTA_INIT_COUNT
	.align		4
        /*0098*/ 	.byte	0x02, 0x4a
	.zero		1
	.zero		1


	//----- nvinfo : EIATTR_EXIT_INSTR_OFFSETS
	.align		4
        /*009c*/ 	.byte	0x04, 0x1c
        /*009e*/ 	.short	(.L_341 - .L_340)


	//   ....[0]....
.L_340:
        /*00a0*/ 	.word	0x00005c80


	//----- nvinfo : EIATTR_CRS_STACK_SIZE
	.align		4
.L_341:
        /*00a4*/ 	.byte	0x04, 0x1e
        /*00a6*/ 	.short	(.L_343 - .L_342)
.L_342:
        /*00a8*/ 	.word	0x00000000


	//----- nvinfo : EIATTR_CBANK_PARAM_SIZE
	.align		4
.L_343:
        /*00ac*/ 	.byte	0x03, 0x19
        /*00ae*/ 	.short	0x0030


	//----- nvinfo : EIATTR_PARAM_CBANK
	.align		4
        /*00b0*/ 	.byte	0x04, 0x0a
        /*00b2*/ 	.short	(.L_345 - .L_344)
	.align		4
.L_344:
        /*00b4*/ 	.word	index@(.nv.constant0._Z13ADI_2D_SolverififfPfS_S_)
        /*00b8*/ 	.short	0x0380
        /*00ba*/ 	.short	0x0030


	//----- nvinfo : EIATTR_SW_WAR
	.align		4
.L_345:
        /*00bc*/ 	.byte	0x04, 0x36
        /*00be*/ 	.short	(.L_347 - .L_346)
.L_346:
        /*00c0*/ 	.word	0x00000008
.L_347:


//--------------------- .nv.info._Z23CrankNicolson_2D_SolverififfPfS_S_ --------------------------
	.section	.nv.info._Z23CrankNicolson_2D_SolverififfPfS_S_,"",@"SHT_CUDA_INFO"
	.sectionflags	@""
	.align	4


	//----- nvinfo : EIATTR_CUDA_API_VERSION
	.align		4
        /*0000*/ 	.byte	0x04, 0x37
        /*0002*/ 	.short	(.L_349 - .L_348)
.L_348:
        /*0004*/ 	.word	0x00000082


	//----- nvinfo : EIATTR_KPARAM_INFO
	.align		4
.L_349:
        /*0008*/ 	.byte	0x04, 0x17
        /*000a*/ 	.short	(.L_351 - .L_350)
.L_350:
        /*000c*/ 	.word	0x00000000
        /*0010*/ 	.short	0x0007
        /*0012*/ 	.short	0x0028
        /*0014*/ 	.byte	0x00, 0xf5, 0x21, 0x00


	//----- nvinfo : EIATTR_KPARAM_INFO
	.align		4
.L_351:
        /*0018*/ 	.byte	0x04, 0x17
        /*001a*/ 	.short	(.L_353 - .L_352)
.L_352:
        /*001c*/ 	.word	0x00000000
        /*0020*/ 	.short	0x0006
        /*0022*/ 	.short	0x0020
        /*0024*/ 	.byte	0x00, 0xf5, 0x21, 0x00


	//----- nvinfo : EIATTR_KPARAM_INFO
	.align		4
.L_353:
        /*0028*/ 	.byte	0x04, 0x17
        /*002a*/ 	.short	(.L_355 - .L_354)
.L_354:
        /*002c*/ 	.word	0x00000000
        /*0030*/ 	.short	0x0005
        /*0032*/ 	.short	0x0018
        /*0034*/ 	.byte	0x00, 0xf5, 0x21, 0x00


	//----- nvinfo : EIATTR_KPARAM_INFO
	.align		4
.L_355:
        /*0038*/ 	.byte	0x04, 0x17
        /*003a*/ 	.short	(.L_357 - .L_356)
.L_356:
        /*003c*/ 	.word	0x00000000
        /*0040*/ 	.short	0x0004
        /*0042*/ 	.short	0x0010
        /*0044*/ 	.byte	0x00, 0xf0, 0x11, 0x00


	//----- nvinfo : EIATTR_KPARAM_INFO
	.align		4
.L_357:
        /*0048*/ 	.byte	0x04, 0x17
        /*004a*/ 	.short	(.L_359 - .L_358)
.L_358:
        /*004c*/ 	.word	0x00000000
        /*0050*/ 	.short	0x0003
        /*0052*/ 	.short	0x000c
        /*0054*/ 	.byte	0x00, 0xf0, 0x11, 0x00


	//----- nvinfo : EIATTR_KPARAM_INFO
	.align		4
.L_359:
        /*0058*/ 	.byte	0x04, 0x17
        /*005a*/ 	.short	(.L_361 - .L_360)
.L_360:
        /*005c*/ 	.word	0x00000000
        /*0060*/ 	.short	0x0002
        /*0062*/ 	.short	0x0008
        /*0064*/ 	.byte	0x00, 0xf0, 0x11, 0x00


	//----- nvinfo : EIATTR_KPARAM_INFO
	.align		4
.L_361:
        /*0068*/ 	.byte	0x04, 0x17
        /*006a*/ 	.short	(.L_363 - .L_362)
.L_362:
        /*006c*/ 	.word	0x00000000
        /*0070*/ 	.short	0x0001
        /*0072*/ 	.short	0x0004
        /*0074*/ 	.byte	0x00, 0xf0, 0x11, 0x00


	//----- nvinfo : EIATTR_KPARAM_INFO
	.align		4
.L_363:
        /*0078*/ 	.byte	0x04, 0x17
        /*007a*/ 	.short	(.L_365 - .L_364)
.L_364:
        /*007c*/ 	.word	0x00000000
        /*0080*/ 	.short	0x0000
        /*0082*/ 	.short	0x0000
        /*0084*/ 	.byte	0x00, 0xf0, 0x11, 0x00


	//----- nvinfo : EIATTR_SPARSE_MMA_MASK
	.align		4
.L_365:
        /*0088*/ 	.byte	0x03, 0x50
        /*008a*/ 	.short	0x0000


	//----- nvinfo : EIATTR_MAXREG_COUNT
	.align		4
        /*008c*/ 	.byte	0x03, 0x1b
        /*008e*/ 	.short	0x00ff


	//----- nvinfo : EIATTR_NUM_BARRIERS
	.align		4
        /*0090*/ 	.byte	0x02, 0x4c
        /*0092*/ 	.byte	0x01
	.zero		1


	//----- nvinfo : EIATTR_MERCURY_ISA_VERSION
	.align		4
        /*0094*/ 	.byte	0x03, 0x5f
        /*0096*/ 	.short	0x0101


	//----- nvinfo : EIATTR_VRC_CTA_INIT_COUNT
	.align		4
        /*0098*/ 	.byte	0x02, 0x4a
	.zero		1
	.zero		1


	//----- nvinfo : EIATTR_EXIT_INSTR_OFFSETS
	.align		4
        /*009c*/ 	.byte	0x04, 0x1c
        /*009e*/ 	.short	(.L_367 - .L_366)


	//   ....[0]....
.L_366:
        /*00a0*/ 	.word	0x00004520


	//----- nvinfo : EIATTR_CRS_STACK_SIZE
	.align		4
.L_367:
        /*00a4*/ 	.byte	0x04, 0x1e
        /*00a6*/ 	.short	(.L_369 - .L_368)
.L_368:
        /*00a8*/ 	.word	0x00000000


	//----- nvinfo : EIATTR_CBANK_PARAM_SIZE
	.align		4
.L_369:
        /*00ac*/ 	.byte	0x03, 0x19
        /*00ae*/ 	.short	0x0030


	//----- nvinfo : EIATTR_PARAM_CBANK
	.align		4
        /*00b0*/ 	.byte	0x04, 0x0a
        /*00b2*/ 	.short	(.L_371 - .L_370)
	.align		4
.L_370:
        /*00b4*/ 	.word	index@(.nv.constant0._Z23CrankNicolson_2D_SolverififfPfS_S_)
        /*00b8*/ 	.short	0x0380
        /*00ba*/ 	.short	0x0030


	//----- nvinfo : EIATTR_SW_WAR
	.align		4
.L_371:
        /*00bc*/ 	.byte	0x04, 0x36
        /*00be*/ 	.short	(.L_373 - .L_372)
.L_372:
        /*00c0*/ 	.word	0x00000008
.L_373:


//--------------------- .nv.info._Z18Leapfrog_2D_SolverififfPfS_S_ --------------------------
	.section	.nv.info._Z18Leapfrog_2D_SolverififfPfS_S_,"",@"SHT_CUDA_INFO"
	.sectionflags	@""
	.align	4


	//----- nvinfo : EIATTR_CUDA_API_VERSION
	.align		4
        /*0000*/ 	.byte	0x04, 0x37
        /*0002*/ 	.short	(.L_375 - .L_374)
.L_374:
        /*0004*/ 	.word	0x00000082


	//----- nvinfo : EIATTR_KPARAM_INFO
	.align		4
.L_375:
        /*0008*/ 	.byte	0x04, 0x17
        /*000a*/ 	.short	(.L_377 - .L_376)
.L_376:
        /*000c*/ 	.word	0x00000000
        /*0010*/ 	.short	0x0007
        /*0012*/ 	.short	0x0028
        /*0014*/ 	.byte	0x00, 0xf5, 0x21, 0x00


	//----- nvinfo : EIATTR_KPARAM_INFO
	.align		4
.L_377:
        /*0018*/ 	.byte	0x04, 0x17
        /*001a*/ 	.short	(.L_379 - .L_378)
.L_378:
        /*001c*/ 	.word	0x00000000
        /*0020*/ 	.short	0x0006
        /*0022*/ 	.short	0x0020
        /*0024*/ 	.byte	0x00, 0xf5, 0x21, 0x00


	//----- nvinfo : EIATTR_KPARAM_INFO
	.align		4
.L_379:
        /*0028*/ 	.byte	0x04, 0x17
        /*002a*/ 	.short	(.L_381 - .L_380)
.L_380:
        /*002c*/ 	.word	0x00000000
        /*0030*/ 	.short	0x0005
        /*0032*/ 	.short	0x0018
        /*0034*/ 	.byte	0x00, 0xf5, 0x21, 0x00


	//----- nvinfo : EIATTR_KPARAM_INFO
	.align		4
.L_381:
        /*0038*/ 	.byte	0x04, 0x17
        /*003a*/ 	.short	(.L_383 - .L_382)
.L_382:
        /*003c*/ 	.word	0x00000000
        /*0040*/ 	.short	0x0004
        /*0042*/ 	.short	0x0010
        /*0044*/ 	.byte	0x00, 0xf0, 0x11, 0x00


	//----- nvinfo : EIATTR_KPARAM_INFO
	.align		4
.L_383:
        /*0048*/ 	.byte	0x04, 0x17
        /*004a*/ 	.short	(.L_385 - .L_384)
.L_384:
        /*004c*/ 	.word	0x00000000
        /*0050*/ 	.short	0x0003
        /*0052*/ 	.short	0x000c
        /*0054*/ 	.byte	0x00, 0xf0, 0x11, 0x00


	//----- nvinfo : EIATTR_KPARAM_INFO
	.align		4
.L_385:
        /*0058*/ 	.byte	0x04, 0x17
        /*005a*/ 	.short	(.L_387 - .L_386)
.L_386:
        /*005c*/ 	.word	0x00000000
        /*0060*/ 	.short	0x0002
        /*0062*/ 	.short	0x0008
        /*0064*/ 	.byte	0x00, 0xf0, 0x11, 0x00


	//----- nvinfo : EIATTR_KPARAM_INFO
	.align		4
.L_387:
        /*0068*/ 	.byte	0x04, 0x17
        /*006a*/ 	.short	(.L_389 - .L_388)
.L_388:
        /*006c*/ 	.word	0x00000000
        /*0070*/ 	.short	0x0001
        /*0072*/ 	.short	0x0004
        /*0074*/ 	.byte	0x00, 0xf0, 0x11, 0x00


	//----- nvinfo : EIATTR_KPARAM_INFO
	.align		4
.L_389:
        /*0078*/ 	.byte	0x04, 0x17
        /*007a*/ 	.short	(.L_391 - .L_390)
.L_390:
        /*007c*/ 	.word	0x00000000
        /*0080*/ 	.short	0x0000
        /*0082*/ 	.short	0x0000
        /*0084*/ 	.byte	0x00, 0xf0, 0x11, 0x00


	//----- nvinfo : EIATTR_SPARSE_MMA_MASK
	.align		4
.L_391:
        /*0088*/ 	.byte	0x03, 0x50
        /*008a*/ 	.short	0x0000


	//----- nvinfo : EIATTR_MAXREG_COUNT
	.align		4
        /*008c*/ 	.byte	0x03, 0x1b
        /*008e*/ 	.short	0x00ff


	//----- nvinfo : EIATTR_NUM_BARRIERS
	.align		4
        /*0090*/ 	.byte	0x02, 0x4c
        /*0092*/ 	.byte	0x01
	.zero		1


	//----- nvinfo : EIATTR_MERCURY_ISA_VERSION
	.align		4
        /*0094*/ 	.byte	0x03, 0x5f
        /*0096*/ 	.short	0x0101


	//----- nvinfo : EIATTR_VRC_CTA_INIT_COUNT
	.align		4
        /*0098*/ 	.byte	0x02, 0x4a
	.zero		1
	.zero		1


	//----- nvinfo : EIATTR_EXIT_INSTR_OFFSETS
	.align		4
        /*009c*/ 	.byte	0x04, 0x1c
        /*009e*/ 	.short	(.L_393 - .L_392)


	//   ....[0]....
.L_392:
        /*00a0*/ 	.word	0x000031c0


	//----- nvinfo : EIATTR_CRS_STACK_SIZE
	.align		4
.L_393:
        /*00a4*/ 	.byte	0x04, 0x1e
        /*00a6*/ 	.short	(.L_395 - .L_394)
.L_394:
        /*00a8*/ 	.word	0x00000000


	//----- nvinfo : EIATTR_CBANK_PARAM_SIZE
	.align		4
.L_395:
        /*00ac*/ 	.byte	0x03, 0x19
        /*00ae*/ 	.short	0x0030


	//----- nvinfo : EIATTR_PARAM_CBANK
	.align		4
        /*00b0*/ 	.byte	0x04, 0x0a
        /*00b2*/ 	.short	(.L_397 - .L_396)
	.align		4
.L_396:
        /*00b4*/ 	.word	index@(.nv.constant0._Z18Leapfrog_2D_SolverififfPfS_S_)
        /*00b8*/ 	.short	0x0380
        /*00ba*/ 	.short	0x0030


	//----- nvinfo : EIATTR_SW_WAR
	.align		4
.L_397:
        /*00bc*/ 	.byte	0x04, 0x36
        /*00be*/ 	.short	(.L_399 - .L_398)
.L_398:
        /*00c0*/ 	.word	0x00000008
.L_399:


//--------------------- .nv.info._Z18Galerkin_2D_SolverififfPfS_S_ --------------------------
	.section	.nv.info._Z18Galerkin_2D_SolverififfPfS_S_,"",@"SHT_CUDA_INFO"
	.sectionflags	@""
	.align	4


	//----- nvinfo : EIATTR_CUDA_API_VERSION
	.align		4
        /*0000*/ 	.byte	0x04, 0x37
        /*0002*/ 	.short	(.L_401 - .L_400)
.L_400:
        /*0004*/ 	.word	0x00000082


	//----- nvinfo : EIATTR_KPARAM_INFO
	.align		4
.L_401:
        /*0008*/ 	.byte	0x04, 0x17
        /*000a*/ 	.short	(.L_403 - .L_402)
.L_402:
        /*000c*/ 	.word	0x00000000
        /*0010*/ 	.short	0x0007
        /*0012*/ 	.short	0x0028
        /*0014*/ 	.byte	0x00, 0xf5, 0x21, 0x00


	//----- nvinfo : EIATTR_KPARAM_INFO
	.align		4
.L_403:
        /*0018*/ 	.byte	0x04, 0x17
        /*001a*/ 	.short	(.L_405 - .L_404)
.L_404:
        /*001c*/ 	.word	0x00000000
        /*0020*/ 	.short	0x0006
        /*0022*/ 	.short	0x0020
        /*0024*/ 	.byte	0x00, 0xf5, 0x21, 0x00


	//----- nvinfo : EIATTR_KPARAM_INFO
	.align		4
.L_405:
        /*0028*/ 	.byte	0x04, 0x17
        /*002a*/ 	.short	(.L_407 - .L_406)
.L_406:
        /*002c*/ 	.word	0x00000000
        /*0030*/ 	.short	0x0005
        /*0032*/ 	.short	0x0018
        /*0034*/ 	.byte	0x00, 0xf5, 0x21, 0x00


	//----- nvinfo : EIATTR_KPARAM_INFO
	.align		4
.L_407:
        /*0038*/ 	.byte	0x04, 0x17
        /*003a*/ 	.short	(.L_409 - .L_408)
.L_408:
        /*003c*/ 	.word	0x00000000
        /*0040*/ 	.short	0x0004
        /*0042*/ 	.short	0x0010
        /*0044*/ 	.byte	0x00, 0xf0, 0x11, 0x00


	//----- nvinfo : EIATTR_KPARAM_INFO
	.align		4
.L_409:
        /*0048*/ 	.byte	0x04, 0x17
        /*004a*/ 	.short	(.L_411 - .L_410)
.L_410:
        /*004c*/ 	.word	0x00000000
        /*0050*/ 	.short	0x0003
        /*0052*/ 	.short	0x000c
        /*0054*/ 	.byte	0x00, 0xf0, 0x11, 0x00


	//----- nvinfo : EIATTR_KPARAM_INFO
	.align		4
.L_411:
        /*0058*/ 	.byte	0x04, 0x17
        /*005a*/ 	.short	(.L_413 - .L_412)
.L_412:
        /*005c*/ 	.word	0x00000000
        /*0060*/ 	.short	0x0002
        /*0062*/ 	.short	0x0008
        /*0064*/ 	.byte	0x00, 0xf0, 0x11, 0x00


	//----- nvinfo : EIATTR_KPARAM_INFO
	.align		4
.L_413:
        /*0068*/ 	.byte	0x04, 0x17
        /*006a*/ 	.short	(.L_415 - .L_414)
.L_414:
        /*006c*/ 	.word	0x00000000
        /*0070*/ 	.short	0x0001
        /*0072*/ 	.short	0x0004
        /*0074*/ 	.byte	0x00, 0xf0, 0x11, 0x00


	//----- nvinfo : EIATTR_KPARAM_INFO
	.align		4
.L_415:
        /*0078*/ 	.byte	0x04, 0x17
        /*007a*/ 	.short	(.L_417 - .L_416)
.L_416:
        /*007c*/ 	.word	0x00000000
        /*0080*/ 	.short	0x0000
        /*0082*/ 	.short	0x0000
        /*0084*/ 	.byte	0x00, 0xf0, 0x11, 0x00


	//----- nvinfo : EIATTR_SPARSE_MMA_MASK
	.align		4
.L_417:
        /*0088*/ 	.byte	0x03, 0x50
        /*008a*/ 	.short	0x0000


	//----- nvinfo : EIATTR_MAXREG_COUNT
	.align		4
        /*008c*/ 	.byte	0x03, 0x1b
        /*008e*/ 	.short	0x00ff


	//----- nvinfo : EIATTR_NUM_BARRIERS
	.align		4
        /*0090*/ 	.byte	0x02, 0x4c
        /*0092*/ 	.byte	0x01
	.zero		1


	//----- nvinfo : EIATTR_MERCURY_ISA_VERSION
	.align		4
        /*0094*/ 	.byte	0x03, 0x5f
        /*0096*/ 	.short	0x0101


	//----- nvinfo : EIATTR_VRC_CTA_INIT_COUNT
	.align		4
        /*0098*/ 	.byte	0x02, 0x4a
	.zero		1
	.zero		1


	//----- nvinfo : EIATTR_EXIT_INSTR_OFFSETS
	.align		4
        /*009c*/ 	.byte	0x04, 0x1c
        /*009e*/ 	.short	(.L_419 - .L_418)


	//   ....[0]....
.L_418:
        /*00a0*/ 	.word	0x00003ca0


	//----- nvinfo : EIATTR_CRS_STACK_SIZE
	.align		4
.L_419:
        /*00a4*/ 	.byte	0x04, 0x1e
        /*00a6*/ 	.short	(.L_421 - .L_420)
.L_420:
        /*00a8*/ 	.word	0x00000000


	//----- nvinfo : EIATTR_CBANK_PARAM_SIZE
	.align		4
.L_421:
        /*00ac*/ 	.byte	0x03, 0x19
        /*00ae*/ 	.short	0x0030


	//----- nvinfo : EIATTR_PARAM_CBANK
	.align		4
        /*00b0*/ 	.byte	0x04, 0x0a
        /*00b2*/ 	.short	(.L_423 - .L_422)
	.align		4
.L_422:
        /*00b4*/ 	.word	index@(.nv.constant0._Z18Galerkin_2D_SolverififfPfS_S_)
        /*00b8*/ 	.short	0x0380
        /*00ba*/ 	.short	0x0030


	//----- nvinfo : EIATTR_SW_WAR
	.align		4
.L_423:
        /*00bc*/ 	.byte	0x04, 0x36
        /*00be*/ 	.short	(.L_425 - .L_424)
.L_424:
        /*00c0*/ 	.word	0x00000008
.L_425:


//--------------------- .nv.callgraph             --------------------------
	.section	.nv.callgraph,"",@"SHT_CUDA_CALLGRAPH"
	.align	4
	.sectionentsize	8
	.align		4
        /*0000*/ 	.word	0x00000000
	.align		4
        /*0004*/ 	.word	0xffffffff
	.align		4
        /*0008*/ 	.word	0x00000000
	.align		4
        /*000c*/ 	.word	0xfffffffe
	.align		4
        /*0010*/ 	.word	0x00000000
	.align		4
        /*0014*/ 	.word	0xfffffffd
	.align		4
        /*0018*/ 	.word	0x00000000
	.align		4
        /*001c*/ 	.word	0xfffffffc


//--------------------- .nv.constant4             --------------------------
	.section	.nv.constant4,"a",@progbits
	.align	8
	.align		8
.nv.constant4:
        /*0000*/ 	.dword	precalc_xorwow_matrix
	.align		8
        /*0008*/ 	.dword	precalc_xorwow_offset_matrix
	.align		8
        /*0010*/ 	.dword	mrg32k3aM1
	.align		8
        /*0018*/ 	.dword	mrg32k3aM2
	.align		8
        /*0020*/ 	.dword	mrg32k3aM1SubSeq
	.align		8
        /*0028*/ 	.dword	mrg32k3aM2SubSeq
	.align		8
        /*0030*/ 	.dword	mrg32k3aM1Seq
	.align		8
        /*0038*/ 	.dword	mrg32k3aM2Seq
	.align		8
        /*0040*/ 	.dword	Galerkin_time
	.align		8
        /*0048*/ 	.dword	Leapfrog_time
	.align		8
        /*0050*/ 	.dword	CrankNicolson_time
	.align		8
        /*0058*/ 	.dword	ADI_time
	.align		8
        /*0060*/ 	.dword	Sigma_time
	.align		8
        /*0068*/ 	.dword	LaxWendroff_time
	.align		8
        /*0070*/ 	.dword	FractionalStep_time
	.align		8
        /*0078*/ 	.dword	MacCormack_time
	.align		8
        /*0080*/ 	.dword	TVD_time
	.align		8
        /*0088*/ 	.dword	PSOR_time
	.align		8
        /*0090*/ 	.dword	FVS_time


//--------------------- .nv.constant3             --------------------------
	.section	.nv.constant3,"a",@progbits
	.align	8
.nv.constant3:
	.type		__cr_lgamma_table,@object
	.size		__cr_lgamma_table,(.L_8 - __cr_lgamma_table)
__cr_lgamma_table:
        /*0000*/ 	.byte	0x00, 0x00, 0x00, 0x00, 0x00, 0x00, 0x00, 0x00, 0x00, 0x00, 0x00, 0x00, 0x00, 0x00, 0x00, 0x00
        /*0010*/ 	.byte	0xef, 0x39, 0xfa, 0xfe, 0x42, 0x2e, 0xe6, 0x3f, 0x02, 0x20, 0x2a, 0xfa, 0x0b, 0xab, 0xfc, 0x3f
        /*0020*/ 	.byte	0xf9, 0x2c, 0x92, 0x7c, 0xa7, 0x6c, 0x09, 0x40, 0xc9, 0x79, 0x44, 0x3c, 0x64, 0x26, 0x13, 0x40
        /*0030*/ 	.byte	0xca, 0x01, 0xcf, 0x3a, 0x27, 0x51, 0x1a, 0x40, 0x30, 0xcc, 0x2d, 0xf3, 0xe1, 0x0c, 0x21, 0x40
        /*0040*/ 	.byte	0x0d, 0xb7, 0xfc, 0x82, 0x8e, 0x35, 0x25, 0x40
.L_8:


//--------------------- .text._Z13FVS_2D_SolverififfPfS_S_ --------------------------
	.section	.text._Z13FVS_2D_SolverififfPfS_S_,"ax",@progbits
	.align	128
        .global         _Z13FVS_2D_SolverififfPfS_S_
        .type           _Z13FVS_2D_SolverififfPfS_S_,@function
        .size           _Z13FVS_2D_SolverififfPfS_S_,(.L_x_862 - _Z13FVS_2D_SolverififfPfS_S_)
        .other          _Z13FVS_2D_SolverififfPfS_S_,@"STO_CUDA_ENTRY STV_DEFAULT"
_Z13FVS_2D_SolverififfPfS_S_:
.text._Z13FVS_2D_SolverififfPfS_S_:
[----:B------:R-:W-:Y:S01]  /*0000*/  LDC R1, c[0x0][0x37c] ;  /* 0x0000df00ff017b82 */ /* 0x000fe20000000800 */
[----:B------:R-:W0:Y:S01]  /*0010*/  LDCU.64 UR6, c[0x0][0x358] ;  /* 0x00006b00ff0677ac */ /* 0x000e220008000a00 */
[----:B------:R-:W-:Y:S01]  /*0020*/  CS2R R66, SR_CLOCKLO ;  /* 0x0000000000427805 */ /* 0x000fe20000015000 */
[----:B------:R-:W1:Y:S05]  /*0030*/  S2R R2, SR_CTAID.Y ;  /* 0x0000000000027919 */ /* 0x000e6a0000002600 */
[----:B------:R-:W2:Y:S01]  /*0040*/  LDC R4, c[0x0][0x388] ;  /* 0x0000e200ff047b82 */ /* 0x000ea20000000800 */
[----:B------:R-:W3:Y:S01]  /*0050*/  LDCU UR4, c[0x0][0x360] ;  /* 0x00006c00ff0477ac */ /* 0x000ee20008000800 */
[----:B------:R-:W1:Y:S01]  /*0060*/  S2R R3, SR_TID.Y ;  /* 0x0000000000037919 */ /* 0x000e620000002200 */
[----:B------:R-:W1:Y:S01]  /*0070*/  LDCU UR5, c[0x0][0x364] ;  /* 0x00006c80ff0577ac */ /* 0x000e620008000800 */
[----:B------:R-:W3:Y:S04]  /*0080*/  S2R R10, SR_CTAID.X ;  /* 0x00000000000a7919 */ /* 0x000ee80000002500 */
[----:B------:R-:W4:Y:S01]  /*0090*/  LDC R27, c[0x0][0x380] ;  /* 0x0000e000ff1b7b82 */ /* 0x000f220000000800 */
[----:B------:R-:W3:Y:S01]  /*00a0*/  S2R R11, SR_TID.X ;  /* 0x00000000000b7919 */ /* 0x000ee20000002100 */
[----:B--2---:R-:W-:-:S02]  /*00b0*/  VIADD R5, R4, 0xfffffff4 ;  /* 0xfffffff404057836 */ /* 0x004fc40000000000 */
[----:B-1----:R-:W-:Y:S02]  /*00c0*/  IMAD R2, R2, UR5, R3 ;  /* 0x0000000502027c24 */ /* 0x002fe4000f8e0203 */
[----:B----4-:R-:W-:-:S03]  /*00d0*/  VIADD R3, R27, 0xfffffff4 ;  /* 0xfffffff41b037836 */ /* 0x010fc60000000000 */
[----:B------:R-:W-:Y:S01]  /*00e0*/  ISETP.GE.AND P0, PT, R2, R5, PT ;  /* 0x000000050200720c */ /* 0x000fe20003f06270 */
[----:B---3--:R-:W-:-:S05]  /*00f0*/  IMAD R0, R10, UR4, R11 ;  /* 0x000000040a007c24 */ /* 0x008fca000f8e020b */
[----:B------:R-:W-:-:S04]  /*0100*/  ISETP.GE.OR P0, PT, R0, R3, P0 ;  /* 0x000000030000720c */ /* 0x000fc80000706670 */
[----:B------:R-:W-:-:S13]  /*0110*/  ISETP.LT.OR P0, PT, R4, 0xd, P0 ;  /* 0x0000000d0400780c */ /* 0x000fda0000701670 */
[----:B0-----:R-:W-:Y:S05]  /*0120*/  @P0 BRA `(.L_x_0) ;  /* 0x0000005800380947 */ /* 0x001fea0003800000 */
[----:B------:R-:W0:Y:S01]  /*0130*/  LDCU UR4, c[0x0][0x384] ;  /* 0x00007080ff0477ac */ /* 0x000e220008000800 */
[----:B------:R-:W-:Y:S01]  /*0140*/  IMAD.MOV.U32 R4, RZ, RZ, 0x1 ;  /* 0x00000001ff047424 */ /* 0x000fe200078e00ff */
[----:B------:R-:W1:Y:S01]  /*0150*/  LDC.64 R8, c[0x0][0x3a0] ;  /* 0x0000e800ff087b82 */ /* 0x000e620000000a00 */
[----:B------:R-:W2:Y:S01]  /*0160*/  LDCU UR5, c[0x0][0x390] ;  /* 0x00007200ff0577ac */ /* 0x000ea20008000800 */
[----:B0-----:R-:W0:Y:S01]  /*0170*/  F2F.F64.F32 R64, UR4 ;  /* 0x0000000400407d10 */ /* 0x001e220008201800 */
[----:B------:R-:W3:Y:S07]  /*0180*/  LDCU UR4, c[0x0][0x360] ;  /* 0x00006c00ff0477ac */ /* 0x000eee0008000800 */
[----:B--2---:R-:W2:Y:S08]  /*0190*/  F2F.F64.F32 R30, UR5 ;  /* 0x00000005001e7d10 */ /* 0x004eb00008201800 */
[----:B0-----:R-:W0:Y:S01]  /*01a0*/  MUFU.RCP64H R5, R65 ;  /* 0x0000004100057308 */ /* 0x001e220000001800 */
[----:B--2---:R-:W-:-:S02]  /*01b0*/  DMUL R30, R30, 0.5 ;  /* 0x3fe000001e1e7828 */ /* 0x004fc40000000000 */
[----:B0-----:R-:W-:-:S08]  /*01c0*/  DFMA R2, -R64, R4, 1 ;  /* 0x3ff000004002742b */ /* 0x001fd00000000104 */
[----:B------:R-:W-:Y:S01]  /*01d0*/  FSETP.GEU.AND P1, PT, |R31|, 6.5827683646048100446e-37, PT ;  /* 0x036000001f00780b */ /* 0x000fe20003f2e200 */
[----:B------:R-:W-:Y:S01]  /*01e0*/  DFMA R6, R2, R2, R2 ;  /* 0x000000020206722b */ /* 0x000fe20000000002 */
[----:B---3--:R-:W-:-:S04]  /*01f0*/  IMAD R3, R10, UR4, R11 ;  /* 0x000000040a037c24 */ /* 0x008fc8000f8e020b */
[----:B-1----:R-:W-:-:S03]  /*0200*/  IMAD.WIDE R8, R3, 0x4, R8 ;  /* 0x0000000403087825 */ /* 0x002fc600078e0208 */
[----:B------:R-:W-:Y:S01]  /*0210*/  DFMA R6, R4, R6, R4 ;  /* 0x000000060406722b */ /* 0x000fe20000000004 */
[----:B------:R-:W-:-:S07]  /*0220*/  IMAD.WIDE R10, R27, 0x4, R8 ;  /* 0x000000041b0a7825 */ /* 0x000fce00078e0208 */
[----:B------:R-:W-:Y:S01]  /*0230*/  DFMA R4, -R64, R6, 1 ;  /* 0x3ff000004004742b */ /* 0x000fe20000000106 */
[----:B------:R-:W-:-:S07]  /*0240*/  IMAD.WIDE R12, R27, 0x4, R10 ;  /* 0x000000041b0c7825 */ /* 0x000fce00078e020a */
[----:B------:R-:W-:Y:S01]  /*0250*/  DFMA R4, R6, R4, R6 ;  /* 0x000000040604722b */ /* 0x000fe20000000006 */
[----:B------:R-:W-:-:S04]  /*0260*/  IMAD.WIDE R14, R27, 0x4, R12 ;  /* 0x000000041b0e7825 */ /* 0x000fc800078e020c */
[----:B------:R-:W-:-:S03]  /*0270*/  IMAD.WIDE R16, R27, 0x4, R14 ;  /* 0x000000041b107825 */ /* 0x000fc600078e020e */
[----:B------:R-:W-:Y:S01]  /*0280*/  DMUL R68, R30, R4 ;  /* 0x000000041e447228 */ /* 0x000fe20000000000 */
[----:B------:R-:W-:-:S07]  /*0290*/  IMAD.WIDE R18, R27, 0x4, R16 ;  /* 0x000000041b127825 */ /* 0x000fce00078e0210 */
[----:B------:R-:W-:Y:S01]  /*02a0*/  DFMA R6, -R64, R68, R30 ;  /* 0x000000444006722b */ /* 0x000fe2000000011e */
[----:B------:R-:W-:-:S07]  /*02b0*/  IMAD.WIDE R20, R27, 0x4, R18 ;  /* 0x000000041b147825 */ /* 0x000fce00078e0212 */
[----:B------:R-:W-:Y:S01]  /*02c0*/  DFMA R68, R4, R6, R68 ;  /* 0x000000060444722b */ /* 0x000fe20000000044 */
[----:B------:R-:W-:-:S04]  /*02d0*/  IMAD.WIDE R22, R27, 0x4, R20 ;  /* 0x000000041b167825 */ /* 0x000fc800078e0214 */
[----:B------:R-:W-:-:S05]  /*02e0*/  IMAD.WIDE R24, R27, 0x4, R22 ;  /* 0x000000041b187825 */ /* 0x000fca00078e0216 */
[----:B------:R-:W-:Y:S01]  /*02f0*/  FFMA R0, RZ, R65, R69 ;  /* 0x00000041ff007223 */ /* 0x000fe20000000045 */
[----:B------:R-:W-:-:S04]  /*0300*/  IMAD.WIDE R28, R27, 0x4, R24 ;  /* 0x000000041b1c7825 */ /* 0x000fc800078e0218 */
[----:B------:R-:W-:Y:S01]  /*0310*/  FSETP.GT.AND P0, PT, |R0|, 1.469367938527859385e-39, PT ;  /* 0x001000000000780b */ /* 0x000fe20003f04200 */
[----:B------:R-:W-:-:S12]  /*0320*/  IMAD.WIDE R6, R27, 0x4, R28 ;  /* 0x000000041b067825 */ /* 0x000fd800078e021c */
[----:B------:R-:W-:Y:S05]  /*0330*/  @P0 BRA P1, `(.L_x_1) ;  /* 0x0000000000180947 */ /* 0x000fea0000800000 */
[----:B------:R-:W-:Y:S01]  /*0340*/  IMAD.MOV.U32 R82, RZ, RZ, R30 ;  /* 0x000000ffff527224 */ /* 0x000fe200078e001e */
[----:B------:R-:W-:Y:S01]  /*0350*/  MOV R48, 0x3a0 ;  /* 0x000003a000307802 */ /* 0x000fe20000000f00 */
[----:B------:R-:W-:Y:S02]  /*0360*/  IMAD.MOV.U32 R83, RZ, RZ, R31 ;  /* 0x000000ffff537224 */ /* 0x000fe400078e001f */
[----:B------:R-:W-:Y:S02]  /*0370*/  IMAD.MOV.U32 R68, RZ, RZ, R64 ;  /* 0x000000ffff447224 */ /* 0x000fe400078e0040 */
[----:B------:R-:W-:-:S07]  /*0380*/  IMAD.MOV.U32 R69, RZ, RZ, R65 ;  /* 0x000000ffff457224 */ /* 0x000fce00078e0041 */
[----:B------:R-:W-:Y:S05]  /*0390*/  CALL.REL.NOINC `($__internal_0_$__cuda_sm20_div_rn_f64_full) ;  /* 0x0000005800287944 */ /* 0x000fea0003c00000 */
.L_x_1:
[----:B------:R-:W0:Y:S01]  /*03a0*/  LDC R34, c[0x0][0x384] ;  /* 0x0000e100ff227b82 */ /* 0x000e220000000800 */
[----:B------:R-:W-:-:S07]  /*03b0*/  IMAD.MOV.U32 R4, RZ, RZ, 0x1 ;  /* 0x00000001ff047424 */ /* 0x000fce00078e00ff */
[----:B------:R-:W1:Y:S01]  /*03c0*/  LDC R0, c[0x0][0x390] ;  /* 0x0000e400ff007b82 */ /* 0x000e620000000800 */
[----:B0-----:R-:W-:-:S06]  /*03d0*/  FMUL R34, R34, R34 ;  /* 0x0000002222227220 */ /* 0x001fcc0000400000 */
[----:B------:R-:W0:Y:S01]  /*03e0*/  F2F.F64.F32 R34, R34 ;  /* 0x0000002200227310 */ /* 0x000e220000201800 */
[----:B-1----:R-:W-:-:S07]  /*03f0*/  FMUL R0, R0, R0 ;  /* 0x0000000000007220 */ /* 0x002fce0000400000 */
[----:B0-----:R-:W0:Y:S02]  /*0400*/  MUFU.RCP64H R5, R35 ;  /* 0x0000002300057308 */ /* 0x001e240000001800 */
[----:B0-----:R-:W-:-:S08]  /*0410*/  DFMA R26, -R34, R4, 1 ;  /* 0x3ff00000221a742b */ /* 0x001fd00000000104 */
[----:B------:R-:W-:Y:S02]  /*0420*/  DFMA R32, R26, R26, R26 ;  /* 0x0000001a1a20722b */ /* 0x000fe4000000001a */
[----:B------:R-:W0:Y:S06]  /*0430*/  F2F.F64.F32 R26, R0 ;  /* 0x00000000001a7310 */ /* 0x000e2c0000201800 */
[----:B------:R-:W-:-:S08]  /*0440*/  DFMA R32, R4, R32, R4 ;  /* 0x000000200420722b */ /* 0x000fd00000000004 */
[----:B------:R-:W-:Y:S02]  /*0450*/  DFMA R4, -R34, R32, 1 ;  /* 0x3ff000002204742b */ /* 0x000fe40000000120 */
[----:B0-----:R-:W-:-:S06]  /*0460*/  DMUL R26, R26, 0.5 ;  /* 0x3fe000001a1a7828 */ /* 0x001fcc0000000000 */
[----:B------:R-:W-:-:S04]  /*0470*/  DFMA R4, R32, R4, R32 ;  /* 0x000000042004722b */ /* 0x000fc80000000020 */
[----:B------:R-:W-:-:S04]  /*0480*/  FSETP.GEU.AND P1, PT, |R27|, 6.5827683646048100446e-37, PT ;  /* 0x036000001b00780b */ /* 0x000fc80003f2e200 */
[----:B------:R-:W-:-:S08]  /*0490*/  DMUL R32, R26, R4 ;  /* 0x000000041a207228 */ /* 0x000fd00000000000 */
[----:B------:R-:W-:-:S08]  /*04a0*/  DFMA R36, -R34, R32, R26 ;  /* 0x000000202224722b */ /* 0x000fd0000000011a */
[----:B------:R-:W-:Y:S01]  /*04b0*/  DFMA R32, R4, R36, R32 ;  /* 0x000000240420722b */ /* 0x000fe20000000020 */
[----:B------:R0:W1:Y:S09]  /*04c0*/  F2F.F32.F64 R4, R68 ;  /* 0x0000004400047310 */ /* 0x0000720000301000 */
[----:B------:R-:W-:-:S05]  /*04d0*/  FFMA R2, RZ, R35, R33 ;  /* 0x00000023ff027223 */ /* 0x000fca0000000021 */
[----:B------:R-:W-:-:S13]  /*04e0*/  FSETP.GT.AND P0, PT, |R2|, 1.469367938527859385e-39, PT ;  /* 0x001000000200780b */ /* 0x000fda0003f04200 */
[----:B01----:R-:W-:Y:S05]  /*04f0*/  @P0 BRA P1, `(.L_x_2) ;  /* 0x0000000000200947 */ /* 0x003fea0000800000 */
[----:B------:R-:W-:Y:S01]  /*0500*/  IMAD.MOV.U32 R68, RZ, RZ, R34 ;  /* 0x000000ffff447224 */ /* 0x000fe200078e0022 */
[----:B------:R-:W-:Y:S01]  /*0510*/  MOV R48, 0x560 ;  /* 0x0000056000307802 */ /* 0x000fe20000000f00 */
[----:B------:R-:W-:Y:S02]  /*0520*/  IMAD.MOV.U32 R69, RZ, RZ, R35 ;  /* 0x000000ffff457224 */ /* 0x000fe400078e0023 */
[----:B------:R-:W-:Y:S02]  /*0530*/  IMAD.MOV.U32 R82, RZ, RZ, R26 ;  /* 0x000000ffff527224 */ /* 0x000fe400078e001a */
[----:B------:R-:W-:-:S07]  /*0540*/  IMAD.MOV.U32 R83, RZ, RZ, R27 ;  /* 0x000000ffff537224 */ /* 0x000fce00078e001b */
[----:B------:R-:W-:Y:S05]  /*0550*/  CALL.REL.NOINC `($__internal_0_$__cuda_sm20_div_rn_f64_full) ;  /* 0x0000005400b87944 */ /* 0x000fea0003c00000 */
[----:B------:R-:W-:Y:S02]  /*0560*/  IMAD.MOV.U32 R32, RZ, RZ, R68 ;  /* 0x000000ffff207224 */ /* 0x000fe400078e0044 */
[----:B------:R-:W-:-:S07]  /*0570*/  IMAD.MOV.U32 R33, RZ, RZ, R69 ;  /* 0x000000ffff217224 */ /* 0x000fce00078e0045 */
.L_x_2:
[----:B------:R-:W0:Y:S01]  /*0580*/  LDCU UR4, c[0x0][0x38c] ;  /* 0x00007180ff0477ac */ /* 0x000e220008000800 */
[----:B------:R-:W-:Y:S01]  /*0590*/  IMAD.MOV.U32 R34, RZ, RZ, 0x1 ;  /* 0x00000001ff227424 */ /* 0x000fe200078e00ff */
[----:B------:R-:W-:Y:S01]  /*05a0*/  FSETP.GEU.AND P1, PT, |R31|, 6.5827683646048100446e-37, PT ;  /* 0x036000001f00780b */ /* 0x000fe20003f2e200 */
[----:B------:R-:W-:Y:S08]  /*05b0*/  F2F.F32.F64 R2, R32 ;  /* 0x0000002000027310 */ /* 0x000ff00000301000 */
[----:B0-----:R-:W0:Y:S08]  /*05c0*/  F2F.F64.F32 R62, UR4 ;  /* 0x00000004003e7d10 */ /* 0x001e300008201800 */
[----:B0-----:R-:W0:Y:S02]  /*05d0*/  MUFU.RCP64H R35, R63 ;  /* 0x0000003f00237308 */ /* 0x001e240000001800 */
[----:B0-----:R-:W-:-:S08]  /*05e0*/  DFMA R36, -R62, R34, 1 ;  /* 0x3ff000003e24742b */ /* 0x001fd00000000122 */
[----:B------:R-:W-:-:S08]  /*05f0*/  DFMA R36, R36, R36, R36 ;  /* 0x000000242424722b */ /* 0x000fd00000000024 */
[----:B------:R-:W-:-:S08]  /*0600*/  DFMA R36, R34, R36, R34 ;  /* 0x000000242224722b */ /* 0x000fd00000000022 */
[----:B------:R-:W-:-:S08]  /*0610*/  DFMA R34, -R62, R36, 1 ;  /* 0x3ff000003e22742b */ /* 0x000fd00000000124 */
[----:B------:R-:W-:-:S08]  /*0620*/  DFMA R34, R36, R34, R36 ;  /* 0x000000222422722b */ /* 0x000fd00000000024 */
[----:B------:R-:W-:-:S08]  /*0630*/  DMUL R68, R30, R34 ;  /* 0x000000221e447228 */ /* 0x000fd00000000000 */
[----:B------:R-:W-:-:S08]  /*0640*/  DFMA R36, -R62, R68, R30 ;  /* 0x000000443e24722b */ /* 0x000fd0000000011e */
[----:B------:R-:W-:-:S10]  /*0650*/  DFMA R68, R34, R36, R68 ;  /* 0x000000242244722b */ /* 0x000fd40000000044 */
[----:B------:R-:W-:-:S05]  /*0660*/  FFMA R0, RZ, R63, R69 ;  /* 0x0000003fff007223 */ /* 0x000fca0000000045 */
[----:B------:R-:W-:-:S13]  /*0670*/  FSETP.GT.AND P0, PT, |R0|, 1.469367938527859385e-39, PT ;  /* 0x001000000000780b */ /* 0x000fda0003f04200 */
[----:B------:R-:W-:Y:S05]  /*0680*/  @P0 BRA P1, `(.L_x_3) ;  /* 0x0000000000180947 */ /* 0x000fea0000800000 */
[----:B------:R-:W-:Y:S01]  /*0690*/  IMAD.MOV.U32 R82, RZ, RZ, R30 ;  /* 0x000000ffff527224 */ /* 0x000fe200078e001e */
[----:B------:R-:W-:Y:S01]  /*06a0*/  MOV R48, 0x6f0 ;  /* 0x000006f000307802 */ /* 0x000fe20000000f00 */
[----:B------:R-:W-:Y:S02]  /*06b0*/  IMAD.MOV.U32 R83, RZ, RZ, R31 ;  /* 0x000000ffff537224 */ /* 0x000fe400078e001f */
[----:B------:R-:W-:Y:S02]  /*06c0*/  IMAD.MOV.U32 R68, RZ, RZ, R62 ;  /* 0x000000ffff447224 */ /* 0x000fe400078e003e */
[----:B------:R-:W-:-:S07]  /*06d0*/  IMAD.MOV.U32 R69, RZ, RZ, R63 ;  /* 0x000000ffff457224 */ /* 0x000fce00078e003f */
[----:B------:R-:W-:Y:S05]  /*06e0*/  CALL.REL.NOINC `($__internal_0_$__cuda_sm20_div_rn_f64_full) ;  /* 0x0000005400547944 */ /* 0x000fea0003c00000 */
.L_x_3:
[----:B------:R-:W0:Y:S01]  /*06f0*/  LDC R30, c[0x0][0x38c] ;  /* 0x0000e300ff1e7b82 */ /* 0x000e220000000800 */
[----:B------:R-:W-:Y:S01]  /*0700*/  IMAD.MOV.U32 R32, RZ, RZ, 0x1 ;  /* 0x00000001ff207424 */ /* 0x000fe200078e00ff */
[----:B------:R-:W-:Y:S01]  /*0710*/  FSETP.GEU.AND P1, PT, |R27|, 6.5827683646048100446e-37, PT ;  /* 0x036000001b00780b */ /* 0x000fe20003f2e200 */
[----:B------:R-:W-:Y:S01]  /*0720*/  F2F.F32.F64 R0, R68 ;  /* 0x0000004400007310 */ /* 0x000fe20000301000 */
[----:B0-----:R-:W-:-:S07]  /*0730*/  FMUL R30, R30, R30 ;  /* 0x0000001e1e1e7220 */ /* 0x001fce0000400000 */
[----:B------:R-:W0:Y:S08]  /*0740*/  F2F.F64.F32 R30, R30 ;  /* 0x0000001e001e7310 */ /* 0x000e300000201800 */
        /* <DEDUP_REMOVED lines=20> */
.L_x_4:
[----:B------:R-:W0:Y:S01]  /*0890*/  LDC.64 R50, c[0x0][0x380] ;  /* 0x0000e000ff327b82 */ /* 0x000e220000000a00 */
[----:B------:R1:W5:Y:S04]  /*08a0*/  LDG.E.CONSTANT R39, desc[UR6][R10.64+0x18] ;  /* 0x000018060a277981 */ /* 0x000368000c1e9900 */
[----:B------:R2:W5:Y:S04]  /*08b0*/  LDG.E.CONSTANT R41, desc[UR6][R14.64+0x18] ;  /* 0x000018060e297981 */ /* 0x000568000c1e9900 */
[----:B------:R3:W5:Y:S01]  /*08c0*/  LDG.E.CONSTANT R44, desc[UR6][R22.64+0x18] ;  /* 0x00001806162c7981 */ /* 0x000762000c1e9900 */
[----:B-1----:R-:W-:-:S03]  /*08d0*/  DADD R10, R62, 6 ;  /* 0x401800003e0a7429 */ /* 0x002fc60000000000 */
[----:B------:R1:W5:Y:S01]  /*08e0*/  LDG.E.CONSTANT R42, desc[UR6][R16.64+0x18] ;  /* 0x00001806102a7981 */ /* 0x000362000c1e9900 */
[----:B--2---:R-:W-:-:S03]  /*08f0*/  DADD R14, R62, 3 ;  /* 0x400800003e0e7429 */ /* 0x004fc60000000000 */
[----:B------:R-:W5:Y:S04]  /*0900*/  LDG.E.CONSTANT R43, desc[UR6][R18.64+0x18] ;  /* 0x00001806122b7981 */ /* 0x000f68000c1e9900 */
[----:B------:R-:W5:Y:S01]  /*0910*/  LDG.E.CONSTANT R38, desc[UR6][R6.64+0x18] ;  /* 0x0000180606267981 */ /* 0x000f62000c1e9900 */
[----:B0-----:R-:W-:Y:S01]  /*0920*/  IMAD.WIDE R26, R50, 0x4, R6 ;  /* 0x00000004321a7825 */ /* 0x001fe200078e0206 */
[----:B---3--:R-:W-:Y:S02]  /*0930*/  DADD R22, R62, 1 ;  /* 0x3ff000003e167429 */ /* 0x008fe40000000000 */
[----:B------:R-:W5:Y:S04]  /*0940*/  LDG.E.CONSTANT R45, desc[UR6][R20.64+0x18] ;  /* 0x00001806142d7981 */ /* 0x000f68000c1e9900 */
[----:B------:R0:W5:Y:S01]  /*0950*/  LDG.E.CONSTANT R36, desc[UR6][R26.64+0x18] ;  /* 0x000018061a247981 */ /* 0x000162000c1e9900 */
[----:B------:R-:W-:Y:S01]  /*0960*/  LOP3.LUT R31, R15, 0x7ff00000, RZ, 0xc0, !PT ;  /* 0x7ff000000f1f7812 */ /* 0x000fe200078ec0ff */
[----:B-1----:R-:W-:-:S02]  /*0970*/  DADD R16, R64, 2 ;  /* 0x4000000040107429 */ /* 0x002fc40000000000 */
[----:B------:R-:W-:Y:S01]  /*0980*/  DADD R14, R62, 7 ;  /* 0x401c00003e0e7429 */ /* 0x000fe20000000000 */
[----:B------:R1:W5:Y:S04]  /*0990*/  LDG.E.CONSTANT R37, desc[UR6][R8.64+0x18] ;  /* 0x0000180608257981 */ /* 0x000368000c1e9900 */
[----:B------:R2:W5:Y:S01]  /*09a0*/  LDG.E.CONSTANT R40, desc[UR6][R12.64+0x18] ;  /* 0x000018060c287981 */ /* 0x000562000c1e9900 */
[----:B0-----:R-:W-:Y:S02]  /*09b0*/  LOP3.LUT R26, R11, 0x7ff00000, RZ, 0xc0, !PT ;  /* 0x7ff000000b1a7812 */ /* 0x001fe400078ec0ff */
[----:B------:R-:W0:Y:S01]  /*09c0*/  LDC.64 R10, c[0x0][0x388] ;  /* 0x0000e200ff0a7b82 */ /* 0x000e220000000a00 */
[----:B------:R-:W-:Y:S01]  /*09d0*/  DADD R18, R64, 1 ;  /* 0x3ff0000040127429 */ /* 0x000fe20000000000 */
[----:B------:R3:W4:Y:S01]  /*09e0*/  F2F.F32.F64 R72, R48 ;  /* 0x0000003000487310 */ /* 0x0007220000301000 */
[C---:B------:R-:W-:Y:S01]  /*09f0*/  DADD R6, R62.reuse, 5 ;  /* 0x401400003e067429 */ /* 0x040fe20000000000 */
[----:B------:R3:W5:Y:S01]  /*0a00*/  LDG.E.CONSTANT R47, desc[UR6][R24.64+0x18] ;  /* 0x00001806182f7981 */ /* 0x000762000c1e9900 */
[----:B------:R-:W-:-:S02]  /*0a10*/  DADD R20, R62, 2 ;  /* 0x400000003e147429 */ /* 0x000fc40000000000 */
[C---:B-1----:R-:W-:Y:S01]  /*0a20*/  DADD R8, R64.reuse, 4 ;  /* 0x4010000040087429 */ /* 0x042fe20000000000 */
[----:B------:R1:W5:Y:S01]  /*0a30*/  LDG.E.CONSTANT R46, desc[UR6][R28.64+0x18] ;  /* 0x000018061c2e7981 */ /* 0x000362000c1e9900 */
[----:B------:R-:W-:Y:S02]  /*0a40*/  DADD R54, R64, 10 ;  /* 0x4024000040367429 */ /* 0x000fe40000000000 */
[----:B------:R-:W-:Y:S01]  /*0a50*/  DADD R56, R62, 12 ;  /* 0x402800003e387429 */ /* 0x000fe20000000000 */
[----:B------:R-:W-:Y:S01]  /*0a60*/  LOP3.LUT R35, R23, 0x7ff00000, RZ, 0xc0, !PT ;  /* 0x7ff0000017237812 */ /* 0x000fe200078ec0ff */
[C---:B--2---:R-:W-:Y:S01]  /*0a70*/  DADD R12, R64.reuse, 3 ;  /* 0x40080000400c7429 */ /* 0x044fe20000000000 */
[----:B------:R-:W-:Y:S01]  /*0a80*/  LOP3.LUT R32, R17, 0x7ff00000, RZ, 0xc0, !PT ;  /* 0x7ff0000011207812 */ /* 0x000fe200078ec0ff */
[----:B------:R-:W-:Y:S01]  /*0a90*/  DADD R16, R64, 6 ;  /* 0x4018000040107429 */ /* 0x000fe20000000000 */
[----:B------:R-:W-:Y:S01]  /*0aa0*/  LOP3.LUT R23, R15, 0x7ff00000, RZ, 0xc0, !PT ;  /* 0x7ff000000f177812 */ /* 0x000fe200078ec0ff */
[C---:B------:R-:W-:Y:S01]  /*0ab0*/  DADD R14, R62.reuse, 11 ;  /* 0x402600003e0e7429 */ /* 0x040fe20000000000 */
[----:B------:R-:W-:Y:S01]  /*0ac0*/  LOP3.LUT R33, R19, 0x7ff00000, RZ, 0xc0, !PT ;  /* 0x7ff0000013217812 */ /* 0x000fe200078ec0ff */
[----:B---3--:R-:W-:Y:S01]  /*0ad0*/  DADD R24, R62, 4 ;  /* 0x401000003e187429 */ /* 0x008fe20000000000 */
[----:B------:R-:W-:Y:S01]  /*0ae0*/  LOP3.LUT R27, R7, 0x7ff00000, RZ, 0xc0, !PT ;  /* 0x7ff00000071b7812 */ /* 0x000fe200078ec0ff */
[----:B------:R-:W-:-:S02]  /*0af0*/  DADD R18, R64, 5 ;  /* 0x4014000040127429 */ /* 0x000fc40000000000 */
[C---:B------:R-:W-:Y:S01]  /*0b00*/  DADD R6, R62.reuse, 9 ;  /* 0x402200003e067429 */ /* 0x040fe20000000000 */
[----:B------:R-:W-:Y:S01]  /*0b10*/  LOP3.LUT R34, R21, 0x7ff00000, RZ, 0xc0, !PT ;  /* 0x7ff0000015227812 */ /* 0x000fe200078ec0ff */
[----:B------:R-:W-:Y:S01]  /*0b20*/  DADD R20, R62, 8 ;  /* 0x402000003e147429 */ /* 0x000fe20000000000 */
[----:B-1----:R-:W-:Y:S01]  /*0b30*/  LOP3.LUT R28, R9, 0x7ff00000, RZ, 0xc0, !PT ;  /* 0x7ff00000091c7812 */ /* 0x002fe200078ec0ff */
[C---:B------:R-:W-:Y:S01]  /*0b40*/  DADD R8, R64.reuse, 8 ;  /* 0x4020000040087429 */ /* 0x040fe20000000000 */
[----:B------:R-:W-:Y:S01]  /*0b50*/  LOP3.LUT R16, R55, 0x7ff00000, RZ, 0xc0, !PT ;  /* 0x7ff0000037107812 */ /* 0x000fe200078ec0ff */
[----:B------:R-:W1:Y:S01]  /*0b60*/  F2F.F64.F32 R58, R4 ;  /* 0x00000004003a7310 */ /* 0x000e620000201800 */
[----:B------:R-:W-:Y:S02]  /*0b70*/  LOP3.LUT R14, R57, 0x7ff00000, RZ, 0xc0, !PT ;  /* 0x7ff00000390e7812 */ /* 0x000fe400078ec0ff */
[----:B------:R-:W-:Y:S01]  /*0b80*/  LOP3.LUT R29, R13, 0x7ff00000, RZ, 0xc0, !PT ;  /* 0x7ff000000d1d7812 */ /* 0x000fe200078ec0ff */
[----:B------:R-:W-:Y:S01]  /*0b90*/  DADD R12, R64, 7 ;  /* 0x401c0000400c7429 */ /* 0x000fe20000000000 */
[----:B0-----:R-:W-:Y:S01]  /*0ba0*/  FMUL R5, R0, R11 ;  /* 0x0000000b00057220 */ /* 0x001fe20000400000 */
[----:B------:R-:W-:-:S02]  /*0bb0*/  DADD R48, R62, 10 ;  /* 0x402400003e307429 */ /* 0x000fc40000000000 */
[----:B------:R-:W0:Y:S01]  /*0bc0*/  F2F.F64.F32 R56, R2 ;  /* 0x0000000200387310 */ /* 0x000e220000201800 */
[C---:B------:R-:W-:Y:S02]  /*0bd0*/  DADD R52, R64.reuse, 9 ;  /* 0x4022000040347429 */ /* 0x040fe40000000000 */
[C---:B------:R-:W-:Y:S02]  /*0be0*/  DADD R68, R64.reuse, 11 ;  /* 0x4026000040447429 */ /* 0x040fe40000000000 */
[----:B------:R-:W-:-:S03]  /*0bf0*/  DADD R70, R64, 12 ;  /* 0x4028000040467429 */ /* 0x000fc60000000000 */
[----:B----4-:R-:W2:Y:S01]  /*0c00*/  F2F.F64.F32 R54, R72 ;  /* 0x0000004800367310 */ /* 0x010ea20000201800 */
[----:B------:R-:W-:Y:S01]  /*0c10*/  FMUL R11, R72, R11 ;  /* 0x0000000b480b7220 */ /* 0x000fe20000400000 */
[----:B------:R-:W-:Y:S01]  /*0c20*/  LOP3.LUT R30, R25, 0x7ff00000, RZ, 0xc0, !PT ;  /* 0x7ff00000191e7812 */ /* 0x000fe200078ec0ff */
[----:B------:R-:W-:Y:S01]  /*0c30*/  IMAD.MOV.U32 R8, RZ, RZ, 0x7ff00000 ;  /* 0x7ff00000ff087424 */ /* 0x000fe200078e00ff */
[----:B------:R-:W-:Y:S01]  /*0c40*/  LOP3.LUT R25, R19, 0x7ff00000, RZ, 0xc0, !PT ;  /* 0x7ff0000013197812 */ /* 0x000fe200078ec0ff */
[C-C-:B------:R-:W-:Y:S01]  /*0c50*/  IMAD R6, R50.reuse, 0x6, R3.reuse ;  /* 0x0000000632067824 */ /* 0x140fe200078e0203 */
[----:B------:R-:W-:Y:S01]  /*0c60*/  LOP3.LUT R19, R7, 0x7ff00000, RZ, 0xc0, !PT ;  /* 0x7ff0000007137812 */ /* 0x000fe200078ec0ff */
[----:B------:R-:W-:Y:S01]  /*0c70*/  IMAD R7, R50, 0xc, R3 ;  /* 0x0000000c32077824 */ /* 0x000fe200078e0203 */
[----:B------:R3:W4:Y:S01]  /*0c80*/  F2F.F64.F32 R60, R0 ;  /* 0x00000000003c7310 */ /* 0x0007220000201800 */
[----:B------:R-:W-:Y:S01]  /*0c90*/  ISETP.GE.AND P1, PT, R63, RZ, PT ;  /* 0x000000ff3f00720c */ /* 0x000fe20003f26270 */
[----:B------:R-:W-:Y:S01]  /*0ca0*/  FFMA R5, R4, R51, R5 ;  /* 0x0000003304057223 */ /* 0x000fe20000000005 */
[----:B------:R-:W-:-:S02]  /*0cb0*/  ISETP.GE.AND P0, PT, R65, RZ, PT ;  /* 0x000000ff4100720c */ /* 0x000fc40003f06270 */
[----:B------:R-:W-:Y:S01]  /*0cc0*/  LOP3.LUT R22, R21, 0x7ff00000, RZ, 0xc0, !PT ;  /* 0x7ff0000015167812 */ /* 0x000fe200078ec0ff */
[----:B---3--:R-:W-:Y:S01]  /*0cd0*/  FFMA R0, R2, R51, R11 ;  /* 0x0000003302007223 */ /* 0x008fe2000000000b */
[----:B------:R-:W-:Y:S01]  /*0ce0*/  LOP3.LUT R20, R9, 0x7ff00000, RZ, 0xc0, !PT ;  /* 0x7ff0000009147812 */ /* 0x000fe200078ec0ff */
[----:B------:R-:W-:Y:S01]  /*0cf0*/  IMAD.MOV R10, RZ, RZ, -R10 ;  /* 0x000000ffff0a7224 */ /* 0x000fe200078e0a0a */
[----:B------:R-:W-:Y:S01]  /*0d00*/  LOP3.LUT R24, R17, 0x7ff00000, RZ, 0xc0, !PT ;  /* 0x7ff0000011187812 */ /* 0x000fe200078ec0ff */
[----:B------:R-:W-:Y:S01]  /*0d10*/  FADD R11, R5, R0 ;  /* 0x00000000050b7221 */ /* 0x000fe20000000000 */
[----:B------:R-:W-:Y:S01]  /*0d20*/  LOP3.LUT R21, R13, 0x7ff00000, RZ, 0xc0, !PT ;  /* 0x7ff000000d157812 */ /* 0x000fe200078ec0ff */
[----:B------:R-:W-:Y:S01]  /*0d30*/  VIADD R7, R7, 0x6 ;  /* 0x0000000607077836 */ /* 0x000fe20000000000 */
[----:B------:R-:W-:Y:S01]  /*0d40*/  SEL R9, R8, 0xfff00000, P1 ;  /* 0xfff0000008097807 */ /* 0x000fe20000800000 */
[----:B------:R-:W-:Y:S01]  /*0d50*/  VIADD R6, R6, 0x6 ;  /* 0x0000000606067836 */ /* 0x000fe20000000000 */
[----:B------:R-:W-:-:S02]  /*0d60*/  LOP3.LUT R18, R49, 0x7ff00000, RZ, 0xc0, !PT ;  /* 0x7ff0000031127812 */ /* 0x000fc400078ec0ff */
[----:B------:R-:W-:Y:S02]  /*0d70*/  LOP3.LUT R17, R53, 0x7ff00000, RZ, 0xc0, !PT ;  /* 0x7ff0000035117812 */ /* 0x000fe400078ec0ff */
[----:B------:R-:W-:Y:S02]  /*0d80*/  LOP3.LUT R15, R15, 0x7ff00000, RZ, 0xc0, !PT ;  /* 0x7ff000000f0f7812 */ /* 0x000fe400078ec0ff */
[----:B------:R-:W-:Y:S02]  /*0d90*/  LOP3.LUT R13, R69, 0x7ff00000, RZ, 0xc0, !PT ;  /* 0x7ff00000450d7812 */ /* 0x000fe400078ec0ff */
[----:B------:R-:W-:Y:S02]  /*0da0*/  LOP3.LUT R12, R71, 0x7ff00000, RZ, 0xc0, !PT ;  /* 0x7ff00000470c7812 */ /* 0x000fe400078ec0ff */
[----:B------:R-:W-:Y:S02]  /*0db0*/  P2R R3, PR, RZ, 0x2 ;  /* 0x00000002ff037803 */ /* 0x000fe40000000000 */
[----:B012-4-:R-:W-:-:S07]  /*0dc0*/  SEL R8, R8, 0xfff00000, P0 ;  /* 0xfff0000008087807 */ /* 0x017fce0000000000 */
.L_x_69:
[----:B0-----:R-:W0:Y:S02]  /*0dd0*/  LDC.64 R50, c[0x0][0x3a0] ;  /* 0x0000e800ff327b82 */ /* 0x001e240000000a00 */
[----:B0-----:R-:W-:-:S06]  /*0de0*/  IMAD.WIDE R48, R7, 0x4, R50 ;  /* 0x0000000407307825 */ /* 0x001fcc00078e0232 */
[----:B------:R-:W2:Y:S01]  /*0df0*/  LDG.E.CONSTANT R48, desc[UR6][R48.64] ;  /* 0x0000000630307981 */ /* 0x000ea2000c1e9900 */
[----:B-----5:R-:W-:Y:S01]  /*0e00*/  IMAD.MOV.U32 R5, RZ, RZ, R39 ;  /* 0x000000ffff057224 */ /* 0x020fe200078e0027 */
[----:B------:R-:W-:Y:S05]  /*0e10*/  WARPSYNC.ALL ;  /* 0x0000000000007948 */ /* 0x000fea0003800000 */
[----:B------:R-:W0:Y:S01]  /*0e20*/  S2R R4, SR_TID.X ;  /* 0x0000000000047919 */ /* 0x000e220000002100 */
[----:B------:R-:W-:Y:S02]  /*0e30*/  IMAD.MOV.U32 R39, RZ, RZ, R40 ;  /* 0x000000ffff277224 */ /* 0x000fe400078e0028 */
[----:B------:R-:W-:-:S02]  /*0e40*/  IMAD.MOV.U32 R40, RZ, RZ, R41 ;  /* 0x000000ffff287224 */ /* 0x000fc400078e0029 */
[----:B------:R-:W-:Y:S02]  /*0e50*/  IMAD.MOV.U32 R41, RZ, RZ, R42 ;  /* 0x000000ffff297224 */ /* 0x000fe400078e002a */
[----:B------:R-:W-:Y:S02]  /*0e60*/  IMAD.MOV.U32 R42, RZ, RZ, R43 ;  /* 0x000000ffff2a7224 */ /* 0x000fe400078e002b */
[----:B------:R-:W-:Y:S02]  /*0e70*/  IMAD.MOV.U32 R43, RZ, RZ, R45 ;  /* 0x000000ffff2b7224 */ /* 0x000fe400078e002d */
[----:B------:R-:W-:Y:S02]  /*0e80*/  IMAD.MOV.U32 R45, RZ, RZ, R44 ;  /* 0x000000ffff2d7224 */ /* 0x000fe400078e002c */
[----:B------:R-:W-:Y:S02]  /*0e90*/  IMAD.MOV.U32 R44, RZ, RZ, R47 ;  /* 0x000000ffff2c7224 */ /* 0x000fe400078e002f */
[----:B------:R-:W-:-:S02]  /*0ea0*/  IMAD.MOV.U32 R47, RZ, RZ, R46 ;  /* 0x000000ffff2f7224 */ /* 0x000fc400078e002e */
[----:B------:R-:W-:Y:S02]  /*0eb0*/  IMAD.MOV.U32 R46, RZ, RZ, R38 ;  /* 0x000000ffff2e7224 */ /* 0x000fe400078e0026 */
[----:B------:R-:W-:Y:S01]  /*0ec0*/  IMAD.MOV.U32 R38, RZ, RZ, R36 ;  /* 0x000000ffff267224 */ /* 0x000fe200078e0024 */
[----:B0-----:R-:W-:Y:S01]  /*0ed0*/  ISETP.GT.U32.AND P1, PT, R4, 0x5, PT ;  /* 0x000000050400780c */ /* 0x001fe20003f24070 */
[----:B--2---:R-:W-:-:S12]  /*0ee0*/  IMAD.MOV.U32 R36, RZ, RZ, R48 ;  /* 0x000000ffff247224 */ /* 0x004fd800078e0030 */
[----:B------:R-:W-:Y:S01]  /*0ef0*/  @!P1 IMAD.WIDE R48, R6, 0x4, R50 ;  /* 0x0000000406309825 */ /* 0x000fe200078e0232 */
[----:B------:R-:W0:Y:S04]  /*0f00*/  LDC R0, c[0x0][0x384] ;  /* 0x0000e100ff007b82 */ /* 0x000e280000000800 */
[----:B------:R-:W2:Y:S04]  /*0f10*/  @!P1 LDG.E.CONSTANT R51, desc[UR6][R48.64+-0x18] ;  /* 0xffffe80630339981 */ /* 0x000ea8000c1e9900 */
[----:B------:R1:W3:Y:S01]  /*0f20*/  @!P1 LDG.E.CONSTANT R73, desc[UR6][R48.64+0x80] ;  /* 0x0000800630499981 */ /* 0x0002e2000c1e9900 */
[----:B------:R-:W4:Y:S01]  /*0f30*/  LDC R2, c[0x0][0x38c] ;  /* 0x0000e300ff027b82 */ /* 0x000f220000000800 */
[----:B------:R-:W-:Y:S01]  /*0f40*/  ISETP.NE.AND P5, PT, R13, 0x7ff00000, PT ;  /* 0x7ff000000d00780c */ /* 0x000fe20003fa5270 */
[----:B------:R-:W-:Y:S01]  /*0f50*/  UMOV UR4, 0x400 ;  /* 0x0000040000047882 */ /* 0x000fe20000000000 */
[----:B------:R-:W-:Y:S01]  /*0f60*/  ISETP.NE.AND P6, PT, R34, 0x7ff00000, PT ;  /* 0x7ff000002200780c */ /* 0x000fe20003fc5270 */
[----:B------:R-:W-:Y:S01]  /*0f70*/  DADD R82, -RZ, |R62| ;  /* 0x00000000ff527229 */ /* 0x000fe2000000053e */
[----:B------:R-:W-:Y:S01]  /*0f80*/  P2R R80, PR, RZ, 0x20 ;  /* 0x00000020ff507803 */ /* 0x000fe20000000000 */
[----:B------:R-:W-:Y:S01]  /*0f90*/  BSSY.RECONVERGENT B0, `(.L_x_5) ;  /* 0x0000048000007945 */ /* 0x000fe20003800200 */
[----:B------:R-:W-:Y:S01]  /*0fa0*/  ISETP.NE.AND P5, PT, R16, 0x7ff00000, PT ;  /* 0x7ff000001000780c */ /* 0x000fe20003fa5270 */
[----:B------:R-:W4:Y:S01]  /*0fb0*/  S2UR UR5, SR_CgaCtaId ;  /* 0x00000000000579c3 */ /* 0x000f220000008800 */
[----:B------:R-:W-:Y:S01]  /*0fc0*/  FMUL R71, R11, R43 ;  /* 0x0000002b0b477220 */ /* 0x000fe20000400000 */
[----:B------:R-:W-:Y:S01]  /*0fd0*/  IMAD.MOV.U32 R69, RZ, RZ, 0x3ff00000 ;  /* 0x3ff00000ff457424 */ /* 0x000fe200078e00ff */
[----:B------:R-:W-:-:S05]  /*0fe0*/  P2R R77, PR, RZ, 0x20 ;  /* 0x00000020ff4d7803 */ /* 0x000fca0000000000 */
[----:B------:R-:W-:Y:S01]  /*0ff0*/  BAR.SYNC.DEFER_BLOCKING 0x0 ;  /* 0x0000000000007b1d */ /* 0x000fe20000010000 */
[----:B------:R-:W-:Y:S02]  /*1000*/  ISETP.NE.AND P5, PT, R19, 0x7ff00000, PT ;  /* 0x7ff000001300780c */ /* 0x000fe40003fa5270 */
[C---:B0-----:R-:W-:Y:S02]  /*1010*/  FSETP.NEU.AND P3, PT, R0.reuse, 1, PT ;  /* 0x3f8000000000780b */ /* 0x041fe40003f6d000 */
[----:B------:R-:W-:-:S03]  /*1020*/  FSETP.NEU.AND P2, PT, R0, RZ, PT ;  /* 0x000000ff0000720b */ /* 0x000fc60003f4d000 */
[----:B------:R-:W0:Y:S01]  /*1030*/  LDC.64 R52, c[0x0][0x3a8] ;  /* 0x0000ea00ff347b82 */ /* 0x000e220000000a00 */
[----:B-1----:R-:W-:Y:S02]  /*1040*/  P2R R48, PR, RZ, 0x8 ;  /* 0x00000008ff307803 */ /* 0x002fe40000000000 */
[----:B------:R-:W-:Y:S02]  /*1050*/  P2R R48, PR, RZ, 0x4 ;  /* 0x00000004ff307803 */ /* 0x000fe40000000000 */
[----:B------:R-:W-:Y:S02]  /*1060*/  P2R R50, PR, RZ, 0x20 ;  /* 0x00000020ff327803 */ /* 0x000fe40000000000 */
[C---:B----4-:R-:W-:Y:S02]  /*1070*/  FSETP.NEU.AND P3, PT, R2.reuse, 1, PT ;  /* 0x3f8000000200780b */ /* 0x050fe40003f6d000 */
[----:B------:R-:W-:Y:S02]  /*1080*/  FSETP.NEU.AND P4, PT, R2, RZ, PT ;  /* 0x000000ff0200720b */ /* 0x000fe40003f8d000 */
[----:B------:R-:W-:-:S02]  /*1090*/  P2R R48, PR, RZ, 0x8 ;  /* 0x00000008ff307803 */ /* 0x000fc40000000000 */
[----:B------:R-:W-:Y:S01]  /*10a0*/  P2R R48, PR, RZ, 0x10 ;  /* 0x00000010ff307803 */ /* 0x000fe20000000000 */
[----:B------:R-:W-:Y:S01]  /*10b0*/  ULEA UR4, UR5, UR4, 0x18 ;  /* 0x0000000405047291 */ /* 0x000fe2000f8ec0ff */
[----:B------:R-:W-:Y:S02]  /*10c0*/  ISETP.NE.AND P3, PT, R12, 0x7ff00000, PT ;  /* 0x7ff000000c00780c */ /* 0x000fe40003f65270 */
[----:B------:R-:W-:Y:S02]  /*10d0*/  ISETP.NE.AND P4, PT, R14, 0x7ff00000, PT ;  /* 0x7ff000000e00780c */ /* 0x000fe40003f85270 */
[----:B------:R-:W-:Y:S02]  /*10e0*/  P2R R81, PR, RZ, 0x8 ;  /* 0x00000008ff517803 */ /* 0x000fe40000000000 */
[----:B------:R-:W-:Y:S02]  /*10f0*/  P2R R79, PR, RZ, 0x10 ;  /* 0x00000010ff4f7803 */ /* 0x000fe40000000000 */
[----:B------:R-:W-:Y:S01]  /*1100*/  ISETP.NE.AND P3, PT, R15, 0x7ff00000, PT ;  /* 0x7ff000000f00780c */ /* 0x000fe20003f65270 */
[----:B0-----:R-:W-:Y:S01]  /*1110*/  IMAD.WIDE R52, R6, 0x4, R52 ;  /* 0x0000000406347825 */ /* 0x001fe200078e0234 */
[----:B------:R-:W-:-:S02]  /*1120*/  ISETP.NE.AND P4, PT, R17, 0x7ff00000, PT ;  /* 0x7ff000001100780c */ /* 0x000fc40003f85270 */
[----:B------:R-:W-:Y:S01]  /*1130*/  LEA R4, R4, UR4, 0x2 ;  /* 0x0000000404047c11 */ /* 0x000fe2000f8e10ff */
[----:B------:R-:W-:Y:S01]  /*1140*/  UMOV UR4, URZ ;  /* 0x000000ff00047c82 */ /* 0x000fe20008000000 */
[----:B------:R-:W-:Y:S02]  /*1150*/  P2R R78, PR, RZ, 0x8 ;  /* 0x00000008ff4e7803 */ /* 0x000fe40000000000 */
[----:B------:R-:W-:Y:S01]  /*1160*/  P2R R76, PR, RZ, 0x10 ;  /* 0x00000010ff4c7803 */ /* 0x000fe20000000000 */
[----:B------:R-:W-:Y:S01]  /*1170*/  STS [R4+0x18], R43 ;  /* 0x0000182b04007388 */ /* 0x000fe20000000800 */
[----:B------:R-:W-:Y:S02]  /*1180*/  ISETP.NE.AND P3, PT, R18, 0x7ff00000, PT ;  /* 0x7ff000001200780c */ /* 0x000fe40003f65270 */
[----:B------:R-:W-:Y:S02]  /*1190*/  ISETP.NE.AND P4, PT, R20, 0x7ff00000, PT ;  /* 0x7ff000001400780c */ /* 0x000fe40003f85270 */
[----:B------:R-:W-:-:S02]  /*11a0*/  ISETP.NE.AND P5, PT, R22, 0x7ff00000, PT ;  /* 0x7ff000001600780c */ /* 0x000fc40003fa5270 */
[----:B------:R-:W-:Y:S02]  /*11b0*/  P2R R49, PR, RZ, 0x10 ;  /* 0x00000010ff317803 */ /* 0x000fe40000000000 */
[----:B------:R-:W-:Y:S02]  /*11c0*/  ISETP.NE.AND P4, PT, R23, 0x7ff00000, PT ;  /* 0x7ff000001700780c */ /* 0x000fe40003f85270 */
[----:B------:R-:W-:Y:S02]  /*11d0*/  P2R R89, PR, RZ, 0x20 ;  /* 0x00000020ff597803 */ /* 0x000fe40000000000 */
[----:B------:R-:W-:Y:S02]  /*11e0*/  ISETP.NE.AND P5, PT, R25, 0x7ff00000, PT ;  /* 0x7ff000001900780c */ /* 0x000fe40003fa5270 */
[----:B------:R-:W-:Y:S02]  /*11f0*/  P2R R91, PR, RZ, 0x10 ;  /* 0x00000010ff5b7803 */ /* 0x000fe40000000000 */
        /* <DEDUP_REMOVED lines=11> */
[----:B------:R-:W-:Y:S01]  /*12b0*/  P2R R95, PR, RZ, 0x10 ;  /* 0x00000010ff5f7803 */ /* 0x000fe20000000000 */
[----:B------:R-:W-:Y:S01]  /*12c0*/  DSETP.NEU.AND P4, PT, |R62|, +INF , PT ;  /* 0x7ff000003e00742a */ /* 0x000fe20003f8d200 */
[----:B------:R-:W-:-:S02]  /*12d0*/  P2R R75, PR, RZ, 0x20 ;  /* 0x00000020ff4b7803 */ /* 0x000fc40000000000 */
[----:B------:R-:W-:Y:S02]  /*12e0*/  FSETP.NAN.AND P2, PT, R2, R2, PT ;  /* 0x000000020200720b */ /* 0x000fe40003f48000 */
[----:B------:R-:W-:Y:S02]  /*12f0*/  ISETP.NE.AND P5, PT, R35, 0x7ff00000, PT ;  /* 0x7ff000002300780c */ /* 0x000fe40003fa5270 */
[----:B------:R-:W-:Y:S02]  /*1300*/  P2R R74, PR, RZ, 0x40 ;  /* 0x00000040ff4a7803 */ /* 0x000fe40000000000 */
[----:B------:R-:W-:Y:S01]  /*1310*/  MOV R48, 0x1410 ;  /* 0x0000141000307802 */ /* 0x000fe20000000f00 */
[----:B--2---:R0:W-:Y:S04]  /*1320*/  @!P1 STS [R4], R51 ;  /* 0x0000003304009388 */ /* 0x0041e80000000800 */
[----:B---3--:R1:W-:Y:S01]  /*1330*/  @!P1 STS [R4+0x98], R73 ;  /* 0x0000984904009388 */ /* 0x0083e20000000800 */
[----:B------:R-:W-:Y:S01]  /*1340*/  BAR.SYNC.DEFER_BLOCKING 0x0 ;  /* 0x0000000000007b1d */ /* 0x000fe20000010000 */
[----:B------:R-:W-:-:S02]  /*1350*/  FSETP.NAN.AND P1, PT, R0, R0, PT ;  /* 0x000000000000720b */ /* 0x000fc40003f28000 */
[----:B0-----:R-:W-:Y:S02]  /*1360*/  P2R R51, PR, RZ, 0x8 ;  /* 0x00000008ff337803 */ /* 0x001fe40000000000 */
[----:B------:R-:W-:-:S04]  /*1370*/  ISETP.NE.AND P3, PT, R21, 0x7ff00000, PT ;  /* 0x7ff000001500780c */ /* 0x000fc80003f65270 */
[----:B------:R-:W-:Y:S02]  /*1380*/  P2R R88, PR, RZ, 0x8 ;  /* 0x00000008ff587803 */ /* 0x000fe40000000000 */
[----:B------:R-:W-:-:S04]  /*1390*/  ISETP.NE.AND P3, PT, R24, 0x7ff00000, PT ;  /* 0x7ff000001800780c */ /* 0x000fc80003f65270 */
[----:B------:R-:W-:Y:S02]  /*13a0*/  P2R R90, PR, RZ, 0x8 ;  /* 0x00000008ff5a7803 */ /* 0x000fe40000000000 */
[----:B------:R-:W-:-:S04]  /*13b0*/  ISETP.NE.AND P3, PT, R27, 0x7ff00000, PT ;  /* 0x7ff000001b00780c */ /* 0x000fc80003f65270 */
[----:B------:R-:W-:Y:S02]  /*13c0*/  P2R R94, PR, RZ, 0x8 ;  /* 0x00000008ff5e7803 */ /* 0x000fe40000000000 */
[----:B------:R-:W-:-:S04]  /*13d0*/  ISETP.NE.AND P3, PT, R30, 0x7ff00000, PT ;  /* 0x7ff000001e00780c */ /* 0x000fc80003f65270 */
[----:B-1----:R-:W-:-:S03]  /*13e0*/  P2R R73, PR, RZ, 0x8 ;  /* 0x00000008ff497803 */ /* 0x002fc60000000000 */
[----:B------:R-:W-:-:S14]  /*13f0*/  DSETP.NEU.AND P3, PT, |R64|, +INF , PT ;  /* 0x7ff000004000742a */ /* 0x000fdc0003f6d200 */
[----:B------:R-:W-:Y:S05]  /*1400*/  CALL.REL.NOINC `($_Z13FVS_2D_SolverififfPfS_S_$__internal_accurate_pow) ;  /* 0x0000004c009c7944 */ /* 0x000fea0003c00000 */
[----:B------:R-:W-:Y:S05]  /*1410*/  BSYNC.RECONVERGENT B0 ;  /* 0x0000000000007941 */ /* 0x000fea0003800200 */
.L_x_5:
[----:B------:R-:W0:Y:S01]  /*1420*/  LDCU UR5, c[0x0][0x38c] ;  /* 0x00007180ff0577ac */ /* 0x000e220008000800 */
[----:B------:R-:W-:Y:S01]  /*1430*/  DADD R82, -RZ, -R68 ;  /* 0x00000000ff527229 */ /* 0x000fe20000000944 */
[----:B------:R-:W-:Y:S01]  /*1440*/  P2R R85, PR, RZ, 0x1 ;  /* 0x00000001ff557803 */ /* 0x000fe20000000000 */
[----:B------:R-:W-:Y:S01]  /*1450*/  FADD R98, R45, -R42 ;  /* 0x8000002a2d627221 */ /* 0x000fe20000000000 */
[----:B------:R-:W-:Y:S01]  /*1460*/  ISETP.NE.AND P0, PT, R3, RZ, PT ;  /* 0x000000ff0300720c */ /* 0x000fe20003f05270 */
[----:B------:R-:W-:Y:S01]  /*1470*/  BSSY.RECONVERGENT B0, `(.L_x_6) ;  /* 0x0000019000007945 */ /* 0x000fe20003800200 */
[----:B------:R-:W-:-:S03]  /*1480*/  FSETP.NEU.AND P6, PT, R2, RZ, PT ;  /* 0x000000ff0200720b */ /* 0x000fc60003fcd000 */
[----:B------:R-:W-:Y:S02]  /*1490*/  F2F.F64.F32 R98, R98 ;  /* 0x0000006200627310 */ /* 0x000fe40000201800 */
[----:B------:R-:W-:Y:S02]  /*14a0*/  FSEL R69, R83, R69, !P0 ;  /* 0x0000004553457208 */ /* 0x000fe40004000000 */
[----:B------:R-:W-:Y:S02]  /*14b0*/  FSEL R48, R82, R68, !P0 ;  /* 0x0000004452307208 */ /* 0x000fe40004000000 */
[----:B------:R-:W-:Y:S02]  /*14c0*/  FSEL R84, R63, R69, !P6 ;  /* 0x000000453f547208 */ /* 0x000fe40007000000 */
[----:B------:R-:W-:Y:S01]  /*14d0*/  FSEL R48, R48, RZ, P6 ;  /* 0x000000ff30307208 */ /* 0x000fe20003000000 */
[----:B0-----:R-:W0:Y:S01]  /*14e0*/  F2F.F64.F32 R62, UR5 ;  /* 0x00000005003e7d10 */ /* 0x001e220008201800 */
[----:B------:R-:W-:-:S02]  /*14f0*/  ISETP.NE.AND P0, PT, R85, RZ, PT ;  /* 0x000000ff5500720c */ /* 0x000fc40003f05270 */
[----:B------:R-:W-:Y:S02]  /*1500*/  FSEL R83, R48, RZ, P4 ;  /* 0x000000ff30537208 */ /* 0x000fe40002000000 */
[----:B------:R-:W-:Y:S02]  /*1510*/  FSEL R85, R84, R9, P4 ;  /* 0x0000000954557208 */ /* 0x000fe40002000000 */
[----:B------:R-:W-:Y:S01]  /*1520*/  FSETP.NEU.AND P6, PT, R2, 1, PT ;  /* 0x3f8000000200780b */ /* 0x000fe20003fcd000 */
[----:B0-----:R-:W-:-:S10]  /*1530*/  DADD R68, R62, 1 ;  /* 0x3ff000003e447429 */ /* 0x001fd40000000000 */
[----:B------:R-:W-:Y:S01]  /*1540*/  @!P5 FSEL R48, R68, R83, P2 ;  /* 0x000000534430d208 */ /* 0x000fe20001000000 */
[----:B------:R-:W-:Y:S01]  /*1550*/  DADD R82, -RZ, |R62| ;  /* 0x00000000ff527229 */ /* 0x000fe2000000053e */
[----:B------:R-:W-:-:S03]  /*1560*/  @!P5 FSEL R84, R69, R85, P2 ;  /* 0x000000554554d208 */ /* 0x000fc60001000000 */
[----:B------:R-:W-:Y:S01]  /*1570*/  IMAD.MOV.U32 R68, RZ, RZ, R48 ;  /* 0x000000ffff447224 */ /* 0x000fe200078e0030 */
[----:B------:R-:W-:Y:S01]  /*1580*/  MOV R48, 0x1600 ;  /* 0x0000160000307802 */ /* 0x000fe20000000f00 */
[----:B------:R-:W-:-:S06]  /*1590*/  IMAD.MOV.U32 R69, RZ, RZ, R84 ;  /* 0x000000ffff457224 */ /* 0x000fcc00078e0054 */
[----:B------:R-:W-:-:S10]  /*15a0*/  DADD R68, R68, R68 ;  /* 0x0000000044447229 */ /* 0x000fd40000000044 */
[----:B------:R-:W-:Y:S02]  /*15b0*/  FSEL R114, R68, RZ, P6 ;  /* 0x000000ff44727208 */ /* 0x000fe40003000000 */
[----:B------:R-:W-:Y:S01]  /*15c0*/  FSEL R115, R69, 2, P6 ;  /* 0x4000000045737808 */ /* 0x000fe20003000000 */
[----:B------:R-:W-:-:S05]  /*15d0*/  IMAD.MOV.U32 R69, RZ, RZ, 0x40000000 ;  /* 0x40000000ff457424 */ /* 0x000fca00078e00ff */
[----:B------:R-:W-:-:S11]  /*15e0*/  DMUL R114, R60, R114 ;  /* 0x000000723c727228 */ /* 0x000fd60000000000 */
[----:B------:R-:W-:Y:S05]  /*15f0*/  CALL.REL.NOINC `($_Z13FVS_2D_SolverififfPfS_S_$__internal_accurate_pow) ;  /* 0x0000004c00207944 */ /* 0x000fea0003c00000 */
[----:B------:R-:W-:Y:S05]  /*1600*/  BSYNC.RECONVERGENT B0 ;  /* 0x0000000000007941 */ /* 0x000fea0003800200 */
.L_x_6:
[----:B------:R-:W-:Y:S01]  /*1610*/  ISETP.NE.AND P5, PT, R74, RZ, PT ;  /* 0x000000ff4a00720c */ /* 0x000fe20003fa5270 */
[----:B------:R-:W-:Y:S01]  /*1620*/  DADD R82, R62, 2 ;  /* 0x400000003e527429 */ /* 0x000fe20000000000 */
[----:B------:R-:W-:Y:S01]  /*1630*/  FSETP.NEU.AND P6, PT, R2, RZ, PT ;  /* 0x000000ff0200720b */ /* 0x000fe20003fcd000 */
[----:B------:R-:W-:Y:S01]  /*1640*/  FADD R74, R45, R42 ;  /* 0x0000002a2d4a7221 */ /* 0x000fe20000000000 */
[----:B------:R-:W-:Y:S01]  /*1650*/  BSSY.RECONVERGENT B0, `(.L_x_7) ;  /* 0x0000016000007945 */ /* 0x000fe20003800200 */
[----:B------:R-:W-:Y:S02]  /*1660*/  MOV R48, 0x17b0 ;  /* 0x000017b000307802 */ /* 0x000fe40000000f00 */
[----:B------:R-:W-:Y:S02]  /*1670*/  FSEL R68, R68, RZ, P6 ;  /* 0x000000ff44447208 */ /* 0x000fe40003000000 */
[----:B------:R-:W-:Y:S02]  /*1680*/  FSEL R87, R69, RZ, P6 ;  /* 0x000000ff45577208 */ /* 0x000fe40003000000 */
[----:B------:R-:W-:-:S02]  /*1690*/  FSEL R69, R68, RZ, P4 ;  /* 0x000000ff44457208 */ /* 0x000fc40002000000 */
[----:B------:R-:W-:Y:S02]  /*16a0*/  FSEL R85, R87, +QNAN , P4 ;  /* 0x7ff0000057557808 */ /* 0x000fe40002000000 */
[----:B------:R-:W-:Y:S02]  /*16b0*/  @!P5 FSEL R68, R82, R69, P2 ;  /* 0x000000455244d208 */ /* 0x000fe40001000000 */
[----:B------:R-:W-:Y:S02]  /*16c0*/  @!P5 FSEL R87, R83, R85, P2 ;  /* 0x000000555357d208 */ /* 0x000fe40001000000 */
[----:B------:R-:W-:Y:S01]  /*16d0*/  FSETP.NEU.AND P5, PT, R2, 1, PT ;  /* 0x3f8000000200780b */ /* 0x000fe20003fad000 */
[----:B------:R-:W-:Y:S02]  /*16e0*/  IMAD.MOV.U32 R82, RZ, RZ, R68 ;  /* 0x000000ffff527224 */ /* 0x000fe400078e0044 */
[----:B------:R-:W-:Y:S01]  /*16f0*/  IMAD.MOV.U32 R83, RZ, RZ, R87 ;  /* 0x000000ffff537224 */ /* 0x000fe200078e0057 */
[----:B------:R-:W0:Y:S05]  /*1700*/  F2F.F64.F32 R68, R74 ;  /* 0x0000004a00447310 */ /* 0x000e2a0000201800 */
[----:B------:R-:W-:-:S08]  /*1710*/  DADD R82, R82, R82 ;  /* 0x0000000052527229 */ /* 0x000fd00000000052 */
[----:B------:R-:W-:-:S10]  /*1720*/  DMUL R82, R82, 0.5 ;  /* 0x3fe0000052527828 */ /* 0x000fd40000000000 */
[----:B------:R-:W-:Y:S02]  /*1730*/  FSEL R84, R82, RZ, P5 ;  /* 0x000000ff52547208 */ /* 0x000fe40002800000 */
[----:B------:R-:W-:Y:S01]  /*1740*/  FSEL R85, R83, 1.875, P5 ;  /* 0x3ff0000053557808 */ /* 0x000fe20002800000 */
[----:B------:R-:W-:-:S05]  /*1750*/  DADD R82, -RZ, |R64| ;  /* 0x00000000ff527229 */ /* 0x000fca0000000540 */
[----:B------:R-:W-:-:S08]  /*1760*/  DMUL R84, R54, R84 ;  /* 0x0000005436547228 */ /* 0x000fd00000000000 */
[----:B0-----:R-:W-:-:S08]  /*1770*/  DMUL R68, R84, R68 ;  /* 0x0000004454447228 */ /* 0x001fd00000000000 */
[----:B------:R-:W-:Y:S01]  /*1780*/  DFMA R98, R114, R98, R68 ;  /* 0x000000627262722b */ /* 0x000fe20000000044 */
[----:B------:R-:W-:-:S10]  /*1790*/  IMAD.MOV.U32 R69, RZ, RZ, 0x3ff00000 ;  /* 0x3ff00000ff457424 */ /* 0x000fd400078e00ff */
[----:B------:R-:W-:Y:S05]  /*17a0*/  CALL.REL.NOINC `($_Z13FVS_2D_SolverififfPfS_S_$__internal_accurate_pow) ;  /* 0x0000004800b47944 */ /* 0x000fea0003c00000 */
[----:B------:R-:W-:Y:S05]  /*17b0*/  BSYNC.RECONVERGENT B0 ;  /* 0x0000000000007941 */ /* 0x000fea0003800200 */
.L_x_7:
[----:B------:R-:W0:Y:S01]  /*17c0*/  LDCU UR5, c[0x0][0x384] ;  /* 0x00007080ff0577ac */ /* 0x000e220008000800 */
[----:B------:R-:W-:Y:S01]  /*17d0*/  ISETP.NE.AND P5, PT, R75, RZ, PT ;  /* 0x000000ff4b00720c */ /* 0x000fe20003fa5270 */
[----:B------:R-:W-:Y:S01]  /*17e0*/  DADD R74, -RZ, -R68 ;  /* 0x00000000ff4a7229 */ /* 0x000fe20000000944 */
[----:B------:R-:W-:Y:S01]  /*17f0*/  FSETP.NEU.AND P6, PT, R0, RZ, PT ;  /* 0x000000ff0000720b */ /* 0x000fe20003fcd000 */
[----:B------:R-:W-:Y:S08]  /*1800*/  BSSY.RECONVERGENT B0, `(.L_x_8) ;  /* 0x000001a000007945 */ /* 0x000ff00003800200 */
[----:B------:R-:W-:-:S02]  /*1810*/  FSEL R69, R75, R69, !P0 ;  /* 0x000000454b457208 */ /* 0x000fc40004000000 */
[----:B------:R-:W-:Y:S02]  /*1820*/  FSEL R48, R74, R68, !P0 ;  /* 0x000000444a307208 */ /* 0x000fe40004000000 */
[----:B------:R-:W-:Y:S01]  /*1830*/  FSEL R85, R65, R69, !P6 ;  /* 0x0000004541557208 */ /* 0x000fe20007000000 */
[----:B------:R-:W-:Y:S01]  /*1840*/  LDS R74, [R4+0x14] ;  /* 0x00001400044a7984 */ /* 0x000fe20000000800 */
[----:B0-----:R-:W0:Y:S01]  /*1850*/  F2F.F64.F32 R64, UR5 ;  /* 0x0000000500407d10 */ /* 0x001e220008201800 */
[----:B------:R-:W-:Y:S02]  /*1860*/  FSEL R48, R48, RZ, P6 ;  /* 0x000000ff30307208 */ /* 0x000fe40003000000 */
[----:B------:R-:W-:Y:S02]  /*1870*/  FSEL R83, R85, R8, P3 ;  /* 0x0000000855537208 */ /* 0x000fe40001800000 */
[----:B------:R-:W-:Y:S01]  /*1880*/  FSEL R75, R48, RZ, P3 ;  /* 0x000000ff304b7208 */ /* 0x000fe20001800000 */
[----:B0-----:R-:W-:-:S10]  /*1890*/  DADD R68, R64, 1 ;  /* 0x3ff0000040447429 */ /* 0x001fd40000000000 */
[----:B------:R-:W-:Y:S02]  /*18a0*/  @!P5 FSEL R48, R68, R75, P1 ;  /* 0x0000004b4430d208 */ /* 0x000fe40000800000 */
[----:B------:R-:W0:Y:S01]  /*18b0*/  LDS R75, [R4+0x1c] ;  /* 0x00001c00044b7984 */ /* 0x000e220000000800 */
[----:B------:R-:W-:Y:S01]  /*18c0*/  @!P5 FSEL R85, R69, R83, P1 ;  /* 0x000000534555d208 */ /* 0x000fe20000800000 */
[----:B------:R-:W-:Y:S01]  /*18d0*/  DADD R82, -RZ, |R64| ;  /* 0x00000000ff527229 */ /* 0x000fe20000000540 */
[----:B------:R-:W-:Y:S01]  /*18e0*/  IMAD.MOV.U32 R68, RZ, RZ, R48 ;  /* 0x000000ffff447224 */ /* 0x000fe200078e0030 */
[----:B------:R-:W-:Y:S02]  /*18f0*/  FSETP.NEU.AND P5, PT, R0, 1, PT ;  /* 0x3f8000000000780b */ /* 0x000fe40003fad000 */
[----:B------:R-:W-:Y:S01]  /*1900*/  IMAD.MOV.U32 R69, RZ, RZ, R85 ;  /* 0x000000ffff457224 */ /* 0x000fe200078e0055 */
[----:B------:R-:W-:-:S05]  /*1910*/  MOV R48, 0x19a0 ;  /* 0x000019a000307802 */ /* 0x000fca0000000f00 */
[----:B------:R-:W-:-:S10]  /*1920*/  DADD R68, R68, R68 ;  /* 0x0000000044447229 */ /* 0x000fd40000000044 */
[----:B------:R-:W-:Y:S02]  /*1930*/  FSEL R114, R68, RZ, P5 ;  /* 0x000000ff44727208 */ /* 0x000fe40002800000 */
[----:B------:R-:W-:Y:S01]  /*1940*/  FSEL R115, R69, 2, P5 ;  /* 0x4000000045737808 */ /* 0x000fe20002800000 */
[----:B------:R-:W-:-:S05]  /*1950*/  IMAD.MOV.U32 R69, RZ, RZ, 0x40000000 ;  /* 0x40000000ff457424 */ /* 0x000fca00078e00ff */
[----:B------:R-:W-:Y:S01]  /*1960*/  DMUL R114, R58, R114 ;  /* 0x000000723a727228 */ /* 0x000fe20000000000 */
[----:B0-----:R-:W-:-:S06]  /*1970*/  FADD R116, R74, -R75 ;  /* 0x8000004b4a747221 */ /* 0x001fcc0000000000 */
[----:B------:R-:W0:Y:S04]  /*1980*/  F2F.F64.F32 R116, R116 ;  /* 0x0000007400747310 */ /* 0x000e280000201800 */
[----:B0-----:R-:W-:Y:S05]  /*1990*/  CALL.REL.NOINC `($_Z13FVS_2D_SolverififfPfS_S_$__internal_accurate_pow) ;  /* 0x0000004800387944 */ /* 0x001fea0003c00000 */
[----:B------:R-:W-:Y:S05]  /*19a0*/  BSYNC.RECONVERGENT B0 ;  /* 0x0000000000007941 */ /* 0x000fea0003800200 */
.L_x_8:
[----:B------:R-:W-:Y:S01]  /*19b0*/  ISETP.NE.AND P5, PT, R95, RZ, PT ;  /* 0x000000ff5f00720c */ /* 0x000fe20003fa5270 */
[----:B------:R-:W-:Y:S01]  /*19c0*/  DADD R82, R64, 2 ;  /* 0x4000000040527429 */ /* 0x000fe20000000000 */
[----:B------:R-:W-:Y:S01]  /*19d0*/  FSETP.NEU.AND P6, PT, R0, RZ, PT ;  /* 0x000000ff0000720b */ /* 0x000fe20003fcd000 */
[----:B------:R-:W-:Y:S01]  /*19e0*/  FADD R48, R74, R75 ;  /* 0x0000004b4a307221 */ /* 0x000fe20000000000 */
[----:B------:R-:W-:Y:S02]  /*19f0*/  BSSY.RECONVERGENT B0, `(.L_x_9) ;  /* 0x0000019000007945 */ /* 0x000fe40003800200 */
[----:B------:R-:W-:Y:S01]  /*1a00*/  FSEL R87, R69, RZ, P6 ;  /* 0x000000ff45577208 */ /* 0x000fe20003000000 */
[----:B------:R0:W1:Y:S01]  /*1a10*/  F2F.F64.F32 R74, R48 ;  /* 0x00000030004a7310 */ /* 0x0000620000201800 */
[----:B------:R-:W-:Y:S02]  /*1a20*/  FSEL R68, R68, RZ, P6 ;  /* 0x000000ff44447208 */ /* 0x000fe40003000000 */
[----:B------:R-:W-:-:S02]  /*1a30*/  FSEL R85, R87, +QNAN , P3 ;  /* 0x7ff0000057557808 */ /* 0x000fc40001800000 */
[----:B------:R-:W-:Y:S02]  /*1a40*/  FSEL R69, R68, RZ, P3 ;  /* 0x000000ff44457208 */ /* 0x000fe40001800000 */
[----:B------:R-:W-:Y:S02]  /*1a50*/  @!P5 FSEL R87, R83, R85, P1 ;  /* 0x000000555357d208 */ /* 0x000fe40000800000 */
[----:B------:R-:W-:Y:S01]  /*1a60*/  @!P5 FSEL R68, R82, R69, P1 ;  /* 0x000000455244d208 */ /* 0x000fe20000800000 */
[----:B------:R-:W-:Y:S01]  /*1a70*/  DADD R82, -RZ, |R62| ;  /* 0x00000000ff527229 */ /* 0x000fe2000000053e */
[----:B------:R-:W-:Y:S01]  /*1a80*/  FSETP.NEU.AND P5, PT, R0, 1, PT ;  /* 0x3f8000000000780b */ /* 0x000fe20003fad000 */
[----:B------:R-:W-:Y:S01]  /*1a90*/  IMAD.MOV.U32 R69, RZ, RZ, R87 ;  /* 0x000000ffff457224 */ /* 0x000fe200078e0057 */
[----:B0-----:R-:W-:-:S05]  /*1aa0*/  MOV R48, 0x1b80 ;  /* 0x00001b8000307802 */ /* 0x001fca0000000f00 */
[----:B------:R-:W-:-:S08]  /*1ab0*/  DADD R68, R68, R68 ;  /* 0x0000000044447229 */ /* 0x000fd00000000044 */
[----:B------:R-:W-:-:S10]  /*1ac0*/  DMUL R68, R68, 0.5 ;  /* 0x3fe0000044447828 */ /* 0x000fd40000000000 */
[----:B------:R-:W-:Y:S02]  /*1ad0*/  FSEL R68, R68, RZ, P5 ;  /* 0x000000ff44447208 */ /* 0x000fe40002800000 */
[----:B------:R-:W-:-:S06]  /*1ae0*/  FSEL R69, R69, 1.875, P5 ;  /* 0x3ff0000045457808 */ /* 0x000fcc0002800000 */
[----:B------:R-:W-:-:S08]  /*1af0*/  DMUL R68, R56, R68 ;  /* 0x0000004438447228 */ /* 0x000fd00000000000 */
[----:B-1----:R-:W-:Y:S01]  /*1b00*/  DMUL R68, R68, R74 ;  /* 0x0000004a44447228 */ /* 0x002fe20000000000 */
[----:B------:R-:W0:Y:S07]  /*1b10*/  F2F.F64.F32 R74, R71 ;  /* 0x00000047004a7310 */ /* 0x000e2e0000201800 */
[----:B------:R-:W-:-:S08]  /*1b20*/  DFMA R68, R114, R116, R68 ;  /* 0x000000747244722b */ /* 0x000fd00000000044 */
[----:B------:R-:W-:-:S08]  /*1b30*/  DADD R68, R98, R68 ;  /* 0x0000000062447229 */ /* 0x000fd00000000044 */
[----:B0-----:R-:W-:Y:S01]  /*1b40*/  DADD R74, R68, R74 ;  /* 0x00000000444a7229 */ /* 0x001fe2000000004a */
[----:B------:R-:W-:-:S05]  /*1b50*/  IMAD.MOV.U32 R69, RZ, RZ, 0x40080000 ;  /* 0x40080000ff457424 */ /* 0x000fca00078e00ff */
[----:B------:R0:W1:Y:S05]  /*1b60*/  F2F.F32.F64 R95, R74 ;  /* 0x0000004a005f7310 */ /* 0x00006a0000301000 */
[----:B01----:R-:W-:Y:S05]  /*1b70*/  CALL.REL.NOINC `($_Z13FVS_2D_SolverififfPfS_S_$__internal_accurate_pow) ;  /* 0x0000004400c07944 */ /* 0x003fea0003c00000 */
[----:B------:R-:W-:Y:S05]  /*1b80*/  BSYNC.RECONVERGENT B0 ;  /* 0x0000000000007941 */ /* 0x000fea0003800200 */
.L_x_9:
[----:B------:R-:W-:Y:S01]  /*1b90*/  ISETP.NE.AND P5, PT, R70, RZ, PT ;  /* 0x000000ff4600720c */ /* 0x000fe20003fa5270 */
[----:B------:R-:W-:Y:S01]  /*1ba0*/  DADD R70, -RZ, -R68 ;  /* 0x00000000ff467229 */ /* 0x000fe20000000944 */
[----:B------:R-:W-:Y:S01]  /*1bb0*/  P2R R74, PR, RZ, 0x1 ;  /* 0x00000001ff4a7803 */ /* 0x000fe20000000000 */
[----:B------:R-:W-:Y:S01]  /*1bc0*/  BSSY.RECONVERGENT B1, `(.L_x_10) ;  /* 0x0000022000017945 */ /* 0x000fe20003800200 */
[----:B------:R-:W-:Y:S02]  /*1bd0*/  ISETP.NE.AND P0, PT, R3, RZ, PT ;  /* 0x000000ff0300720c */ /* 0x000fe40003f05270 */
[----:B------:R-:W-:-:S05]  /*1be0*/  FSETP.NEU.AND P6, PT, R2, RZ, PT ;  /* 0x000000ff0200720b */ /* 0x000fca0003fcd000 */
[----:B------:R-:W-:Y:S02]  /*1bf0*/  FSEL R71, R71, R69, !P0 ;  /* 0x0000004547477208 */ /* 0x000fe40004000000 */
[----:B------:R-:W-:Y:S01]  /*1c00*/  FSEL R48, R70, R68, !P0 ;  /* 0x0000004446307208 */ /* 0x000fe20004000000 */
[----:B------:R-:W-:Y:S01]  /*1c10*/  DADD R68, R62, 3 ;  /* 0x400800003e447429 */ /* 0x000fe20000000000 */
[----:B------:R-:W-:Y:S02]  /*1c20*/  FSEL R83, R63, R71, !P6 ;  /* 0x000000473f537208 */ /* 0x000fe40007000000 */
[----:B------:R-:W-:Y:S02]  /*1c30*/  FSEL R82, R48, RZ, P6 ;  /* 0x000000ff30527208 */ /* 0x000fe40003000000 */
[----:B------:R-:W-:Y:S02]  /*1c40*/  FSEL R75, R83, R9, P4 ;  /* 0x00000009534b7208 */ /* 0x000fe40002000000 */
[----:B------:R-:W-:-:S02]  /*1c50*/  FSEL R71, R82, RZ, P4 ;  /* 0x000000ff52477208 */ /* 0x000fc40002000000 */
[----:B------:R-:W-:Y:S01]  /*1c60*/  ISETP.NE.AND P0, PT, R74, RZ, PT ;  /* 0x000000ff4a00720c */ /* 0x000fe20003f05270 */
[----:B------:R-:W-:Y:S01]  /*1c70*/  IMAD.MOV.U32 R74, RZ, RZ, 0x1 ;  /* 0x00000001ff4a7424 */ /* 0x000fe200078e00ff */
[----:B------:R-:W-:Y:S01]  /*1c80*/  @!P5 FSEL R83, R69, R75, P2 ;  /* 0x0000004b4553d208 */ /* 0x000fe20001000000 */
[----:B------:R-:W-:Y:S01]  /*1c90*/  IMAD.MOV.U32 R69, RZ, RZ, 0x40180000 ;  /* 0x40180000ff457424 */ /* 0x000fe200078e00ff */
[----:B------:R-:W0:Y:S01]  /*1ca0*/  MUFU.RCP64H R75, 6 ;  /* 0x40180000004b7908 */ /* 0x000e220000001800 */
[----:B------:R-:W-:Y:S01]  /*1cb0*/  @!P5 FSEL R82, R68, R71, P2 ;  /* 0x000000474452d208 */ /* 0x000fe20001000000 */
[----:B------:R-:W-:-:S05]  /*1cc0*/  IMAD.MOV.U32 R68, RZ, RZ, 0x0 ;  /* 0x00000000ff447424 */ /* 0x000fca00078e00ff */
[----:B------:R-:W-:Y:S02]  /*1cd0*/  DADD R82, R82, R82 ;  /* 0x0000000052527229 */ /* 0x000fe40000000052 */
[----:B0-----:R-:W-:-:S08]  /*1ce0*/  DFMA R70, R74, -R68, 1 ;  /* 0x3ff000004a46742b */ /* 0x001fd00000000844 */
[----:B------:R-:W-:Y:S01]  /*1cf0*/  FSETP.GEU.AND P5, PT, |R83|, 6.5827683646048100446e-37, PT ;  /* 0x036000005300780b */ /* 0x000fe20003fae200 */
[----:B------:R-:W-:-:S08]  /*1d00*/  DFMA R70, R70, R70, R70 ;  /* 0x000000464646722b */ /* 0x000fd00000000046 */
[----:B------:R-:W-:-:S08]  /*1d10*/  DFMA R70, R74, R70, R74 ;  /* 0x000000464a46722b */ /* 0x000fd0000000004a */
[----:B------:R-:W-:-:S08]  /*1d20*/  DFMA R74, R70, -R68, 1 ;  /* 0x3ff00000464a742b */ /* 0x000fd00000000844 */
[----:B------:R-:W-:-:S08]  /*1d30*/  DFMA R74, R70, R74, R70 ;  /* 0x0000004a464a722b */ /* 0x000fd00000000046 */
[----:B------:R-:W-:-:S08]  /*1d40*/  DMUL R70, R82, R74 ;  /* 0x0000004a52467228 */ /* 0x000fd00000000000 */
[----:B------:R-:W-:-:S08]  /*1d50*/  DFMA R68, R70, -6, R82 ;  /* 0xc01800004644782b */ /* 0x000fd00000000052 */
[----:B------:R-:W-:-:S10]  /*1d60*/  DFMA R68, R74, R68, R70 ;  /* 0x000000444a44722b */ /* 0x000fd40000000046 */
[----:B------:R-:W-:-:S05]  /*1d70*/  FFMA R48, RZ, 2.375, R69 ;  /* 0x40180000ff307823 */ /* 0x000fca0000000045 */
[----:B------:R-:W-:-:S13]  /*1d80*/  FSETP.GT.AND P6, PT, |R48|, 1.469367938527859385e-39, PT ;  /* 0x001000003000780b */ /* 0x000fda0003fc4200 */
[----:B------:R-:W-:Y:S05]  /*1d90*/  @P6 BRA P5, `(.L_x_11) ;  /* 0x0000000000106947 */ /* 0x000fea0002800000 */
[----:B------:R-:W-:Y:S01]  /*1da0*/  IMAD.MOV.U32 R68, RZ, RZ, RZ ;  /* 0x000000ffff447224 */ /* 0x000fe200078e00ff */
[----:B------:R-:W-:Y:S01]  /*1db0*/  MOV R48, 0x1de0 ;  /* 0x00001de000307802 */ /* 0x000fe20000000f00 */
[----:B------:R-:W-:-:S07]  /*1dc0*/  IMAD.MOV.U32 R69, RZ, RZ, 0x40180000 ;  /* 0x40180000ff457424 */ /* 0x000fce00078e00ff */
[----:B------:R-:W-:Y:S05]  /*1dd0*/  CALL.REL.NOINC `($__internal_0_$__cuda_sm20_div_rn_f64_full) ;  /* 0x0000003c00987944 */ /* 0x000fea0003c00000 */
.L_x_11:
[----:B------:R-:W-:Y:S05]  /*1de0*/  BSYNC.RECONVERGENT B1 ;  /* 0x0000000000017941 */ /* 0x000fea0003800200 */
.L_x_10:
[----:B------:R-:W-:Y:S01]  /*1df0*/  FADD R70, R44, -R41 ;  /* 0x800000292c467221 */ /* 0x000fe20000000000 */
[----:B------:R-:W-:Y:S01]  /*1e00*/  FSETP.NEU.AND P5, PT, R2, 1, PT ;  /* 0x3f8000000200780b */ /* 0x000fe20003fad000 */
[----:B------:R-:W-:Y:S01]  /*1e10*/  DADD R82, -RZ, |R62| ;  /* 0x00000000ff527229 */ /* 0x000fe2000000053e */
[----:B------:R-:W-:Y:S01]  /*1e20*/  BSSY.RECONVERGENT B0, `(.L_x_12) ;  /* 0x0000008000007945 */ /* 0x000fe20003800200 */
[----:B------:R-:W-:Y:S02]  /*1e30*/  MOV R48, 0x1ea0 ;  /* 0x00001ea000307802 */ /* 0x000fe40000000f00 */
[----:B------:R-:W0:Y:S01]  /*1e40*/  F2F.F64.F32 R70, R70 ;  /* 0x0000004600467310 */ /* 0x000e220000201800 */
[----:B------:R-:W-:Y:S02]  /*1e50*/  FSEL R74, R68, 1.46601546874880000000e+13, P5 ;  /* 0x55555555444a7808 */ /* 0x000fe40002800000 */
[----:B------:R-:W-:Y:S01]  /*1e60*/  FSEL R75, R69, 1.6666666269302368164, P5 ;  /* 0x3fd55555454b7808 */ /* 0x000fe20002800000 */
[----:B------:R-:W-:-:S05]  /*1e70*/  IMAD.MOV.U32 R69, RZ, RZ, 0x40100000 ;  /* 0x40100000ff457424 */ /* 0x000fca00078e00ff */
[----:B------:R-:W-:-:S11]  /*1e80*/  DMUL R74, R60, R74 ;  /* 0x0000004a3c4a7228 */ /* 0x000fd60000000000 */
[----:B0-----:R-:W-:Y:S05]  /*1e90*/  CALL.REL.NOINC `($_Z13FVS_2D_SolverififfPfS_S_$__internal_accurate_pow) ;  /* 0x0000004000f87944 */ /* 0x001fea0003c00000 */
[----:B------:R-:W-:Y:S05]  /*1ea0*/  BSYNC.RECONVERGENT B0 ;  /* 0x0000000000007941 */ /* 0x000fea0003800200 */
.L_x_12:
[----:B------:R-:W-:Y:S01]  /*1eb0*/  ISETP.NE.AND P5, PT, R73, RZ, PT ;  /* 0x000000ff4900720c */ /* 0x000fe20003fa5270 */
[----:B------:R-:W-:Y:S01]  /*1ec0*/  DADD R82, R62, 4 ;  /* 0x401000003e527429 */ /* 0x000fe20000000000 */
[----:B------:R-:W-:Y:S01]  /*1ed0*/  FSETP.NEU.AND P6, PT, R2, RZ, PT ;  /* 0x000000ff0200720b */ /* 0x000fe20003fcd000 */
[----:B------:R-:W-:Y:S01]  /*1ee0*/  IMAD.MOV.U32 R86, RZ, RZ, 0x0 ;  /* 0x00000000ff567424 */ /* 0x000fe200078e00ff */
[----:B------:R-:W-:Y:S01]  /*1ef0*/  BSSY.RECONVERGENT B1, `(.L_x_13) ;  /* 0x000001f000017945 */ /* 0x000fe20003800200 */
[----:B------:R-:W-:Y:S01]  /*1f00*/  IMAD.MOV.U32 R87, RZ, RZ, 0x40380000 ;  /* 0x40380000ff577424 */ /* 0x000fe200078e00ff */
[----:B------:R-:W-:Y:S02]  /*1f10*/  FSEL R73, R69, RZ, P6 ;  /* 0x000000ff45497208 */ /* 0x000fe40003000000 */
[----:B------:R-:W-:Y:S02]  /*1f20*/  FSEL R48, R68, RZ, P6 ;  /* 0x000000ff44307208 */ /* 0x000fe40003000000 */
[----:B------:R-:W-:-:S02]  /*1f30*/  FSEL R85, R73, +QNAN , P4 ;  /* 0x7ff0000049557808 */ /* 0x000fc40002000000 */
[----:B------:R-:W-:Y:S02]  /*1f40*/  FSEL R69, R48, RZ, P4 ;  /* 0x000000ff30457208 */ /* 0x000fe40002000000 */
[----:B------:R-:W-:Y:S02]  /*1f50*/  @!P5 FSEL R73, R83, R85, P2 ;  /* 0x000000555349d208 */ /* 0x000fe40001000000 */
[----:B------:R-:W0:Y:S01]  /*1f60*/  MUFU.RCP64H R83, 24 ;  /* 0x4038000000537908 */ /* 0x000e220000001800 */
[----:B------:R-:W-:Y:S01]  /*1f70*/  @!P5 FSEL R48, R82, R69, P2 ;  /* 0x000000455230d208 */ /* 0x000fe20001000000 */
[----:B------:R-:W-:-:S06]  /*1f80*/  IMAD.MOV.U32 R82, RZ, RZ, 0x1 ;  /* 0x00000001ff527424 */ /* 0x000fcc00078e00ff */
[----:B0-----:R-:W-:-:S08]  /*1f90*/  DFMA R68, R82, -R86, 1 ;  /* 0x3ff000005244742b */ /* 0x001fd00000000856 */
[----:B------:R-:W-:-:S08]  /*1fa0*/  DFMA R68, R68, R68, R68 ;  /* 0x000000444444722b */ /* 0x000fd00000000044 */
[----:B------:R-:W-:Y:S01]  /*1fb0*/  DFMA R68, R82, R68, R82 ;  /* 0x000000445244722b */ /* 0x000fe20000000052 */
[----:B------:R-:W-:Y:S02]  /*1fc0*/  IMAD.MOV.U32 R82, RZ, RZ, R48 ;  /* 0x000000ffff527224 */ /* 0x000fe400078e0030 */
[----:B------:R-:W-:-:S05]  /*1fd0*/  IMAD.MOV.U32 R83, RZ, RZ, R73 ;  /* 0x000000ffff537224 */ /* 0x000fca00078e0049 */
[----:B------:R-:W-:Y:S02]  /*1fe0*/  DFMA R86, R68, -R86, 1 ;  /* 0x3ff000004456742b */ /* 0x000fe40000000856 */
[----:B------:R-:W-:-:S06]  /*1ff0*/  DADD R82, R82, R82 ;  /* 0x0000000052527229 */ /* 0x000fcc0000000052 */
[----:B------:R-:W-:-:S04]  /*2000*/  DFMA R86, R68, R86, R68 ;  /* 0x000000564456722b */ /* 0x000fc80000000044 */
[----:B------:R-:W-:-:S04]  /*2010*/  FSETP.GEU.AND P5, PT, |R83|, 6.5827683646048100446e-37, PT ;  /* 0x036000005300780b */ /* 0x000fc80003fae200 */
[----:B------:R-:W-:-:S08]  /*2020*/  DMUL R84, R82, R86 ;  /* 0x0000005652547228 */ /* 0x000fd00000000000 */
[----:B------:R-:W-:-:S08]  /*2030*/  DFMA R68, R84, -24, R82 ;  /* 0xc03800005444782b */ /* 0x000fd00000000052 */
[----:B------:R-:W-:-:S10]  /*2040*/  DFMA R84, R86, R68, R84 ;  /* 0x000000445654722b */ /* 0x000fd40000000054 */
[----:B------:R-:W-:-:S05]  /*2050*/  FFMA R48, RZ, 2.875, R85 ;  /* 0x40380000ff307823 */ /* 0x000fca0000000055 */
[----:B------:R-:W-:-:S13]  /*2060*/  FSETP.GT.AND P6, PT, |R48|, 1.469367938527859385e-39, PT ;  /* 0x001000003000780b */ /* 0x000fda0003fc4200 */
[----:B------:R-:W-:Y:S05]  /*2070*/  @P6 BRA P5, `(.L_x_14) ;  /* 0x0000000000186947 */ /* 0x000fea0002800000 */
[----:B------:R-:W-:Y:S01]  /*2080*/  IMAD.MOV.U32 R68, RZ, RZ, RZ ;  /* 0x000000ffff447224 */ /* 0x000fe200078e00ff */
[----:B------:R-:W-:Y:S01]  /*2090*/  MOV R48, 0x20c0 ;  /* 0x000020c000307802 */ /* 0x000fe20000000f00 */
[----:B------:R-:W-:-:S07]  /*20a0*/  IMAD.MOV.U32 R69, RZ, RZ, 0x40380000 ;  /* 0x40380000ff457424 */ /* 0x000fce00078e00ff */
[----:B------:R-:W-:Y:S05]  /*20b0*/  CALL.REL.NOINC `($__internal_0_$__cuda_sm20_div_rn_f64_full) ;  /* 0x0000003800e07944 */ /* 0x000fea0003c00000 */
[----:B------:R-:W-:Y:S02]  /*20c0*/  IMAD.MOV.U32 R84, RZ, RZ, R68 ;  /* 0x000000ffff547224 */ /* 0x000fe400078e0044 */
[----:B------:R-:W-:-:S07]  /*20d0*/  IMAD.MOV.U32 R85, RZ, RZ, R69 ;  /* 0x000000ffff557224 */ /* 0x000fce00078e0045 */
.L_x_14:
[----:B------:R-:W-:Y:S05]  /*20e0*/  BSYNC.RECONVERGENT B1 ;  /* 0x0000000000017941 */ /* 0x000fea0003800200 */
.L_x_13:
[----:B------:R-:W-:Y:S01]  /*20f0*/  FADD R73, R44, R41 ;  /* 0x000000292c497221 */ /* 0x000fe20000000000 */
[----:B------:R-:W-:Y:S01]  /*2100*/  FSETP.NEU.AND P5, PT, R2, 1, PT ;  /* 0x3f8000000200780b */ /* 0x000fe20003fad000 */
[----:B------:R-:W-:Y:S01]  /*2110*/  DADD R82, -RZ, |R64| ;  /* 0x00000000ff527229 */ /* 0x000fe20000000540 */
[----:B------:R-:W-:Y:S01]  /*2120*/  BSSY.RECONVERGENT B0, `(.L_x_15) ;  /* 0x000000a000007945 */ /* 0x000fe20003800200 */
[----:B------:R-:W0:Y:S01]  /*2130*/  F2F.F64.F32 R68, R73 ;  /* 0x0000004900447310 */ /* 0x000e220000201800 */
[----:B------:R-:W-:Y:S02]  /*2140*/  FSEL R84, R84, 1.46601546874880000000e+13, P5 ;  /* 0x5555555554547808 */ /* 0x000fe40002800000 */
[----:B------:R-:W-:Y:S02]  /*2150*/  FSEL R85, R85, 1.4166666269302368164, P5 ;  /* 0x3fb5555555557808 */ /* 0x000fe40002800000 */
[----:B------:R-:W-:-:S04]  /*2160*/  MOV R48, 0x21c0 ;  /* 0x000021c000307802 */ /* 0x000fc80000000f00 */
[----:B------:R-:W-:-:S08]  /*2170*/  DMUL R84, R54, R84 ;  /* 0x0000005436547228 */ /* 0x000fd00000000000 */
[----:B0-----:R-:W-:-:S08]  /*2180*/  DMUL R68, R84, R68 ;  /* 0x0000004454447228 */ /* 0x001fd00000000000 */
[----:B------:R-:W-:Y:S01]  /*2190*/  DFMA R74, R74, R70, R68 ;  /* 0x000000464a4a722b */ /* 0x000fe20000000044 */
[----:B------:R-:W-:-:S10]  /*21a0*/  IMAD.MOV.U32 R69, RZ, RZ, 0x40080000 ;  /* 0x40080000ff457424 */ /* 0x000fd400078e00ff */
[----:B------:R-:W-:Y:S05]  /*21b0*/  CALL.REL.NOINC `($_Z13FVS_2D_SolverififfPfS_S_$__internal_accurate_pow) ;  /* 0x0000004000307944 */ /* 0x000fea0003c00000 */
[----:B------:R-:W-:Y:S05]  /*21c0*/  BSYNC.RECONVERGENT B0 ;  /* 0x0000000000007941 */ /* 0x000fea0003800200 */
.L_x_15:
[----:B------:R-:W-:Y:S01]  /*21d0*/  DADD R70, -RZ, -R68 ;  /* 0x00000000ff467229 */ /* 0x000fe20000000944 */
[----:B------:R-:W-:Y:S01]  /*21e0*/  ISETP.NE.AND P5, PT, R72, RZ, PT ;  /* 0x000000ff4800720c */ /* 0x000fe20003fa5270 */
[----:B------:R-:W-:Y:S01]  /*21f0*/  IMAD.MOV.U32 R72, RZ, RZ, 0x1 ;  /* 0x00000001ff487424 */ /* 0x000fe200078e00ff */
[----:B------:R-:W-:Y:S01]  /*2200*/  FSETP.NEU.AND P6, PT, R0, RZ, PT ;  /* 0x000000ff0000720b */ /* 0x000fe20003fcd000 */
[----:B------:R-:W-:Y:S06]  /*2210*/  BSSY.RECONVERGENT B1, `(.L_x_16) ;  /* 0x000001e000017945 */ /* 0x000fec0003800200 */
[----:B------:R-:W-:-:S02]  /*2220*/  FSEL R71, R71, R69, !P0 ;  /* 0x0000004547477208 */ /* 0x000fc40004000000 */
[----:B------:R-:W-:Y:S01]  /*2230*/  FSEL R48, R70, R68, !P0 ;  /* 0x0000004446307208 */ /* 0x000fe20004000000 */
[----:B------:R-:W-:Y:S01]  /*2240*/  DADD R68, R64, 3 ;  /* 0x4008000040447429 */ /* 0x000fe20000000000 */
[----:B------:R-:W-:Y:S01]  /*2250*/  FSEL R83, R65, R71, !P6 ;  /* 0x0000004741537208 */ /* 0x000fe20007000000 */
[----:B------:R-:W-:Y:S01]  /*2260*/  IMAD.MOV.U32 R70, RZ, RZ, 0x0 ;  /* 0x00000000ff467424 */ /* 0x000fe200078e00ff */
[----:B------:R-:W-:Y:S02]  /*2270*/  FSEL R82, R48, RZ, P6 ;  /* 0x000000ff30527208 */ /* 0x000fe40003000000 */
[----:B------:R-:W-:Y:S02]  /*2280*/  FSEL R73, R83, R8, P3 ;  /* 0x0000000853497208 */ /* 0x000fe40001800000 */
[----:B------:R-:W-:-:S03]  /*2290*/  FSEL R71, R82, RZ, P3 ;  /* 0x000000ff52477208 */ /* 0x000fc60001800000 */
[----:B------:R-:W-:Y:S02]  /*22a0*/  @!P5 FSEL R83, R69, R73, P1 ;  /* 0x000000494553d208 */ /* 0x000fe40000800000 */
        /* <DEDUP_REMOVED lines=20> */
.L_x_17:
[----:B------:R-:W-:Y:S05]  /*23f0*/  BSYNC.RECONVERGENT B1 ;  /* 0x0000000000017941 */ /* 0x000fea0003800200 */
.L_x_16:
[----:B------:R-:W-:Y:S01]  /*2400*/  LDS R98, [R4+0x10] ;  /* 0x0000100004627984 */ /* 0x000fe20000000800 */
[----:B------:R-:W-:Y:S01]  /*2410*/  FSETP.NEU.AND P5, PT, R0, 1, PT ;  /* 0x3f8000000000780b */ /* 0x000fe20003fad000 */
[----:B------:R-:W-:Y:S01]  /*2420*/  DADD R82, -RZ, |R64| ;  /* 0x00000000ff527229 */ /* 0x000fe20000000540 */
[----:B------:R-:W-:Y:S01]  /*2430*/  BSSY.RECONVERGENT B0, `(.L_x_18) ;  /* 0x000000a000007945 */ /* 0x000fe20003800200 */
[----:B------:R-:W0:Y:S01]  /*2440*/  LDS R97, [R4+0x20] ;  /* 0x0000200004617984 */ /* 0x000e220000000800 */
[----:B------:R-:W-:Y:S02]  /*2450*/  FSEL R70, R68, 1.46601546874880000000e+13, P5 ;  /* 0x5555555544467808 */ /* 0x000fe40002800000 */
[----:B------:R-:W-:Y:S01]  /*2460*/  FSEL R71, R69, 1.6666666269302368164, P5 ;  /* 0x3fd5555545477808 */ /* 0x000fe20002800000 */
[----:B------:R-:W-:Y:S01]  /*2470*/  IMAD.MOV.U32 R69, RZ, RZ, 0x40100000 ;  /* 0x40100000ff457424 */ /* 0x000fe200078e00ff */
[----:B------:R-:W-:-:S04]  /*2480*/  MOV R48, 0x24d0 ;  /* 0x000024d000307802 */ /* 0x000fc80000000f00 */
[----:B------:R-:W-:Y:S01]  /*2490*/  DMUL R70, R58, R70 ;  /* 0x000000463a467228 */ /* 0x000fe20000000000 */
[----:B0-----:R-:W-:-:S06]  /*24a0*/  FADD R72, R98, -R97 ;  /* 0x8000006162487221 */ /* 0x001fcc0000000000 */
[----:B------:R-:W0:Y:S04]  /*24b0*/  F2F.F64.F32 R72, R72 ;  /* 0x0000004800487310 */ /* 0x000e280000201800 */
[----:B0-----:R-:W-:Y:S05]  /*24c0*/  CALL.REL.NOINC `($_Z13FVS_2D_SolverififfPfS_S_$__internal_accurate_pow) ;  /* 0x0000003c006c7944 */ /* 0x001fea0003c00000 */
[----:B------:R-:W-:Y:S05]  /*24d0*/  BSYNC.RECONVERGENT B0 ;  /* 0x0000000000007941 */ /* 0x000fea0003800200 */
.L_x_18:
[----:B------:R-:W-:Y:S01]  /*24e0*/  ISETP.NE.AND P5, PT, R96, RZ, PT ;  /* 0x000000ff6000720c */ /* 0x000fe20003fa5270 */
[----:B------:R-:W-:Y:S01]  /*24f0*/  DADD R82, R64, 4 ;  /* 0x4010000040527429 */ /* 0x000fe20000000000 */
[----:B------:R-:W-:Y:S01]  /*2500*/  FSETP.NEU.AND P6, PT, R0, RZ, PT ;  /* 0x000000ff0000720b */ /* 0x000fe20003fcd000 */
[----:B------:R-:W-:Y:S03]  /*2510*/  BSSY.RECONVERGENT B1, `(.L_x_19) ;  /* 0x000001e000017945 */ /* 0x000fe60003800200 */
[----:B------:R-:W-:Y:S02]  /*2520*/  FSEL R87, R69, RZ, P6 ;  /* 0x000000ff45577208 */ /* 0x000fe40003000000 */
[----:B------:R-:W-:Y:S01]  /*2530*/  FSEL R48, R68, RZ, P6 ;  /* 0x000000ff44307208 */ /* 0x000fe20003000000 */
[----:B------:R-:W-:Y:S01]  /*2540*/  IMAD.MOV.U32 R68, RZ, RZ, 0x0 ;  /* 0x00000000ff447424 */ /* 0x000fe200078e00ff */
[----:B------:R-:W-:-:S02]  /*2550*/  FSEL R85, R87, +QNAN , P3 ;  /* 0x7ff0000057557808 */ /* 0x000fc40001800000 */
[----:B------:R-:W-:Y:S02]  /*2560*/  FSEL R69, R48, RZ, P3 ;  /* 0x000000ff30457208 */ /* 0x000fe40001800000 */
[----:B------:R-:W-:Y:S02]  /*2570*/  @!P5 FSEL R87, R83, R85, P1 ;  /* 0x000000555357d208 */ /* 0x000fe40000800000 */
[----:B------:R-:W0:Y:S01]  /*2580*/  MUFU.RCP64H R83, 24 ;  /* 0x4038000000537908 */ /* 0x000e220000001800 */
[----:B------:R-:W-:Y:S01]  /*2590*/  @!P5 FSEL R48, R82, R69, P1 ;  /* 0x000000455230d208 */ /* 0x000fe20000800000 */
[----:B------:R-:W-:Y:S02]  /*25a0*/  IMAD.MOV.U32 R69, RZ, RZ, 0x40380000 ;  /* 0x40380000ff457424 */ /* 0x000fe400078e00ff */
        /* <DEDUP_REMOVED lines=20> */
.L_x_20:
[----:B------:R-:W-:Y:S05]  /*26f0*/  BSYNC.RECONVERGENT B1 ;  /* 0x0000000000017941 */ /* 0x000fea0003800200 */
.L_x_19:
[----:B------:R-:W-:Y:S01]  /*2700*/  FADD R97, R98, R97 ;  /* 0x0000006162617221 */ /* 0x000fe20000000000 */
[----:B------:R-:W-:Y:S01]  /*2710*/  FSETP.NEU.AND P5, PT, R0, 1, PT ;  /* 0x3f8000000000780b */ /* 0x000fe20003fad000 */
[----:B------:R-:W-:Y:S01]  /*2720*/  BSSY.RECONVERGENT B0, `(.L_x_21) ;  /* 0x000000f000007945 */ /* 0x000fe20003800200 */
[----:B------:R-:W-:Y:S01]  /*2730*/  MOV R48, 0x2810 ;  /* 0x0000281000307802 */ /* 0x000fe20000000f00 */
[----:B------:R-:W0:Y:S01]  /*2740*/  F2F.F64.F32 R82, R97 ;  /* 0x0000006100527310 */ /* 0x000e220000201800 */
[----:B------:R-:W-:Y:S02]  /*2750*/  FSEL R68, R68, 1.46601546874880000000e+13, P5 ;  /* 0x5555555544447808 */ /* 0x000fe40002800000 */
[----:B------:R-:W-:-:S06]  /*2760*/  FSEL R69, R69, 1.4166666269302368164, P5 ;  /* 0x3fb5555545457808 */ /* 0x000fcc0002800000 */
[----:B------:R-:W-:-:S08]  /*2770*/  DMUL R68, R56, R68 ;  /* 0x0000004438447228 */ /* 0x000fd00000000000 */
[----:B0-----:R-:W-:Y:S02]  /*2780*/  DMUL R68, R68, R82 ;  /* 0x0000005244447228 */ /* 0x001fe40000000000 */
[----:B------:R-:W-:-:S06]  /*2790*/  DADD R82, -RZ, |R62| ;  /* 0x00000000ff527229 */ /* 0x000fcc000000053e */
[----:B------:R-:W-:Y:S01]  /*27a0*/  DFMA R68, R70, R72, R68 ;  /* 0x000000484644722b */ /* 0x000fe20000000044 */
[----:B------:R-:W0:Y:S07]  /*27b0*/  F2F.F64.F32 R70, R95 ;  /* 0x0000005f00467310 */ /* 0x000e2e0000201800 */
[----:B------:R-:W-:-:S08]  /*27c0*/  DADD R68, R74, R68 ;  /* 0x000000004a447229 */ /* 0x000fd00000000044 */
[----:B0-----:R-:W-:Y:S01]  /*27d0*/  DADD R70, R68, R70 ;  /* 0x0000000044467229 */ /* 0x001fe20000000046 */
[----:B------:R-:W-:-:S05]  /*27e0*/  IMAD.MOV.U32 R69, RZ, RZ, 0x40140000 ;  /* 0x40140000ff457424 */ /* 0x000fca00078e00ff */
[----:B------:R0:W1:Y:S05]  /*27f0*/  F2F.F32.F64 R96, R70 ;  /* 0x0000004600607310 */ /* 0x00006a0000301000 */
[----:B01----:R-:W-:Y:S05]  /*2800*/  CALL.REL.NOINC `($_Z13FVS_2D_SolverififfPfS_S_$__internal_accurate_pow) ;  /* 0x00000038009c7944 */ /* 0x003fea0003c00000 */
[----:B------:R-:W-:Y:S05]  /*2810*/  BSYNC.RECONVERGENT B0 ;  /* 0x0000000000007941 */ /* 0x000fea0003800200 */
.L_x_21:
[----:B------:R-:W-:Y:S01]  /*2820*/  DADD R70, -RZ, -R68 ;  /* 0x00000000ff467229 */ /* 0x000fe20000000944 */
[----:B------:R-:W-:Y:S01]  /*2830*/  P2R R72, PR, RZ, 0x1 ;  /* 0x00000001ff487803 */ /* 0x000fe20000000000 */
[----:B------:R-:W-:Y:S01]  /*2840*/  BSSY.RECONVERGENT B1, `(.L_x_22) ;  /* 0x0000023000017945 */ /* 0x000fe20003800200 */
[----:B------:R-:W-:Y:S02]  /*2850*/  ISETP.NE.AND P0, PT, R3, RZ, PT ;  /* 0x000000ff0300720c */ /* 0x000fe40003f05270 */
[----:B------:R-:W-:Y:S02]  /*2860*/  ISETP.NE.AND P5, PT, R94, RZ, PT ;  /* 0x000000ff5e00720c */ /* 0x000fe40003fa5270 */
[----:B------:R-:W-:-:S03]  /*2870*/  FSETP.NEU.AND P6, PT, R2, RZ, PT ;  /* 0x000000ff0200720b */ /* 0x000fc60003fcd000 */
        /* <DEDUP_REMOVED lines=24> */
[----:B------:R-:W-:-:S05]  /*2a00*/  FFMA R48, RZ, 3.46875, R69 ;  /* 0x405e0000ff307823 */ /* 0x000fca0000000045 */
[----:B------:R-:W-:-:S13]  /*2a10*/  FSETP.GT.AND P6, PT, |R48|, 1.469367938527859385e-39, PT ;  /* 0x001000003000780b */ /* 0x000fda0003fc4200 */
[----:B------:R-:W-:Y:S05]  /*2a20*/  @P6 BRA P5, `(.L_x_23) ;  /* 0x0000000000106947 */ /* 0x000fea0002800000 */
[----:B------:R-:W-:Y:S01]  /*2a30*/  IMAD.MOV.U32 R68, RZ, RZ, RZ ;  /* 0x000000ffff447224 */ /* 0x000fe200078e00ff */
[----:B------:R-:W-:Y:S01]  /*2a40*/  MOV R48, 0x2a70 ;  /* 0x00002a7000307802 */ /* 0x000fe20000000f00 */
[----:B------:R-:W-:-:S07]  /*2a50*/  IMAD.MOV.U32 R69, RZ, RZ, 0x405e0000 ;  /* 0x405e0000ff457424 */ /* 0x000fce00078e00ff */
[----:B------:R-:W-:Y:S05]  /*2a60*/  CALL.REL.NOINC `($__internal_0_$__cuda_sm20_div_rn_f64_full) ;  /* 0x0000003000747944 */ /* 0x000fea0003c00000 */
.L_x_23:
[----:B------:R-:W-:Y:S05]  /*2a70*/  BSYNC.RECONVERGENT B1 ;  /* 0x0000000000017941 */ /* 0x000fea0003800200 */
.L_x_22:
[----:B------:R-:W-:Y:S01]  /*2a80*/  FADD R70, R47, -R40 ;  /* 0x800000282f467221 */ /* 0x000fe20000000000 */
[----:B------:R-:W-:Y:S01]  /*2a90*/  FSETP.NEU.AND P5, PT, R2, 1, PT ;  /* 0x3f8000000200780b */ /* 0x000fe20003fad000 */
[----:B------:R-:W-:Y:S01]  /*2aa0*/  DADD R82, -RZ, |R62| ;  /* 0x00000000ff527229 */ /* 0x000fe2000000053e */
[----:B------:R-:W-:Y:S01]  /*2ab0*/  BSSY.RECONVERGENT B0, `(.L_x_24) ;  /* 0x0000008000007945 */ /* 0x000fe20003800200 */
[----:B------:R-:W-:Y:S02]  /*2ac0*/  MOV R48, 0x2b30 ;  /* 0x00002b3000307802 */ /* 0x000fe40000000f00 */
[----:B------:R-:W0:Y:S01]  /*2ad0*/  F2F.F64.F32 R70, R70 ;  /* 0x0000004600467310 */ /* 0x000e220000201800 */
[----:B------:R-:W-:Y:S02]  /*2ae0*/  FSEL R74, R68, 1.1443742118159063574e-28, P5 ;  /* 0x11111111444a7808 */ /* 0x000fe40002800000 */
[----:B------:R-:W-:Y:S01]  /*2af0*/  FSEL R75, R69, 1.1333333253860473633, P5 ;  /* 0x3f911111454b7808 */ /* 0x000fe20002800000 */
[----:B------:R-:W-:-:S05]  /*2b00*/  IMAD.MOV.U32 R69, RZ, RZ, 0x40180000 ;  /* 0x40180000ff457424 */ /* 0x000fca00078e00ff */
[----:B------:R-:W-:-:S11]  /*2b10*/  DMUL R74, R60, R74 ;  /* 0x0000004a3c4a7228 */ /* 0x000fd60000000000 */
[----:B0-----:R-:W-:Y:S05]  /*2b20*/  CALL.REL.NOINC `($_Z13FVS_2D_SolverififfPfS_S_$__internal_accurate_pow) ;  /* 0x0000003400d47944 */ /* 0x001fea0003c00000 */
[----:B------:R-:W-:Y:S05]  /*2b30*/  BSYNC.RECONVERGENT B0 ;  /* 0x0000000000007941 */ /* 0x000fea0003800200 */
.L_x_24:
[----:B------:R-:W-:Y:S01]  /*2b40*/  ISETP.NE.AND P5, PT, R93, RZ, PT ;  /* 0x000000ff5d00720c */ /* 0x000fe20003fa5270 */
[----:B------:R-:W-:Y:S01]  /*2b50*/  DADD R72, R62, 6 ;  /* 0x401800003e487429 */ /* 0x000fe20000000000 */
[----:B------:R-:W-:Y:S01]  /*2b60*/  FSETP.NEU.AND P6, PT, R2, RZ, PT ;  /* 0x000000ff0200720b */ /* 0x000fe20003fcd000 */
[----:B------:R-:W-:Y:S01]  /*2b70*/  IMAD.MOV.U32 R84, RZ, RZ, 0x0 ;  /* 0x00000000ff547424 */ /* 0x000fe200078e00ff */
[----:B------:R-:W-:Y:S02]  /*2b80*/  BSSY.RECONVERGENT B1, `(.L_x_25) ;  /* 0x000001d000017945 */ /* 0x000fe40003800200 */
[----:B------:R-:W-:Y:S02]  /*2b90*/  FSEL R83, R69, RZ, P6 ;  /* 0x000000ff45537208 */ /* 0x000fe40003000000 */
[----:B------:R-:W-:Y:S02]  /*2ba0*/  FSEL R82, R68, RZ, P6 ;  /* 0x000000ff44527208 */ /* 0x000fe40003000000 */
[----:B------:R-:W-:-:S02]  /*2bb0*/  FSEL R85, R83, +QNAN , P4 ;  /* 0x7ff0000053557808 */ /* 0x000fc40002000000 */
[----:B------:R-:W-:Y:S02]  /*2bc0*/  FSEL R69, R82, RZ, P4 ;  /* 0x000000ff52457208 */ /* 0x000fe40002000000 */
        /* <DEDUP_REMOVED lines=15> */
[----:B------:R-:W-:-:S05]  /*2cc0*/  FFMA R48, RZ, 4.203125, R73 ;  /* 0x40868000ff307823 */ /* 0x000fca0000000049 */
        /* <DEDUP_REMOVED lines=8> */
.L_x_26:
[----:B------:R-:W-:Y:S05]  /*2d50*/  BSYNC.RECONVERGENT B1 ;  /* 0x0000000000017941 */ /* 0x000fea0003800200 */
.L_x_25:
[----:B------:R-:W-:Y:S01]  /*2d60*/  FADD R84, R47, R40 ;  /* 0x000000282f547221 */ /* 0x000fe20000000000 */
[----:B------:R-:W-:Y:S01]  /*2d70*/  FSETP.NEU.AND P5, PT, R2, 1, PT ;  /* 0x3f8000000200780b */ /* 0x000fe20003fad000 */
[----:B------:R-:W-:Y:S01]  /*2d80*/  DADD R82, -RZ, |R64| ;  /* 0x00000000ff527229 */ /* 0x000fe20000000540 */
[----:B------:R-:W-:Y:S01]  /*2d90*/  BSSY.RECONVERGENT B0, `(.L_x_27) ;  /* 0x000000a000007945 */ /* 0x000fe20003800200 */
[----:B------:R-:W0:Y:S01]  /*2da0*/  F2F.F64.F32 R68, R84 ;  /* 0x0000005400447310 */ /* 0x000e220000201800 */
[----:B------:R-:W-:Y:S02]  /*2db0*/  FSEL R72, R72, 3.1249045965716459206e-25, P5 ;  /* 0x16c16c1748487808 */ /* 0x000fe40002800000 */
[----:B------:R-:W-:Y:S02]  /*2dc0*/  FSEL R73, R73, 0.90138888359069824219, P5 ;  /* 0x3f66c16c49497808 */ /* 0x000fe40002800000 */
[----:B------:R-:W-:-:S04]  /*2dd0*/  MOV R48, 0x2e30 ;  /* 0x00002e3000307802 */ /* 0x000fc80000000f00 */
[----:B------:R-:W-:-:S08]  /*2de0*/  DMUL R72, R54, R72 ;  /* 0x0000004836487228 */ /* 0x000fd00000000000 */
[----:B0-----:R-:W-:-:S08]  /*2df0*/  DMUL R68, R72, R68 ;  /* 0x0000004448447228 */ /* 0x001fd00000000000 */
[----:B------:R-:W-:Y:S01]  /*2e00*/  DFMA R74, R74, R70, R68 ;  /* 0x000000464a4a722b */ /* 0x000fe20000000044 */
[----:B------:R-:W-:-:S10]  /*2e10*/  IMAD.MOV.U32 R69, RZ, RZ, 0x40140000 ;  /* 0x40140000ff457424 */ /* 0x000fd400078e00ff */
[----:B------:R-:W-:Y:S05]  /*2e20*/  CALL.REL.NOINC `($_Z13FVS_2D_SolverififfPfS_S_$__internal_accurate_pow) ;  /* 0x0000003400147944 */ /* 0x000fea0003c00000 */
[----:B------:R-:W-:Y:S05]  /*2e30*/  BSYNC.RECONVERGENT B0 ;  /* 0x0000000000007941 */ /* 0x000fea0003800200 */
.L_x_27:
        /* <DEDUP_REMOVED lines=34> */
.L_x_29:
[----:B------:R-:W-:Y:S05]  /*3060*/  BSYNC.RECONVERGENT B1 ;  /* 0x0000000000017941 */ /* 0x000fea0003800200 */
.L_x_28:
[----:B------:R-:W-:Y:S01]  /*3070*/  LDS R92, [R4+0xc] ;  /* 0x00000c00045c7984 */ /* 0x000fe20000000800 */
[----:B------:R-:W-:Y:S01]  /*3080*/  FSETP.NEU.AND P5, PT, R0, 1, PT ;  /* 0x3f8000000000780b */ /* 0x000fe20003fad000 */
[----:B------:R-:W-:Y:S01]  /*3090*/  DADD R82, -RZ, |R64| ;  /* 0x00000000ff527229 */ /* 0x000fe20000000540 */
[----:B------:R-:W-:Y:S01]  /*30a0*/  BSSY.RECONVERGENT B0, `(.L_x_30) ;  /* 0x000000a000007945 */ /* 0x000fe20003800200 */
[----:B------:R-:W0:Y:S01]  /*30b0*/  LDS R93, [R4+0x24] ;  /* 0x00002400045d7984 */ /* 0x000e220000000800 */
[----:B------:R-:W-:Y:S02]  /*30c0*/  FSEL R70, R68, 1.1443742118159063574e-28, P5 ;  /* 0x1111111144467808 */ /* 0x000fe40002800000 */
[----:B------:R-:W-:Y:S01]  /*30d0*/  FSEL R71, R69, 1.1333333253860473633, P5 ;  /* 0x3f91111145477808 */ /* 0x000fe20002800000 */
[----:B------:R-:W-:Y:S01]  /*30e0*/  IMAD.MOV.U32 R69, RZ, RZ, 0x40180000 ;  /* 0x40180000ff457424 */ /* 0x000fe200078e00ff */
[----:B------:R-:W-:-:S04]  /*30f0*/  MOV R48, 0x3140 ;  /* 0x0000314000307802 */ /* 0x000fc80000000f00 */
[----:B------:R-:W-:Y:S01]  /*3100*/  DMUL R70, R58, R70 ;  /* 0x000000463a467228 */ /* 0x000fe20000000000 */
[----:B0-----:R-:W-:-:S06]  /*3110*/  FADD R72, R92, -R93 ;  /* 0x8000005d5c487221 */ /* 0x001fcc0000000000 */
[----:B------:R-:W0:Y:S04]  /*3120*/  F2F.F64.F32 R72, R72 ;  /* 0x0000004800487310 */ /* 0x000e280000201800 */
[----:B0-----:R-:W-:Y:S05]  /*3130*/  CALL.REL.NOINC `($_Z13FVS_2D_SolverififfPfS_S_$__internal_accurate_pow) ;  /* 0x0000003000507944 */ /* 0x001fea0003c00000 */
[----:B------:R-:W-:Y:S05]  /*3140*/  BSYNC.RECONVERGENT B0 ;  /* 0x0000000000007941 */ /* 0x000fea0003800200 */
.L_x_30:
        /* <DEDUP_REMOVED lines=33> */
.L_x_32:
[----:B------:R-:W-:Y:S05]  /*3360*/  BSYNC.RECONVERGENT B1 ;  /* 0x0000000000017941 */ /* 0x000fea0003800200 */
.L_x_31:
[----:B------:R-:W-:Y:S01]  /*3370*/  FADD R92, R92, R93 ;  /* 0x0000005d5c5c7221 */ /* 0x000fe20000000000 */
[----:B------:R-:W-:Y:S01]  /*3380*/  FSETP.NEU.AND P5, PT, R0, 1, PT ;  /* 0x3f8000000000780b */ /* 0x000fe20003fad000 */
[----:B------:R-:W-:Y:S01]  /*3390*/  F2F.F64.F32 R96, R96 ;  /* 0x0000006000607310 */ /* 0x000fe20000201800 */
[----:B------:R-:W-:Y:S01]  /*33a0*/  BSSY.RECONVERGENT B0, `(.L_x_33) ;  /* 0x000000e000007945 */ /* 0x000fe20003800200 */
[----:B------:R-:W-:Y:S02]  /*33b0*/  MOV R48, 0x3480 ;  /* 0x0000348000307802 */ /* 0x000fe40000000f00 */
[----:B------:R-:W-:Y:S02]  /*33c0*/  FSEL R68, R68, 3.1249045965716459206e-25, P5 ;  /* 0x16c16c1744447808 */ /* 0x000fe40002800000 */
[----:B------:R-:W-:Y:S02]  /*33d0*/  FSEL R69, R69, 0.90138888359069824219, P5 ;  /* 0x3f66c16c45457808 */ /* 0x000fe40002800000 */
[----:B------:R-:W0:Y:S04]  /*33e0*/  F2F.F64.F32 R82, R92 ;  /* 0x0000005c00527310 */ /* 0x000e280000201800 */
[----:B------:R-:W-:-:S08]  /*33f0*/  DMUL R68, R56, R68 ;  /* 0x0000004438447228 */ /* 0x000fd00000000000 */
[----:B0-----:R-:W-:Y:S02]  /*3400*/  DMUL R68, R68, R82 ;  /* 0x0000005244447228 */ /* 0x001fe40000000000 */
[----:B------:R-:W-:-:S06]  /*3410*/  DADD R82, -RZ, |R62| ;  /* 0x00000000ff527229 */ /* 0x000fcc000000053e */
[----:B------:R-:W-:-:S08]  /*3420*/  DFMA R68, R70, R72, R68 ;  /* 0x000000484644722b */ /* 0x000fd00000000044 */
[----:B------:R-:W-:-:S08]  /*3430*/  DADD R68, R74, R68 ;  /* 0x000000004a447229 */ /* 0x000fd00000000044 */
[----:B------:R-:W-:Y:S01]  /*3440*/  DADD R70, R68, R96 ;  /* 0x0000000044467229 */ /* 0x000fe20000000060 */
[----:B------:R-:W-:-:S05]  /*3450*/  IMAD.MOV.U32 R69, RZ, RZ, 0x401c0000 ;  /* 0x401c0000ff457424 */ /* 0x000fca00078e00ff */
[----:B------:R0:W1:Y:S05]  /*3460*/  F2F.F32.F64 R90, R70 ;  /* 0x00000046005a7310 */ /* 0x00006a0000301000 */
[----:B01----:R-:W-:Y:S05]  /*3470*/  CALL.REL.NOINC `($_Z13FVS_2D_SolverififfPfS_S_$__internal_accurate_pow) ;  /* 0x0000002c00807944 */ /* 0x003fea0003c00000 */
[----:B------:R-:W-:Y:S05]  /*3480*/  BSYNC.RECONVERGENT B0 ;  /* 0x0000000000007941 */ /* 0x000fea0003800200 */
.L_x_33:
        /* <DEDUP_REMOVED lines=30> */
[----:B------:R-:W-:-:S05]  /*3670*/  FFMA R48, RZ, 5.615234375, R69 ;  /* 0x40b3b000ff307823 */ /* 0x000fca0000000045 */
[----:B------:R-:W-:-:S13]  /*3680*/  FSETP.GT.AND P6, PT, |R48|, 1.469367938527859385e-39, PT ;  /* 0x001000003000780b */ /* 0x000fda0003fc4200 */
[----:B------:R-:W-:Y:S05]  /*3690*/  @P6 BRA P5, `(.L_x_35) ;  /* 0x0000000000106947 */ /* 0x000fea0002800000 */
[----:B------:R-:W-:Y:S01]  /*36a0*/  IMAD.MOV.U32 R68, RZ, RZ, RZ ;  /* 0x000000ffff447224 */ /* 0x000fe200078e00ff */
[----:B------:R-:W-:Y:S01]  /*36b0*/  MOV R48, 0x36e0 ;  /* 0x000036e000307802 */ /* 0x000fe20000000f00 */
[----:B------:R-:W-:-:S07]  /*36c0*/  IMAD.MOV.U32 R69, RZ, RZ, 0x40b3b000 ;  /* 0x40b3b000ff457424 */ /* 0x000fce00078e00ff */
[----:B------:R-:W-:Y:S05]  /*36d0*/  CALL.REL.NOINC `($__internal_0_$__cuda_sm20_div_rn_f64_full) ;  /* 0x0000002400587944 */ /* 0x000fea0003c00000 */
.L_x_35:
[----:B------:R-:W-:Y:S05]  /*36e0*/  BSYNC.RECONVERGENT B1 ;  /* 0x0000000000017941 */ /* 0x000fea0003800200 */
.L_x_34:
[----:B------:R-:W-:Y:S01]  /*36f0*/  FADD R70, R46, -R39 ;  /* 0x800000272e467221 */ /* 0x000fe20000000000 */
[----:B------:R-:W-:Y:S01]  /*3700*/  FSETP.NEU.AND P5, PT, R2, 1, PT ;  /* 0x3f8000000200780b */ /* 0x000fe20003fad000 */
[----:B------:R-:W-:Y:S01]  /*3710*/  DADD R82, -RZ, |R62| ;  /* 0x00000000ff527229 */ /* 0x000fe2000000053e */
[----:B------:R-:W-:Y:S01]  /*3720*/  BSSY.RECONVERGENT B0, `(.L_x_36) ;  /* 0x0000008000007945 */ /* 0x000fe20003800200 */
[----:B------:R-:W-:Y:S02]  /*3730*/  MOV R48, 0x37a0 ;  /* 0x000037a000307802 */ /* 0x000fe40000000f00 */
[----:B------:R-:W0:Y:S01]  /*3740*/  F2F.F64.F32 R70, R70 ;  /* 0x0000004600467310 */ /* 0x000e220000201800 */
[----:B------:R-:W-:Y:S02]  /*3750*/  FSEL R74, R68, 2.6805903767080696074e-23, P5 ;  /* 0x1a01a01a444a7808 */ /* 0x000fe40002800000 */
[----:B------:R-:W-:Y:S01]  /*3760*/  FSEL R75, R69, 0.7265872955322265625, P5 ;  /* 0x3f3a01a0454b7808 */ /* 0x000fe20002800000 */
[----:B------:R-:W-:-:S05]  /*3770*/  IMAD.MOV.U32 R69, RZ, RZ, 0x40200000 ;  /* 0x40200000ff457424 */ /* 0x000fca00078e00ff */
[----:B------:R-:W-:-:S11]  /*3780*/  DMUL R74, R60, R74 ;  /* 0x0000004a3c4a7228 */ /* 0x000fd60000000000 */
[----:B0-----:R-:W-:Y:S05]  /*3790*/  CALL.REL.NOINC `($_Z13FVS_2D_SolverififfPfS_S_$__internal_accurate_pow) ;  /* 0x0000002800b87944 */ /* 0x001fea0003c00000 */
[----:B------:R-:W-:Y:S05]  /*37a0*/  BSYNC.RECONVERGENT B0 ;  /* 0x0000000000007941 */ /* 0x000fea0003800200 */
.L_x_36:
        /* <DEDUP_REMOVED lines=24> */
[----:B------:R-:W-:-:S05]  /*3930*/  FFMA R48, RZ, 7.115234375, R73 ;  /* 0x40e3b000ff307823 */ /* 0x000fca0000000049 */
        /* <DEDUP_REMOVED lines=8> */
.L_x_38:
[----:B------:R-:W-:Y:S05]  /*39c0*/  BSYNC.RECONVERGENT B1 ;  /* 0x0000000000017941 */ /* 0x000fea0003800200 */
.L_x_37:
[----:B------:R-:W-:Y:S01]  /*39d0*/  FADD R84, R46, R39 ;  /* 0x000000272e547221 */ /* 0x000fe20000000000 */
[----:B------:R-:W-:Y:S01]  /*39e0*/  FSETP.NEU.AND P5, PT, R2, 1, PT ;  /* 0x3f8000000200780b */ /* 0x000fe20003fad000 */
[----:B------:R-:W-:Y:S01]  /*39f0*/  DADD R82, -RZ, |R64| ;  /* 0x00000000ff527229 */ /* 0x000fe20000000540 */
[----:B------:R-:W-:Y:S01]  /*3a00*/  BSSY.RECONVERGENT B0, `(.L_x_39) ;  /* 0x000000a000007945 */ /* 0x000fe20003800200 */
[----:B------:R-:W0:Y:S01]  /*3a10*/  F2F.F64.F32 R68, R84 ;  /* 0x0000005400447310 */ /* 0x000e220000201800 */
[----:B------:R-:W-:Y:S02]  /*3a20*/  FSEL R72, R72, 2.6805903767080696074e-23, P5 ;  /* 0x1a01a01a48487808 */ /* 0x000fe40002800000 */
[----:B------:R-:W-:Y:S02]  /*3a30*/  FSEL R73, R73, 0.5390872955322265625, P5 ;  /* 0x3f0a01a049497808 */ /* 0x000fe40002800000 */
[----:B------:R-:W-:-:S04]  /*3a40*/  MOV R48, 0x3aa0 ;  /* 0x00003aa000307802 */ /* 0x000fc80000000f00 */
[----:B------:R-:W-:-:S08]  /*3a50*/  DMUL R72, R54, R72 ;  /* 0x0000004836487228 */ /* 0x000fd00000000000 */
[----:B0-----:R-:W-:-:S08]  /*3a60*/  DMUL R68, R72, R68 ;  /* 0x0000004448447228 */ /* 0x001fd00000000000 */
[----:B------:R-:W-:Y:S01]  /*3a70*/  DFMA R74, R74, R70, R68 ;  /* 0x000000464a4a722b */ /* 0x000fe20000000044 */
[----:B------:R-:W-:-:S10]  /*3a80*/  IMAD.MOV.U32 R69, RZ, RZ, 0x401c0000 ;  /* 0x401c0000ff457424 */ /* 0x000fd400078e00ff */
[----:B------:R-:W-:Y:S05]  /*3a90*/  CALL.REL.NOINC `($_Z13FVS_2D_SolverififfPfS_S_$__internal_accurate_pow) ;  /* 0x0000002400f87944 */ /* 0x000fea0003c00000 */
[----:B------:R-:W-:Y:S05]  /*3aa0*/  BSYNC.RECONVERGENT B0 ;  /* 0x0000000000007941 */ /* 0x000fea0003800200 */
.L_x_39:
        /* <DEDUP_REMOVED lines=34> */
.L_x_41:
[----:B------:R-:W-:Y:S05]  /*3cd0*/  BSYNC.RECONVERGENT B1 ;  /* 0x0000000000017941 */ /* 0x000fea0003800200 */
.L_x_40:
[----:B------:R-:W-:Y:S01]  /*3ce0*/  LDS R88, [R4+0x8] ;  /* 0x0000080004587984 */ /* 0x000fe20000000800 */
[----:B------:R-:W-:Y:S01]  /*3cf0*/  FSETP.NEU.AND P5, PT, R0, 1, PT ;  /* 0x3f8000000000780b */ /* 0x000fe20003fad000 */
[----:B------:R-:W-:Y:S01]  /*3d00*/  DADD R82, -RZ, |R64| ;  /* 0x00000000ff527229 */ /* 0x000fe20000000540 */
[----:B------:R-:W-:Y:S01]  /*3d10*/  BSSY.RECONVERGENT B0, `(.L_x_42) ;  /* 0x000000a000007945 */ /* 0x000fe20003800200 */
[----:B------:R-:W0:Y:S01]  /*3d20*/  LDS R89, [R4+0x28] ;  /* 0x0000280004597984 */ /* 0x000e220000000800 */
[----:B------:R-:W-:Y:S02]  /*3d30*/  FSEL R70, R68, 2.6805903767080696074e-23, P5 ;  /* 0x1a01a01a44467808 */ /* 0x000fe40002800000 */
[----:B------:R-:W-:Y:S01]  /*3d40*/  FSEL R71, R69, 0.7265872955322265625, P5 ;  /* 0x3f3a01a045477808 */ /* 0x000fe20002800000 */
[----:B------:R-:W-:Y:S01]  /*3d50*/  IMAD.MOV.U32 R69, RZ, RZ, 0x40200000 ;  /* 0x40200000ff457424 */ /* 0x000fe200078e00ff */
[----:B------:R-:W-:-:S04]  /*3d60*/  MOV R48, 0x3db0 ;  /* 0x00003db000307802 */ /* 0x000fc80000000f00 */
[----:B------:R-:W-:Y:S01]  /*3d70*/  DMUL R70, R58, R70 ;  /* 0x000000463a467228 */ /* 0x000fe20000000000 */
[----:B0-----:R-:W-:-:S06]  /*3d80*/  FADD R72, R88, -R89 ;  /* 0x8000005958487221 */ /* 0x001fcc0000000000 */
[----:B------:R-:W0:Y:S04]  /*3d90*/  F2F.F64.F32 R72, R72 ;  /* 0x0000004800487310 */ /* 0x000e280000201800 */
[----:B0-----:R-:W-:Y:S05]  /*3da0*/  CALL.REL.NOINC `($_Z13FVS_2D_SolverififfPfS_S_$__internal_accurate_pow) ;  /* 0x0000002400347944 */ /* 0x001fea0003c00000 */
[----:B------:R-:W-:Y:S05]  /*3db0*/  BSYNC.RECONVERGENT B0 ;  /* 0x0000000000007941 */ /* 0x000fea0003800200 */
.L_x_42:
[----:B------:R-:W-:Y:S01]  /*3dc0*/  FSETP.NEU.AND P6, PT, R0, RZ, PT ;  /* 0x000000ff0000720b */ /* 0x000fe20003fcd000 */
[----:B------:R-:W-:Y:S01]  /*3dd0*/  IMAD.MOV.U32 R82, RZ, RZ, 0x1 ;  /* 0x00000001ff527424 */ /* 0x000fe200078e00ff */
[----:B------:R-:W-:Y:S01]  /*3de0*/  ISETP.NE.AND P5, PT, R49, RZ, PT ;  /* 0x000000ff3100720c */ /* 0x000fe20003fa5270 */
[----:B------:R-:W-:Y:S01]  /*3df0*/  DADD R48, R64, 8 ;  /* 0x4020000040307429 */ /* 0x000fe20000000000 */
[----:B------:R-:W-:Y:S01]  /*3e00*/  FSEL R85, R69, RZ, P6 ;  /* 0x000000ff45557208 */ /* 0x000fe20003000000 */
[----:B------:R-:W-:Y:S01]  /*3e10*/  BSSY.RECONVERGENT B1, `(.L_x_43) ;  /* 0x000001c000017945 */ /* 0x000fe20003800200 */
[----:B------:R-:W-:Y:S02]  /*3e20*/  FSEL R84, R68, RZ, P6 ;  /* 0x000000ff44547208 */ /* 0x000fe40003000000 */
[----:B------:R-:W-:Y:S02]  /*3e30*/  FSEL R83, R85, +QNAN , P3 ;  /* 0x7ff0000055537808 */ /* 0x000fe40001800000 */
[----:B------:R-:W-:-:S05]  /*3e40*/  FSEL R69, R84, RZ, P3 ;  /* 0x000000ff54457208 */ /* 0x000fca0001800000 */
[----:B------:R-:W-:Y:S01]  /*3e50*/  @!P5 FSEL R85, R49, R83, P1 ;  /* 0x000000533155d208 */ /* 0x000fe20000800000 */
[----:B------:R-:W-:Y:S01]  /*3e60*/  IMAD.MOV.U32 R49, RZ, RZ, 0x40e3b000 ;  /* 0x40e3b000ff317424 */ /* 0x000fe200078e00ff */
        /* <DEDUP_REMOVED lines=22> */
.L_x_44:
[----:B------:R-:W-:Y:S05]  /*3fd0*/  BSYNC.RECONVERGENT B1 ;  /* 0x0000000000017941 */ /* 0x000fea0003800200 */
.L_x_43:
[----:B------:R-:W-:Y:S01]  /*3fe0*/  FADD R88, R88, R89 ;  /* 0x0000005958587221 */ /* 0x000fe20000000000 */
[----:B------:R-:W-:Y:S01]  /*3ff0*/  FSETP.NEU.AND P5, PT, R0, 1, PT ;  /* 0x3f8000000000780b */ /* 0x000fe20003fad000 */
[----:B------:R-:W-:Y:S01]  /*4000*/  F2F.F64.F32 R90, R90 ;  /* 0x0000005a005a7310 */ /* 0x000fe20000201800 */
[----:B------:R-:W-:Y:S01]  /*4010*/  DADD R82, -RZ, |R62| ;  /* 0x00000000ff527229 */ /* 0x000fe2000000053e */
[----:B------:R-:W-:Y:S01]  /*4020*/  BSSY.RECONVERGENT B0, `(.L_x_45) ;  /* 0x000000d000007945 */ /* 0x000fe20003800200 */
[----:B------:R-:W-:Y:S02]  /*4030*/  FSEL R68, R68, 2.6805903767080696074e-23, P5 ;  /* 0x1a01a01a44447808 */ /* 0x000fe40002800000 */
[----:B------:R-:W-:-:S03]  /*4040*/  FSEL R69, R69, 0.5390872955322265625, P5 ;  /* 0x3f0a01a045457808 */ /* 0x000fc60002800000 */
[----:B------:R-:W0:Y:S03]  /*4050*/  F2F.F64.F32 R48, R88 ;  /* 0x0000005800307310 */ /* 0x000e260000201800 */
[----:B------:R-:W-:-:S08]  /*4060*/  DMUL R68, R56, R68 ;  /* 0x0000004438447228 */ /* 0x000fd00000000000 */
[----:B0-----:R-:W-:Y:S01]  /*4070*/  DMUL R48, R68, R48 ;  /* 0x0000003044307228 */ /* 0x001fe20000000000 */
[----:B------:R-:W-:-:S07]  /*4080*/  IMAD.MOV.U32 R69, RZ, RZ, 0x40220000 ;  /* 0x40220000ff457424 */ /* 0x000fce00078e00ff */
[----:B------:R-:W-:-:S08]  /*4090*/  DFMA R48, R70, R72, R48 ;  /* 0x000000484630722b */ /* 0x000fd00000000030 */
[----:B------:R-:W-:-:S08]  /*40a0*/  DADD R48, R74, R48 ;  /* 0x000000004a307229 */ /* 0x000fd00000000030 */
[----:B------:R-:W-:Y:S01]  /*40b0*/  DADD R70, R48, R90 ;  /* 0x0000000030467229 */ /* 0x000fe2000000005a */
[----:B------:R-:W-:-:S05]  /*40c0*/  MOV R48, 0x40f0 ;  /* 0x000040f000307802 */ /* 0x000fca0000000f00 */
[----:B------:R0:W1:Y:S05]  /*40d0*/  F2F.F32.F64 R49, R70 ;  /* 0x0000004600317310 */ /* 0x00006a0000301000 */
[----:B01----:R-:W-:Y:S05]  /*40e0*/  CALL.REL.NOINC `($_Z13FVS_2D_SolverififfPfS_S_$__internal_accurate_pow) ;  /* 0x0000002000647944 */ /* 0x003fea0003c00000 */
[----:B------:R-:W-:Y:S05]  /*40f0*/  BSYNC.RECONVERGENT B0 ;  /* 0x0000000000007941 */ /* 0x000fea0003800200 */
.L_x_45:
        /* <DEDUP_REMOVED lines=30> */
[----:B------:R-:W-:-:S05]  /*42e0*/  FFMA R48, RZ, 9.38427734375, R69 ;  /* 0x41162600ff307823 */ /* 0x000fca0000000045 */
[----:B------:R-:W-:-:S13]  /*42f0*/  FSETP.GT.AND P6, PT, |R48|, 1.469367938527859385e-39, PT ;  /* 0x001000003000780b */ /* 0x000fda0003fc4200 */
[----:B------:R-:W-:Y:S05]  /*4300*/  @P6 BRA P5, `(.L_x_47) ;  /* 0x0000000000106947 */ /* 0x000fea0002800000 */
[----:B------:R-:W-:Y:S01]  /*4310*/  IMAD.MOV.U32 R68, RZ, RZ, RZ ;  /* 0x000000ffff447224 */ /* 0x000fe200078e00ff */
[----:B------:R-:W-:Y:S01]  /*4320*/  MOV R48, 0x4350 ;  /* 0x0000435000307802 */ /* 0x000fe20000000f00 */
[----:B------:R-:W-:-:S07]  /*4330*/  IMAD.MOV.U32 R69, RZ, RZ, 0x41162600 ;  /* 0x41162600ff457424 */ /* 0x000fce00078e00ff */
[----:B------:R-:W-:Y:S05]  /*4340*/  CALL.REL.NOINC `($__internal_0_$__cuda_sm20_div_rn_f64_full) ;  /* 0x00000018003c7944 */ /* 0x000fea0003c00000 */
.L_x_47:
[----:B------:R-:W-:Y:S05]  /*4350*/  BSYNC.RECONVERGENT B1 ;  /* 0x0000000000017941 */ /* 0x000fea0003800200 */
.L_x_46:
[----:B------:R-:W-:Y:S01]  /*4360*/  FADD R70, R38, -R5 ;  /* 0x8000000526467221 */ /* 0x000fe20000000000 */
[----:B------:R-:W-:Y:S01]  /*4370*/  FSETP.NEU.AND P5, PT, R2, 1, PT ;  /* 0x3f8000000200780b */ /* 0x000fe20003fad000 */
[----:B------:R-:W-:Y:S01]  /*4380*/  DADD R82, -RZ, |R62| ;  /* 0x00000000ff527229 */ /* 0x000fe2000000053e */
[----:B------:R-:W-:Y:S01]  /*4390*/  BSSY.RECONVERGENT B0, `(.L_x_48) ;  /* 0x0000008000007945 */ /* 0x000fe20003800200 */
[----:B------:R-:W-:Y:S02]  /*43a0*/  MOV R48, 0x4410 ;  /* 0x0000441000307802 */ /* 0x000fe40000000f00 */
[----:B------:R-:W0:Y:S01]  /*43b0*/  F2F.F64.F32 R70, R70 ;  /* 0x0000004600467310 */ /* 0x000e220000201800 */
[----:B------:R-:W-:Y:S02]  /*43c0*/  FSEL R72, R68, -1.8629033836980242629e-16, P5 ;  /* 0xa556c73444487808 */ /* 0x000fe40002800000 */
[----:B------:R-:W-:Y:S01]  /*43d0*/  FSEL R73, R69, 0.42014989256858825684, P5 ;  /* 0x3ed71de345497808 */ /* 0x000fe20002800000 */
[----:B------:R-:W-:-:S05]  /*43e0*/  IMAD.MOV.U32 R69, RZ, RZ, 0x40240000 ;  /* 0x40240000ff457424 */ /* 0x000fca00078e00ff */
[----:B------:R-:W-:-:S11]  /*43f0*/  DMUL R72, R60, R72 ;  /* 0x000000483c487228 */ /* 0x000fd60000000000 */
[----:B0-----:R-:W-:Y:S05]  /*4400*/  CALL.REL.NOINC `($_Z13FVS_2D_SolverififfPfS_S_$__internal_accurate_pow) ;  /* 0x0000001c009c7944 */ /* 0x001fea0003c00000 */
[----:B------:R-:W-:Y:S05]  /*4410*/  BSYNC.RECONVERGENT B0 ;  /* 0x0000000000007941 */ /* 0x000fea0003800200 */
.L_x_48:
[----:B------:R-:W-:Y:S01]  /*4420*/  FSETP.NEU.AND P6, PT, R2, RZ, PT ;  /* 0x000000ff0200720b */ /* 0x000fe20003fcd000 */
[----:B------:R-:W-:Y:S01]  /*4430*/  IMAD.MOV.U32 R74, RZ, RZ, 0x0 ;  /* 0x00000000ff4a7424 */ /* 0x000fe200078e00ff */
[----:B------:R-:W-:Y:S01]  /*4440*/  ISETP.NE.AND P5, PT, R51, RZ, PT ;  /* 0x000000ff3300720c */ /* 0x000fe20003fa5270 */
[----:B------:R-:W-:Y:S01]  /*4450*/  DADD R50, R62, 10 ;  /* 0x402400003e327429 */ /* 0x000fe20000000000 */
[----:B------:R-:W-:Y:S01]  /*4460*/  FSEL R82, R68, RZ, P6 ;  /* 0x000000ff44527208 */ /* 0x000fe20003000000 */
[----:B------:R-:W-:Y:S01]  /*4470*/  IMAD.MOV.U32 R68, RZ, RZ, 0x1 ;  /* 0x00000001ff447424 */ /* 0x000fe200078e00ff */
[----:B------:R-:W-:Y:S01]  /*4480*/  FSEL R83, R69, RZ, P6 ;  /* 0x000000ff45537208 */ /* 0x000fe20003000000 */
[----:B------:R-:W-:Y:S01]  /*4490*/  BSSY.RECONVERGENT B1, `(.L_x_49) ;  /* 0x0000018000017945 */ /* 0x000fe20003800200 */
[----:B------:R-:W-:Y:S02]  /*44a0*/  FSEL R69, R82, RZ, P4 ;  /* 0x000000ff52457208 */ /* 0x000fe40002000000 */
[----:B------:R-:W-:-:S05]  /*44b0*/  FSEL R75, R83, +QNAN , P4 ;  /* 0x7ff00000534b7808 */ /* 0x000fca0002000000 */
        /* <DEDUP_REMOVED lines=14> */
[----:B------:R-:W-:-:S05]  /*45a0*/  FFMA R48, RZ, 12.7303466796875, R69 ;  /* 0x414baf80ff307823 */ /* 0x000fca0000000045 */
[----:B------:R-:W-:-:S13]  /*45b0*/  FSETP.GT.AND P6, PT, |R48|, 1.469367938527859385e-39, PT ;  /* 0x001000003000780b */ /* 0x000fda0003fc4200 */
[----:B------:R-:W-:Y:S05]  /*45c0*/  @P6 BRA P5, `(.L_x_50) ;  /* 0x0000000000106947 */ /* 0x000fea0002800000 */
[----:B------:R-:W-:Y:S01]  /*45d0*/  IMAD.MOV.U32 R68, RZ, RZ, RZ ;  /* 0x000000ffff447224 */ /* 0x000fe200078e00ff */
[----:B------:R-:W-:Y:S01]  /*45e0*/  MOV R48, 0x4610 ;  /* 0x0000461000307802 */ /* 0x000fe20000000f00 */
[----:B------:R-:W-:-:S07]  /*45f0*/  IMAD.MOV.U32 R69, RZ, RZ, 0x414baf80 ;  /* 0x414baf80ff457424 */ /* 0x000fce00078e00ff */
[----:B------:R-:W-:Y:S05]  /*4600*/  CALL.REL.NOINC `($__internal_0_$__cuda_sm20_div_rn_f64_full) ;  /* 0x00000014008c7944 */ /* 0x000fea0003c00000 */
.L_x_50:
[----:B------:R-:W-:Y:S05]  /*4610*/  BSYNC.RECONVERGENT B1 ;  /* 0x0000000000017941 */ /* 0x000fea0003800200 */
.L_x_49:
[----:B------:R-:W-:Y:S01]  /*4620*/  FADD R74, R38, R5 ;  /* 0x00000005264a7221 */ /* 0x000fe20000000000 */
[----:B------:R-:W-:Y:S01]  /*4630*/  FSETP.NEU.AND P5, PT, R2, 1, PT ;  /* 0x3f8000000200780b */ /* 0x000fe20003fad000 */
[----:B------:R-:W-:Y:S01]  /*4640*/  DADD R82, -RZ, |R64| ;  /* 0x00000000ff527229 */ /* 0x000fe20000000540 */
[----:B------:R-:W-:Y:S01]  /*4650*/  BSSY.RECONVERGENT B0, `(.L_x_51) ;  /* 0x000000a000007945 */ /* 0x000fe20003800200 */
[----:B------:R-:W0:Y:S01]  /*4660*/  F2F.F64.F32 R50, R74 ;  /* 0x0000004a00327310 */ /* 0x000e220000201800 */
[----:B------:R-:W-:Y:S02]  /*4670*/  FSEL R68, R68, -1.481905565015040338e-05, P5 ;  /* 0xb7789f5c44447808 */ /* 0x000fe40002800000 */
[----:B------:R-:W-:Y:S02]  /*4680*/  FSEL R69, R69, 0.31736990809440612793, P5 ;  /* 0x3ea27e4f45457808 */ /* 0x000fe40002800000 */
[----:B------:R-:W-:-:S04]  /*4690*/  MOV R48, 0x46f0 ;  /* 0x000046f000307802 */ /* 0x000fc80000000f00 */
[----:B------:R-:W-:-:S08]  /*46a0*/  DMUL R68, R54, R68 ;  /* 0x0000004436447228 */ /* 0x000fd00000000000 */
[----:B0-----:R-:W-:Y:S01]  /*46b0*/  DMUL R50, R68, R50 ;  /* 0x0000003244327228 */ /* 0x001fe20000000000 */
[----:B------:R-:W-:-:S07]  /*46c0*/  IMAD.MOV.U32 R69, RZ, RZ, 0x40220000 ;  /* 0x40220000ff457424 */ /* 0x000fce00078e00ff */
[----:B------:R-:W-:-:S11]  /*46d0*/  DFMA R70, R72, R70, R50 ;  /* 0x000000464846722b */ /* 0x000fd60000000032 */
[----:B------:R-:W-:Y:S05]  /*46e0*/  CALL.REL.NOINC `($_Z13FVS_2D_SolverififfPfS_S_$__internal_accurate_pow) ;  /* 0x0000001800e47944 */ /* 0x000fea0003c00000 */
[----:B------:R-:W-:Y:S05]  /*46f0*/  BSYNC.RECONVERGENT B0 ;  /* 0x0000000000007941 */ /* 0x000fea0003800200 */
.L_x_51:
        /* <DEDUP_REMOVED lines=8> */
[----:B------:R-:W-:Y:S02]  /*4780*/  FSEL R83, R65, R69, !P6 ;  /* 0x0000004541537208 */ /* 0x000fe40007000000 */
[----:B------:R-:W-:Y:S01]  /*4790*/  FSEL R82, R68, RZ, P6 ;  /* 0x000000ff44527208 */ /* 0x000fe20003000000 */
[----:B------:R-:W-:Y:S01]  /*47a0*/  IMAD.MOV.U32 R68, RZ, RZ, 0x0 ;  /* 0x00000000ff447424 */ /* 0x000fe200078e00ff */
        /* <DEDUP_REMOVED lines=23> */
.L_x_53:
[----:B------:R-:W-:Y:S05]  /*4920*/  BSYNC.RECONVERGENT B1 ;  /* 0x0000000000017941 */ /* 0x000fea0003800200 */
.L_x_52:
[----:B------:R-:W-:Y:S01]  /*4930*/  LDS R50, [R4+0x4] ;  /* 0x0000040004327984 */ /* 0x000fe20000000800 */
[----:B------:R-:W-:Y:S01]  /*4940*/  FSETP.NEU.AND P5, PT, R0, 1, PT ;  /* 0x3f8000000000780b */ /* 0x000fe20003fad000 */
[----:B------:R-:W-:Y:S01]  /*4950*/  DADD R82, -RZ, |R64| ;  /* 0x00000000ff527229 */ /* 0x000fe20000000540 */
[----:B------:R-:W-:Y:S01]  /*4960*/  BSSY.RECONVERGENT B0, `(.L_x_54) ;  /* 0x000000a000007945 */ /* 0x000fe20003800200 */
[----:B------:R-:W0:Y:S01]  /*4970*/  LDS R51, [R4+0x2c] ;  /* 0x00002c0004337984 */ /* 0x000e220000000800 */
[----:B------:R-:W-:Y:S02]  /*4980*/  FSEL R72, R68, -1.8629033836980242629e-16, P5 ;  /* 0xa556c73444487808 */ /* 0x000fe40002800000 */
[----:B------:R-:W-:Y:S01]  /*4990*/  FSEL R73, R69, 0.42014989256858825684, P5 ;  /* 0x3ed71de345497808 */ /* 0x000fe20002800000 */
[----:B------:R-:W-:Y:S01]  /*49a0*/  IMAD.MOV.U32 R69, RZ, RZ, 0x40240000 ;  /* 0x40240000ff457424 */ /* 0x000fe200078e00ff */
[----:B------:R-:W-:-:S04]  /*49b0*/  MOV R48, 0x4a00 ;  /* 0x00004a0000307802 */ /* 0x000fc80000000f00 */
[----:B------:R-:W-:Y:S01]  /*49c0*/  DMUL R72, R58, R72 ;  /* 0x000000483a487228 */ /* 0x000fe20000000000 */
[----:B0-----:R-:W-:-:S06]  /*49d0*/  FADD R74, R50, -R51 ;  /* 0x80000033324a7221 */ /* 0x001fcc0000000000 */
[----:B------:R-:W0:Y:S04]  /*49e0*/  F2F.F64.F32 R74, R74 ;  /* 0x0000004a004a7310 */ /* 0x000e280000201800 */
[----:B0-----:R-:W-:Y:S05]  /*49f0*/  CALL.REL.NOINC `($_Z13FVS_2D_SolverififfPfS_S_$__internal_accurate_pow) ;  /* 0x0000001800207944 */ /* 0x001fea0003c00000 */
[----:B------:R-:W-:Y:S05]  /*4a00*/  BSYNC.RECONVERGENT B0 ;  /* 0x0000000000007941 */ /* 0x000fea0003800200 */
.L_x_54:
[----:B------:R-:W-:Y:S01]  /*4a10*/  FSETP.NEU.AND P6, PT, R0, RZ, PT ;  /* 0x000000ff0000720b */ /* 0x000fe20003fcd000 */
[----:B------:R-:W-:Y:S01]  /*4a20*/  IMAD.MOV.U32 R82, RZ, RZ, 0x1 ;  /* 0x00000001ff527424 */ /* 0x000fe200078e00ff */
[----:B------:R-:W-:Y:S01]  /*4a30*/  ISETP.NE.AND P5, PT, R77, RZ, PT ;  /* 0x000000ff4d00720c */ /* 0x000fe20003fa5270 */
[----:B------:R-:W-:Y:S01]  /*4a40*/  DADD R76, R64, 10 ;  /* 0x40240000404c7429 */ /* 0x000fe20000000000 */
[----:B------:R-:W-:Y:S01]  /*4a50*/  FSEL R85, R69, RZ, P6 ;  /* 0x000000ff45557208 */ /* 0x000fe20003000000 */
[----:B------:R-:W-:Y:S01]  /*4a60*/  BSSY.RECONVERGENT B1, `(.L_x_55) ;  /* 0x000001c000017945 */ /* 0x000fe20003800200 */
[----:B------:R-:W-:Y:S01]  /*4a70*/  FSEL R48, R68, RZ, P6 ;  /* 0x000000ff44307208 */ /* 0x000fe20003000000 */
[----:B------:R-:W-:Y:S01]  /*4a80*/  IMAD.MOV.U32 R68, RZ, RZ, 0x0 ;  /* 0x00000000ff447424 */ /* 0x000fe200078e00ff */
[----:B------:R-:W-:Y:S02]  /*4a90*/  FSEL R83, R85, +QNAN , P3 ;  /* 0x7ff0000055537808 */ /* 0x000fe40001800000 */
[----:B------:R-:W-:-:S05]  /*4aa0*/  FSEL R69, R48, RZ, P3 ;  /* 0x000000ff30457208 */ /* 0x000fca0001800000 */
        /* <DEDUP_REMOVED lines=23> */
.L_x_56:
[----:B------:R-:W-:Y:S05]  /*4c20*/  BSYNC.RECONVERGENT B1 ;  /* 0x0000000000017941 */ /* 0x000fea0003800200 */
.L_x_55:
[----:B------:R-:W-:Y:S01]  /*4c30*/  FADD R76, R50, R51 ;  /* 0x00000033324c7221 */ /* 0x000fe20000000000 */
[----:B------:R-:W-:Y:S01]  /*4c40*/  FSETP.NEU.AND P5, PT, R0, 1, PT ;  /* 0x3f8000000000780b */ /* 0x000fe20003fad000 */
[----:B------:R-:W-:Y:S01]  /*4c50*/  F2F.F64.F32 R48, R49 ;  /* 0x0000003100307310 */ /* 0x000fe20000201800 */
[----:B------:R-:W-:Y:S01]  /*4c60*/  DADD R82, -RZ, |R62| ;  /* 0x00000000ff527229 */ /* 0x000fe2000000053e */
[----:B------:R-:W-:Y:S01]  /*4c70*/  BSSY.RECONVERGENT B0, `(.L_x_57) ;  /* 0x000000d000007945 */ /* 0x000fe20003800200 */
[----:B------:R-:W-:Y:S02]  /*4c80*/  FSEL R68, R68, -1.481905565015040338e-05, P5 ;  /* 0xb7789f5c44447808 */ /* 0x000fe40002800000 */
[----:B------:R-:W-:-:S03]  /*4c90*/  FSEL R69, R69, 0.31736990809440612793, P5 ;  /* 0x3ea27e4f45457808 */ /* 0x000fc60002800000 */
[----:B------:R-:W0:Y:S03]  /*4ca0*/  F2F.F64.F32 R50, R76 ;  /* 0x0000004c00327310 */ /* 0x000e260000201800 */
[----:B------:R-:W-:-:S08]  /*4cb0*/  DMUL R68, R56, R68 ;  /* 0x0000004438447228 */ /* 0x000fd00000000000 */
[----:B0-----:R-:W-:Y:S01]  /*4cc0*/  DMUL R50, R68, R50 ;  /* 0x0000003244327228 */ /* 0x001fe20000000000 */
[----:B------:R-:W-:-:S07]  /*4cd0*/  IMAD.MOV.U32 R69, RZ, RZ, 0x40260000 ;  /* 0x40260000ff457424 */ /* 0x000fce00078e00ff */
[----:B------:R-:W-:-:S08]  /*4ce0*/  DFMA R50, R72, R74, R50 ;  /* 0x0000004a4832722b */ /* 0x000fd00000000032 */
[----:B------:R-:W-:-:S08]  /*4cf0*/  DADD R50, R70, R50 ;  /* 0x0000000046327229 */ /* 0x000fd00000000032 */
[----:B------:R-:W-:Y:S01]  /*4d00*/  DADD R50, R50, R48 ;  /* 0x0000000032327229 */ /* 0x000fe20000000030 */
[----:B------:R-:W-:-:S09]  /*4d10*/  MOV R48, 0x4d40 ;  /* 0x00004d4000307802 */ /* 0x000fd20000000f00 */
[----:B------:R0:W1:Y:S02]  /*4d20*/  F2F.F32.F64 R50, R50 ;  /* 0x0000003200327310 */ /* 0x0000640000301000 */
[----:B01----:R-:W-:Y:S05]  /*4d30*/  CALL.REL.NOINC `($_Z13FVS_2D_SolverififfPfS_S_$__internal_accurate_pow) ;  /* 0x0000001400507944 */ /* 0x003fea0003c00000 */
[----:B------:R-:W-:Y:S05]  /*4d40*/  BSYNC.RECONVERGENT B0 ;  /* 0x0000000000007941 */ /* 0x000fea0003800200 */
.L_x_57:
        /* <DEDUP_REMOVED lines=10> */
[----:B------:R-:W-:Y:S01]  /*4df0*/  FSEL R82, R68, RZ, P6 ;  /* 0x000000ff44527208 */ /* 0x000fe20003000000 */
[----:B------:R-:W-:Y:S01]  /*4e00*/  IMAD.MOV.U32 R68, RZ, RZ, 0x1 ;  /* 0x00000001ff447424 */ /* 0x000fe200078e00ff */
[----:B------:R-:W-:Y:S02]  /*4e10*/  FSEL R69, R83, R9, P4 ;  /* 0x0000000953457208 */ /* 0x000fe40002000000 */
[----:B------:R-:W-:-:S02]  /*4e20*/  ISETP.NE.AND P0, PT, R51, RZ, PT ;  /* 0x000000ff3300720c */ /* 0x000fc40003f05270 */
        /* <DEDUP_REMOVED lines=16> */
[----:B------:R-:W-:-:S05]  /*4f30*/  FFMA R48, RZ, 16.3792266845703125, R69 ;  /* 0x418308a8ff307823 */ /* 0x000fca0000000045 */
[----:B------:R-:W-:-:S13]  /*4f40*/  FSETP.GT.AND P6, PT, |R48|, 1.469367938527859385e-39, PT ;  /* 0x001000003000780b */ /* 0x000fda0003fc4200 */
[----:B------:R-:W-:Y:S05]  /*4f50*/  @P6 BRA P5, `(.L_x_59) ;  /* 0x0000000000106947 */ /* 0x000fea0002800000 */
[----:B------:R-:W-:Y:S01]  /*4f60*/  IMAD.MOV.U32 R68, RZ, RZ, RZ ;  /* 0x000000ffff447224 */ /* 0x000fe200078e00ff */
[----:B------:R-:W-:Y:S01]  /*4f70*/  MOV R48, 0x4fa0 ;  /* 0x00004fa000307802 */ /* 0x000fe20000000f00 */
[----:B------:R-:W-:-:S07]  /*4f80*/  IMAD.MOV.U32 R69, RZ, RZ, 0x418308a8 ;  /* 0x418308a8ff457424 */ /* 0x000fce00078e00ff */
[----:B------:R-:W-:Y:S05]  /*4f90*/  CALL.REL.NOINC `($__internal_0_$__cuda_sm20_div_rn_f64_full) ;  /* 0x0000000c00287944 */ /* 0x000fea0003c00000 */
.L_x_59:
[----:B------:R-:W-:Y:S05]  /*4fa0*/  BSYNC.RECONVERGENT B1 ;  /* 0x0000000000017941 */ /* 0x000fea0003800200 */
.L_x_58:
[----:B------:R-:W-:Y:S01]  /*4fb0*/  FADD R70, R36, -R37 ;  /* 0x8000002524467221 */ /* 0x000fe20000000000 */
[----:B------:R-:W-:Y:S01]  /*4fc0*/  FSETP.NEU.AND P5, PT, R2, 1, PT ;  /* 0x3f8000000200780b */ /* 0x000fe20003fad000 */
[----:B------:R-:W-:Y:S01]  /*4fd0*/  DADD R82, -RZ, |R62| ;  /* 0x00000000ff527229 */ /* 0x000fe2000000053e */
[----:B------:R-:W-:Y:S01]  /*4fe0*/  BSSY.RECONVERGENT B0, `(.L_x_60) ;  /* 0x0000008000007945 */ /* 0x000fe20003800200 */
[----:B------:R-:W-:Y:S02]  /*4ff0*/  MOV R48, 0x5060 ;  /* 0x0000506000307802 */ /* 0x000fe40000000f00 */
[----:B------:R-:W0:Y:S01]  /*5000*/  F2F.F64.F32 R70, R70 ;  /* 0x0000004600467310 */ /* 0x000e220000201800 */
[----:B------:R-:W-:Y:S02]  /*5010*/  FSEL R72, R68, 2.31650119206303194887e+24, P5 ;  /* 0x67f544e444487808 */ /* 0x000fe40002800000 */
[----:B------:R-:W-:Y:S01]  /*5020*/  FSEL R73, R69, 0.22939403355121612549, P5 ;  /* 0x3e6ae64545497808 */ /* 0x000fe20002800000 */
[----:B------:R-:W-:-:S05]  /*5030*/  IMAD.MOV.U32 R69, RZ, RZ, 0x40280000 ;  /* 0x40280000ff457424 */ /* 0x000fca00078e00ff */
[----:B------:R-:W-:-:S11]  /*5040*/  DMUL R72, R60, R72 ;  /* 0x000000483c487228 */ /* 0x000fd60000000000 */
[----:B0-----:R-:W-:Y:S05]  /*5050*/  CALL.REL.NOINC `($_Z13FVS_2D_SolverififfPfS_S_$__internal_accurate_pow) ;  /* 0x0000001000887944 */ /* 0x001fea0003c00000 */
[----:B------:R-:W-:Y:S05]  /*5060*/  BSYNC.RECONVERGENT B0 ;  /* 0x0000000000007941 */ /* 0x000fea0003800200 */
.L_x_60:
[----:B------:R-:W-:Y:S01]  /*5070*/  FSETP.NEU.AND P6, PT, R2, RZ, PT ;  /* 0x000000ff0200720b */ /* 0x000fe20003fcd000 */
[----:B------:R-:W-:Y:S01]  /*5080*/  DADD R48, R62, 12 ;  /* 0x402800003e307429 */ /* 0x000fe20000000000 */
[----:B------:R-:W-:Y:S01]  /*5090*/  ISETP.NE.AND P5, PT, R79, RZ, PT ;  /* 0x000000ff4f00720c */ /* 0x000fe20003fa5270 */
[----:B------:R-:W-:Y:S01]  /*50a0*/  IMAD.MOV.U32 R74, RZ, RZ, 0x0 ;  /* 0x00000000ff4a7424 */ /* 0x000fe200078e00ff */
[----:B------:R-:W-:Y:S01]  /*50b0*/  FSEL R83, R69, RZ, P6 ;  /* 0x000000ff45537208 */ /* 0x000fe20003000000 */
[----:B------:R-:W-:Y:S01]  /*50c0*/  IMAD.MOV.U32 R75, RZ, RZ, 0x41bc8cfc ;  /* 0x41bc8cfcff4b7424 */ /* 0x000fe200078e00ff */
[----:B------:R-:W-:Y:S01]  /*50d0*/  FSEL R82, R68, RZ, P6 ;  /* 0x000000ff44527208 */ /* 0x000fe20003000000 */
[----:B------:R-:W-:Y:S01]  /*50e0*/  IMAD.MOV.U32 R68, RZ, RZ, 0x1 ;  /* 0x00000001ff447424 */ /* 0x000fe200078e00ff */
[----:B------:R-:W-:Y:S01]  /*50f0*/  FSEL R69, R83, +QNAN , P4 ;  /* 0x7ff0000053457808 */ /* 0x000fe20002000000 */
[----:B------:R-:W-:Y:S01]  /*5100*/  BSSY.RECONVERGENT B1, `(.L_x_61) ;  /* 0x0000016000017945 */ /* 0x000fe20003800200 */
[----:B------:R-:W-:-:S05]  /*5110*/  FSEL R51, R82, RZ, P4 ;  /* 0x000000ff52337208 */ /* 0x000fca0002000000 */
[----:B------:R-:W-:Y:S02]  /*5120*/  @!P5 FSEL R83, R49, R69, P2 ;  /* 0x000000453153d208 */ /* 0x000fe40001000000 */
[----:B------:R-:W0:Y:S01]  /*5130*/  MUFU.RCP64H R69, 479001600 ;  /* 0x41bc8cfc00457908 */ /* 0x000e220000001800 */
[----:B------:R-:W-:-:S06]  /*5140*/  @!P5 FSEL R82, R48, R51, P2 ;  /* 0x000000333052d208 */ /* 0x000fcc0001000000 */
        /* <DEDUP_REMOVED lines=10> */
[----:B------:R-:W-:-:S05]  /*51f0*/  FFMA R48, RZ, 23.56884002685546875, R69 ;  /* 0x41bc8cfcff307823 */ /* 0x000fca0000000045 */
[----:B------:R-:W-:-:S13]  /*5200*/  FSETP.GT.AND P4, PT, |R48|, 1.469367938527859385e-39, PT ;  /* 0x001000003000780b */ /* 0x000fda0003f84200 */
[----:B------:R-:W-:Y:S05]  /*5210*/  @P4 BRA P2, `(.L_x_62) ;  /* 0x0000000000104947 */ /* 0x000fea0001000000 */
[----:B------:R-:W-:Y:S01]  /*5220*/  IMAD.MOV.U32 R68, RZ, RZ, RZ ;  /* 0x000000ffff447224 */ /* 0x000fe200078e00ff */
[----:B------:R-:W-:Y:S01]  /*5230*/  MOV R48, 0x5260 ;  /* 0x0000526000307802 */ /* 0x000fe20000000f00 */
[----:B------:R-:W-:-:S07]  /*5240*/  IMAD.MOV.U32 R69, RZ, RZ, 0x41bc8cfc ;  /* 0x41bc8cfcff457424 */ /* 0x000fce00078e00ff */
[----:B------:R-:W-:Y:S05]  /*5250*/  CALL.REL.NOINC `($__internal_0_$__cuda_sm20_div_rn_f64_full) ;  /* 0x0000000800787944 */ /* 0x000fea0003c00000 */
.L_x_62:
[----:B------:R-:W-:Y:S05]  /*5260*/  BSYNC.RECONVERGENT B1 ;  /* 0x0000000000017941 */ /* 0x000fea0003800200 */
.L_x_61:
[----:B------:R-:W-:Y:S01]  /*5270*/  FSETP.NEU.AND P2, PT, R2, 1, PT ;  /* 0x3f8000000200780b */ /* 0x000fe20003f4d000 */
[----:B------:R-:W-:Y:S01]  /*5280*/  DADD R82, -RZ, |R64| ;  /* 0x00000000ff527229 */ /* 0x000fe20000000540 */
[----:B------:R-:W-:Y:S02]  /*5290*/  BSSY.RECONVERGENT B0, `(.L_x_63) ;  /* 0x000000b000007945 */ /* 0x000fe40003800200 */
[----:B------:R-:W-:Y:S01]  /*52a0*/  FSEL R48, R68, -1.54028256424871466263e+29, P2 ;  /* 0xeff8d89844307808 */ /* 0x000fe20001000000 */
[----:B------:R-:W-:Y:S01]  /*52b0*/  FADD R68, R36, R37 ;  /* 0x0000002524447221 */ /* 0x000fe20000000000 */
[----:B------:R-:W-:-:S05]  /*52c0*/  FSEL R49, R69, 0.17376267910003662109, P2 ;  /* 0x3e31eed845317808 */ /* 0x000fca0001000000 */
[----:B------:R-:W0:Y:S01]  /*52d0*/  F2F.F64.F32 R68, R68 ;  /* 0x0000004400447310 */ /* 0x000e220000201800 */
[----:B------:R-:W-:-:S08]  /*52e0*/  DMUL R48, R54, R48 ;  /* 0x0000003036307228 */ /* 0x000fd00000000000 */
[----:B0-----:R-:W-:Y:S01]  /*52f0*/  DMUL R48, R48, R68 ;  /* 0x0000004430307228 */ /* 0x001fe20000000000 */
[----:B------:R-:W-:-:S07]  /*5300*/  IMAD.MOV.U32 R69, RZ, RZ, 0x40260000 ;  /* 0x40260000ff457424 */ /* 0x000fce00078e00ff */
[----:B------:R-:W-:Y:S01]  /*5310*/  DFMA R70, R72, R70, R48 ;  /* 0x000000464846722b */ /* 0x000fe20000000030 */
[----:B------:R-:W-:-:S10]  /*5320*/  MOV R48, 0x5340 ;  /* 0x0000534000307802 */ /* 0x000fd40000000f00 */
[----:B------:R-:W-:Y:S05]  /*5330*/  CALL.REL.NOINC `($_Z13FVS_2D_SolverififfPfS_S_$__internal_accurate_pow) ;  /* 0x0000000c00d07944 */ /* 0x000fea0003c00000 */
[----:B------:R-:W-:Y:S05]  /*5340*/  BSYNC.RECONVERGENT B0 ;  /* 0x0000000000007941 */ /* 0x000fea0003800200 */
.L_x_63:
[----:B------:R-:W-:Y:S01]  /*5350*/  DADD R48, -RZ, -R68 ;  /* 0x00000000ff307229 */ /* 0x000fe20000000944 */
[----:B------:R-:W-:Y:S01]  /*5360*/  FSETP.NEU.AND P4, PT, R0, RZ, PT ;  /* 0x000000ff0000720b */ /* 0x000fe20003f8d000 */
[----:B------:R-:W-:Y:S01]  /*5370*/  BSSY.RECONVERGENT B1, `(.L_x_64) ;  /* 0x0000020000017945 */ /* 0x000fe20003800200 */
[----:B------:R-:W-:-:S07]  /*5380*/  ISETP.NE.AND P2, PT, R80, RZ, PT ;  /* 0x000000ff5000720c */ /* 0x000fce0003f45270 */
[----:B------:R-:W-:Y:S02]  /*5390*/  FSEL R69, R49, R69, !P0 ;  /* 0x0000004531457208 */ /* 0x000fe40004000000 */
[----:B------:R-:W-:Y:S01]  /*53a0*/  FSEL R68, R48, R68, !P0 ;  /* 0x0000004430447208 */ /* 0x000fe20004000000 */
[----:B------:R-:W-:Y:S01]  /*53b0*/  DADD R48, R64, 11 ;  /* 0x4026000040307429 */ /* 0x000fe20000000000 */
[----:B------:R-:W-:Y:S02]  /*53c0*/  FSEL R83, R65, R69, !P4 ;  /* 0x0000004541537208 */ /* 0x000fe40006000000 */
[----:B------:R-:W0:Y:S01]  /*53d0*/  MUFU.RCP64H R69, 39916800 ;  /* 0x418308a800457908 */ /* 0x000e220000001800 */
[----:B------:R-:W-:Y:S01]  /*53e0*/  FSEL R82, R68, RZ, P4 ;  /* 0x000000ff44527208 */ /* 0x000fe20002000000 */
[----:B------:R-:W-:Y:S01]  /*53f0*/  IMAD.MOV.U32 R68, RZ, RZ, 0x1 ;  /* 0x00000001ff447424 */ /* 0x000fe200078e00ff */
[----:B------:R-:W-:Y:S02]  /*5400*/  FSEL R51, R83, R8, P3 ;  /* 0x0000000853337208 */ /* 0x000fe40001800000 */
[----:B------:R-:W-:-:S02]  /*5410*/  FSEL R37, R82, RZ, P3 ;  /* 0x000000ff52257208 */ /* 0x000fc40001800000 */
[----:B------:R-:W-:Y:S01]  /*5420*/  @!P2 FSEL R83, R49, R51, P1 ;  /* 0x000000333153a208 */ /* 0x000fe20000800000 */
[----:B------:R-:W-:Y:S01]  /*5430*/  IMAD.MOV.U32 R49, RZ, RZ, 0x418308a8 ;  /* 0x418308a8ff317424 */ /* 0x000fe200078e00ff */
[----:B------:R-:W-:Y:S01]  /*5440*/  @!P2 FSEL R82, R48, R37, P1 ;  /* 0x000000253052a208 */ /* 0x000fe20000800000 */
[----:B------:R-:W-:-:S05]  /*5450*/  IMAD.MOV.U32 R48, RZ, RZ, 0x0 ;  /* 0x00000000ff307424 */ /* 0x000fca00078e00ff */
[----:B------:R-:W-:Y:S02]  /*5460*/  DADD R82, R82, R82 ;  /* 0x0000000052527229 */ /* 0x000fe40000000052 */
[----:B0-----:R-:W-:-:S08]  /*5470*/  DFMA R72, R68, -R48, 1 ;  /* 0x3ff000004448742b */ /* 0x001fd00000000830 */
[----:B------:R-:W-:Y:S01]  /*5480*/  DFMA R72, R72, R72, R72 ;  /* 0x000000484848722b */ /* 0x000fe20000000048 */
[----:B------:R-:W-:-:S07]  /*5490*/  FSETP.GEU.AND P2, PT, |R83|, 6.5827683646048100446e-37, PT ;  /* 0x036000005300780b */ /* 0x000fce0003f4e200 */
        /* <DEDUP_REMOVED lines=13> */
.L_x_65:
[----:B------:R-:W-:Y:S05]  /*5570*/  BSYNC.RECONVERGENT B1 ;  /* 0x0000000000017941 */ /* 0x000fea0003800200 */
.L_x_64:
[----:B------:R-:W-:Y:S01]  /*5580*/  LDS R2, [R4] ;  /* 0x0000000004027984 */ /* 0x000fe20000000800 */
[----:B------:R-:W-:Y:S01]  /*5590*/  FSETP.NEU.AND P2, PT, R0, 1, PT ;  /* 0x3f8000000000780b */ /* 0x000fe20003f4d000 */
[----:B------:R-:W-:Y:S01]  /*55a0*/  DADD R82, -RZ, |R64| ;  /* 0x00000000ff527229 */ /* 0x000fe20000000540 */
[----:B------:R-:W-:Y:S01]  /*55b0*/  BSSY.RECONVERGENT B0, `(.L_x_66) ;  /* 0x000000a000007945 */ /* 0x000fe20003800200 */
[----:B------:R-:W0:Y:S01]  /*55c0*/  LDS R37, [R4+0x30] ;  /* 0x0000300004257984 */ /* 0x000e220000000800 */
[----:B------:R-:W-:Y:S02]  /*55d0*/  FSEL R72, R68, 2.31650119206303194887e+24, P2 ;  /* 0x67f544e444487808 */ /* 0x000fe40001000000 */
[----:B------:R-:W-:Y:S01]  /*55e0*/  FSEL R73, R69, 0.22939403355121612549, P2 ;  /* 0x3e6ae64545497808 */ /* 0x000fe20001000000 */
[----:B------:R-:W-:Y:S01]  /*55f0*/  IMAD.MOV.U32 R69, RZ, RZ, 0x40280000 ;  /* 0x40280000ff457424 */ /* 0x000fe200078e00ff */
[----:B------:R-:W-:-:S04]  /*5600*/  MOV R48, 0x5650 ;  /* 0x0000565000307802 */ /* 0x000fc80000000f00 */
[----:B------:R-:W-:Y:S01]  /*5610*/  DMUL R72, R58, R72 ;  /* 0x000000483a487228 */ /* 0x000fe20000000000 */
[----:B0-----:R-:W-:-:S06]  /*5620*/  FADD R74, R2, -R37 ;  /* 0x80000025024a7221 */ /* 0x001fcc0000000000 */
[----:B------:R-:W0:Y:S04]  /*5630*/  F2F.F64.F32 R74, R74 ;  /* 0x0000004a004a7310 */ /* 0x000e280000201800 */
[----:B0-----:R-:W-:Y:S05]  /*5640*/  CALL.REL.NOINC `($_Z13FVS_2D_SolverififfPfS_S_$__internal_accurate_pow) ;  /* 0x0000000c000c7944 */ /* 0x001fea0003c00000 */
[----:B------:R-:W-:Y:S05]  /*5650*/  BSYNC.RECONVERGENT B0 ;  /* 0x0000000000007941 */ /* 0x000fea0003800200 */
.L_x_66:
[----:B------:R-:W0:Y:S01]  /*5660*/  MUFU.RCP64H R79, 479001600 ;  /* 0x41bc8cfc004f7908 */ /* 0x000e220000001800 */
[----:B------:R-:W-:Y:S01]  /*5670*/  IMAD.MOV.U32 R48, RZ, RZ, 0x0 ;  /* 0x00000000ff307424 */ /* 0x000fe200078e00ff */
[----:B------:R-:W-:Y:S01]  /*5680*/  ISETP.NE.AND P2, PT, R81, RZ, PT ;  /* 0x000000ff5100720c */ /* 0x000fe20003f45270 */
[----:B------:R-:W-:Y:S01]  /*5690*/  IMAD.MOV.U32 R49, RZ, RZ, 0x41bc8cfc ;  /* 0x41bc8cfcff317424 */ /* 0x000fe200078e00ff */
[----:B------:R-:W-:Y:S01]  /*56a0*/  FSETP.NEU.AND P4, PT, R0, RZ, PT ;  /* 0x000000ff0000720b */ /* 0x000fe20003f8d000 */
[----:B------:R-:W-:Y:S01]  /*56b0*/  IMAD.MOV.U32 R78, RZ, RZ, 0x1 ;  /* 0x00000001ff4e7424 */ /* 0x000fe200078e00ff */
[----:B------:R-:W-:Y:S01]  /*56c0*/  DADD R80, R64, 12 ;  /* 0x4028000040507429 */ /* 0x000fe20000000000 */
[----:B------:R-:W-:Y:S01]  /*56d0*/  BSSY.RECONVERGENT B1, `(.L_x_67) ;  /* 0x0000018000017945 */ /* 0x000fe20003800200 */
[----:B------:R-:W-:Y:S02]  /*56e0*/  FSEL R82, R68, RZ, P4 ;  /* 0x000000ff44527208 */ /* 0x000fe40002000000 */
[----:B------:R-:W-:-:S02]  /*56f0*/  FSEL R83, R69, RZ, P4 ;  /* 0x000000ff45537208 */ /* 0x000fc40002000000 */
[----:B------:R-:W-:Y:S02]  /*5700*/  FSEL R51, R82, RZ, P3 ;  /* 0x000000ff52337208 */ /* 0x000fe40001800000 */
[----:B------:R-:W-:Y:S02]  /*5710*/  FSEL R69, R83, +QNAN , P3 ;  /* 0x7ff0000053457808 */ /* 0x000fe40001800000 */
[----:B------:R-:W-:Y:S01]  /*5720*/  @!P2 FSEL R82, R80, R51, P1 ;  /* 0x000000335052a208 */ /* 0x000fe20000800000 */
[----:B0-----:R-:W-:Y:S01]  /*5730*/  DFMA R76, R78, -R48, 1 ;  /* 0x3ff000004e4c742b */ /* 0x001fe20000000830 */
[----:B------:R-:W-:-:S06]  /*5740*/  @!P2 FSEL R83, R81, R69, P1 ;  /* 0x000000455153a208 */ /* 0x000fcc0000800000 */
[----:B------:R-:W-:Y:S02]  /*5750*/  DADD R82, R82, R82 ;  /* 0x0000000052527229 */ /* 0x000fe40000000052 */
[----:B------:R-:W-:-:S08]  /*5760*/  DFMA R76, R76, R76, R76 ;  /* 0x0000004c4c4c722b */ /* 0x000fd0000000004c */
[----:B------:R-:W-:Y:S01]  /*5770*/  DFMA R76, R78, R76, R78 ;  /* 0x0000004c4e4c722b */ /* 0x000fe2000000004e */
[----:B------:R-:W-:-:S07]  /*5780*/  FSETP.GEU.AND P2, PT, |R83|, 6.5827683646048100446e-37, PT ;  /* 0x036000005300780b */ /* 0x000fce0003f4e200 */
        /* <DEDUP_REMOVED lines=12> */
.L_x_68:
[----:B------:R-:W-:Y:S05]  /*5850*/  BSYNC.RECONVERGENT B1 ;  /* 0x0000000000017941 */ /* 0x000fea0003800200 */
.L_x_67:
[----:B------:R-:W0:Y:S01]  /*5860*/  LDC.64 R78, c[0x0][0x398] ;  /* 0x0000e600ff4e7b82 */ /* 0x000e220000000a00 */
[----:B------:R-:W2:Y:S01]  /*5870*/  LDG.E R81, desc[UR6][R52.64] ;  /* 0x0000000634517981 */ /* 0x000ea2000c1e1900 */
[----:B------:R-:W-:Y:S01]  /*5880*/  FADD R76, R2, R37 ;  /* 0x00000025024c7221 */ /* 0x000fe20000000000 */
[----:B------:R-:W-:Y:S01]  /*5890*/  FSETP.NEU.AND P1, PT, R0, 1, PT ;  /* 0x3f8000000000780b */ /* 0x000fe20003f2d000 */
[----:B------:R-:W-:Y:S01]  /*58a0*/  F2F.F64.F32 R50, R50 ;  /* 0x0000003200327310 */ /* 0x000fe20000201800 */
[----:B------:R-:W1:Y:S01]  /*58b0*/  LDCU UR4, c[0x0][0x380] ;  /* 0x00007000ff0477ac */ /* 0x000e620008000800 */
[----:B0-----:R-:W-:-:S06]  /*58c0*/  IMAD.WIDE R78, R6, 0x4, R78 ;  /* 0x00000004064e7825 */ /* 0x001fcc00078e024e */
[----:B------:R-:W3:Y:S01]  /*58d0*/  LDG.E.CONSTANT R78, desc[UR6][R78.64] ;  /* 0x000000064e4e7981 */ /* 0x000ee2000c1e9900 */
[----:B------:R-:W0:Y:S01]  /*58e0*/  F2F.F64.F32 R76, R76 ;  /* 0x0000004c004c7310 */ /* 0x000e220000201800 */
[----:B------:R-:W-:Y:S02]  /*58f0*/  FSEL R48, R68, -1.54028256424871466263e+29, P1 ;  /* 0xeff8d89844307808 */ /* 0x000fe40000800000 */
[----:B------:R-:W-:-:S06]  /*5900*/  FSEL R49, R69, 0.17376267910003662109, P1 ;  /* 0x3e31eed845317808 */ /* 0x000fcc0000800000 */
[----:B------:R-:W-:-:S08]  /*5910*/  DMUL R48, R56, R48 ;  /* 0x0000003038307228 */ /* 0x000fd00000000000 */
[----:B0-----:R-:W-:-:S08]  /*5920*/  DMUL R48, R48, R76 ;  /* 0x0000004c30307228 */ /* 0x001fd00000000000 */
[----:B------:R-:W-:-:S08]  /*5930*/  DFMA R48, R72, R74, R48 ;  /* 0x0000004a4830722b */ /* 0x000fd00000000030 */
[----:B------:R-:W-:-:S08]  /*5940*/  DADD R48, R70, R48 ;  /* 0x0000000046307229 */ /* 0x000fd00000000030 */
[----:B------:R-:W-:Y:S01]  /*5950*/  DADD R48, R48, R50 ;  /* 0x0000000030307229 */ /* 0x000fe20000000032 */
[----:B------:R-:W-:-:S09]  /*5960*/  FADD R0, R43, R43 ;  /* 0x0000002b2b007221 */ /* 0x000fd20000000000 */
[----:B------:R-:W3:Y:S01]  /*5970*/  F2F.F32.F64 R48, R48 ;  /* 0x0000003000307310 */ /* 0x000ee20000301000 */
[----:B------:R-:W-:-:S05]  /*5980*/  VIADD R10, R10, 0x1 ;  /* 0x000000010a0a7836 */ /* 0x000fca0000000000 */
[----:B------:R-:W-:Y:S01]  /*5990*/  ISETP.NE.AND P1, PT, R10, -0xc, PT ;  /* 0xfffffff40a00780c */ /* 0x000fe20003f25270 */
[----:B-1----:R-:W-:Y:S02]  /*59a0*/  VIADD R7, R7, UR4 ;  /* 0x0000000407077c36 */ /* 0x002fe40008000000 */
[----:B------:R-:W-:Y:S02]  /*59b0*/  VIADD R6, R6, UR4 ;  /* 0x0000000406067c36 */ /* 0x000fe40008000000 */
[----:B------:R-:W-:Y:S02]  /*59c0*/  IMAD.MOV.U32 R37, RZ, RZ, R5 ;  /* 0x000000ffff257224 */ /* 0x000fe400078e0005 */
[----:B--2---:R-:W-:-:S04]  /*59d0*/  FADD R81, R0, -R81 ;  /* 0x8000005100517221 */ /* 0x004fc80000000000 */
[----:B---3--:R-:W-:-:S05]  /*59e0*/  FFMA R81, R48, R78, R81 ;  /* 0x0000004e30517223 */ /* 0x008fca0000000051 */
[----:B------:R0:W-:Y:S01]  /*59f0*/  STG.E desc[UR6][R52.64], R81 ;  /* 0x0000005134007986 */ /* 0x0001e2000c101906 */
[----:B------:R-:W-:Y:S05]  /*5a00*/  @P1 BRA `(.L_x_69) ;  /* 0xffffffb000f01947 */ /* 0x000fea000383ffff */
.L_x_0:
[----:B------:R-:W-:Y:S01]  /*5a10*/  CS2R R4, SR_CLOCKLO ;  /* 0x0000000000047805 */ /* 0x000fe20000015000 */
[----:B------:R-:W1:Y:S05]  /*5a20*/  MUFU.RCP64H R3, 1000000 ;  /* 0x412e848000037908 */ /* 0x000e6a0000001800 */
[----:B------:R-:W-:Y:S01]  /*5a30*/  IADD3 R8, P0, PT, -R66, R4, RZ ;  /* 0x0000000442087210 */ /* 0x000fe20007f1e1ff */
[----:B------:R-:W-:Y:S02]  /*5a40*/  IMAD.MOV.U32 R6, RZ, RZ, 0x0 ;  /* 0x00000000ff067424 */ /* 0x000fe400078e00ff */
[----:B------:R-:W-:Y:S02]  /*5a50*/  IMAD.MOV.U32 R7, RZ, RZ, 0x412e8480 ;  /* 0x412e8480ff077424 */ /* 0x000fe400078e00ff */
[----:B------:R-:W-:-:S02]  /*5a60*/  IMAD.MOV.U32 R2, RZ, RZ, 0x1 ;  /* 0x00000001ff027424 */ /* 0x000fc400078e00ff */
[----:B------:R-:W-:-:S04]  /*5a70*/  IMAD.X R9, R5, 0x1, ~R67, P0 ;  /* 0x0000000105097824 */ /* 0x000fc800000e0e43 */
[----:B------:R-:W2:Y:S01]  /*5a80*/  I2F.S64 R8, R8 ;  /* 0x0000000800087312 */ /* 0x000ea20000301400 */
[----:B-1----:R-:W-:-:S08]  /*5a90*/  DFMA R4, R2, -R6, 1 ;  /* 0x3ff000000204742b */ /* 0x002fd00000000806 */
[----:B------:R-:W-:-:S08]  /*5aa0*/  DFMA R4, R4, R4, R4 ;  /* 0x000000040404722b */ /* 0x000fd00000000004 */
[----:B------:R-:W-:Y:S01]  /*5ab0*/  DFMA R4, R2, R4, R2 ;  /* 0x000000040204722b */ /* 0x000fe20000000002 */
[----:B--2---:R-:W1:Y:S07]  /*5ac0*/  F2F.F64.F32 R2, R8 ;  /* 0x0000000800027310 */ /* 0x004e6e0000201800 */
[----:B------:R-:W-:-:S08]  /*5ad0*/  DFMA R6, R4, -R6, 1 ;  /* 0x3ff000000406742b */ /* 0x000fd00000000806 */
[----:B------:R-:W-:Y:S02]  /*5ae0*/  DFMA R6, R4, R6, R4 ;  /* 0x000000060406722b */ /* 0x000fe40000000004 */
[----:B-1----:R-:W-:-:S08]  /*5af0*/  DMUL R82, R2, 1000 ;  /* 0x408f400002527828 */ /* 0x002fd00000000000 */
[----:B------:R-:W-:Y:S02]  /*5b00*/  DMUL R68, R82, R6 ;  /* 0x0000000652447228 */ /* 0x000fe40000000000 */
[----:B------:R-:W-:-:S06]  /*5b10*/  FSETP.GEU.AND P1, PT, |R83|, 6.5827683646048100446e-37, PT ;  /* 0x036000005300780b */ /* 0x000fcc0003f2e200 */
[----:B------:R-:W-:-:S08]  /*5b20*/  DFMA R2, R68, -1000000, R82 ;  /* 0xc12e84804402782b */ /* 0x000fd00000000052 */
[----:B------:R-:W-:-:S10]  /*5b30*/  DFMA R68, R6, R2, R68 ;  /* 0x000000020644722b */ /* 0x000fd40000000044 */
[----:B------:R-:W-:-:S05]  /*5b40*/  FFMA R0, RZ, 10.9073486328125, R69 ;  /* 0x412e8480ff007823 */ /* 0x000fca0000000045 */
[----:B------:R-:W-:-:S13]  /*5b50*/  FSETP.GT.AND P0, PT, |R0|, 1.469367938527859385e-39, PT ;  /* 0x001000000000780b */ /* 0x000fda0003f04200 */
[----:B------:R-:W-:Y:S05]  /*5b60*/  @P0 BRA P1, `(.L_x_70) ;  /* 0x0000000000100947 */ /* 0x000fea0000800000 */
[----:B------:R-:W-:Y:S01]  /*5b70*/  IMAD.MOV.U32 R68, RZ, RZ, RZ ;  /* 0x000000ffff447224 */ /* 0x000fe200078e00ff */
[----:B------:R-:W-:Y:S01]  /*5b80*/  MOV R48, 0x5bb0 ;  /* 0x00005bb000307802 */ /* 0x000fe20000000f00 */
[----:B------:R-:W-:-:S07]  /*5b90*/  IMAD.MOV.U32 R69, RZ, RZ, 0x412e8480 ;  /* 0x412e8480ff457424 */ /* 0x000fce00078e00ff */
[----:B0-----:R-:W-:Y:S05]  /*5ba0*/  CALL.REL.NOINC `($__internal_0_$__cuda_sm20_div_rn_f64_full) ;  /* 0x0000000000247944 */ /* 0x001fea0003c00000 */
.L_x_70:
[----:B------:R-:W1:Y:S01]  /*5bb0*/  S2R R5, SR_CTAID.X ;  /* 0x0000000000057919 */ /* 0x000e620000002500 */
[----:B------:R-:W2:Y:S01]  /*5bc0*/  LDC.64 R2, c[0x4][0x90] ;  /* 0x01002400ff027b82 */ /* 0x000ea20000000a00 */
[----:B------:R-:W1:Y:S01]  /*5bd0*/  LDCU UR4, c[0x0][0x360] ;  /* 0x00006c00ff0477ac */ /* 0x000e620008000800 */
[----:B------:R-:W3:Y:S01]  /*5be0*/  F2F.F32.F64 R69, R68 ;  /* 0x0000004400457310 */ /* 0x000ee20000301000 */
[----:B------:R-:W1:Y:S02]  /*5bf0*/  S2R R0, SR_TID.X ;  /* 0x0000000000007919 */ /* 0x000e640000002100 */
[----:B-1----:R-:W-:-:S04]  /*5c00*/  IMAD R5, R5, UR4, R0 ;  /* 0x0000000405057c24 */ /* 0x002fc8000f8e0200 */
[----:B--2---:R-:W-:-:S05]  /*5c10*/  IMAD.WIDE R2, R5, 0x4, R2 ;  /* 0x0000000405027825 */ /* 0x004fca00078e0202 */
[----:B---3--:R-:W-:Y:S01]  /*5c20*/  STG.E desc[UR6][R2.64], R69 ;  /* 0x0000004502007986 */ /* 0x008fe2000c101906 */
[----:B------:R-:W-:Y:S05]  /*5c30*/  EXIT ;  /* 0x000000000000794d */ /* 0x000fea0003800000 */
        .weak           $__internal_0_$__cuda_sm20_div_rn_f64_full
        .type           $__internal_0_$__cuda_sm20_div_rn_f64_full,@function
        .size           $__internal_0_$__cuda_sm20_div_rn_f64_full,($_Z13FVS_2D_SolverififfPfS_S_$__internal_accurate_pow - $__internal_0_$__cuda_sm20_div_rn_f64_full)
$__internal_0_$__cuda_sm20_div_rn_f64_full:
[----:B------:R-:W-:Y:S01]  /*5c40*/  IMAD.MOV.U32 R103, RZ, RZ, R83 ;  /* 0x000000ffff677224 */ /* 0x000fe200078e0053 */
[----:B------:R-:W-:Y:S01]  /*5c50*/  LOP3.LUT R85, R69, 0x7ff00000, RZ, 0xc0, !PT ;  /* 0x7ff0000045557812 */ /* 0x000fe200078ec0ff */
[----:B------:R-:W-:Y:S01]  /*5c60*/  IMAD.MOV.U32 R102, RZ, RZ, R82 ;  /* 0x000000ffff667224 */ /* 0x000fe200078e0052 */
[----:B------:R-:W-:Y:S01]  /*5c70*/  BSSY.RECONVERGENT B0, `(.L_x_71) ;  /* 0x000005b000007945 */ /* 0x000fe20003800200 */
[----:B------:R-:W-:Y:S01]  /*5c80*/  IMAD.MOV.U32 R83, RZ, RZ, 0x1ca00000 ;  /* 0x1ca00000ff537424 */ /* 0x000fe200078e00ff */
[----:B------:R-:W-:Y:S01]  /*5c90*/  LOP3.LUT R82, R103, 0x7ff00000, RZ, 0xc0, !PT ;  /* 0x7ff0000067527812 */ /* 0x000fe200078ec0ff */
[----:B------:R-:W-:Y:S02]  /*5ca0*/  IMAD.MOV.U32 R100, RZ, RZ, R68 ;  /* 0x000000ffff647224 */ /* 0x000fe400078e0044 */
[----:B------:R-:W-:Y:S01]  /*5cb0*/  IMAD.MOV.U32 R106, RZ, RZ, R102 ;  /* 0x000000ffff6a7224 */ /* 0x000fe200078e0066 */
[----:B------:R-:W-:Y:S01]  /*5cc0*/  ISETP.GE.U32.AND P5, PT, R82, R85, PT ;  /* 0x000000555200720c */ /* 0x000fe20003fa6070 */
[----:B------:R-:W-:-:S03]  /*5cd0*/  IMAD.MOV.U32 R104, RZ, RZ, 0x1 ;  /* 0x00000001ff687424 */ /* 0x000fc600078e00ff */
[----:B------:R-:W-:Y:S02]  /*5ce0*/  SEL R84, R83, 0x63400000, !P5 ;  /* 0x6340000053547807 */ /* 0x000fe40006800000 */
[----:B------:R-:W-:Y:S02]  /*5cf0*/  FSETP.GEU.AND P5, PT, |R103|, 1.469367938527859385e-39, PT ;  /* 0x001000006700780b */ /* 0x000fe40003fae200 */
[----:B------:R-:W-:Y:S01]  /*5d00*/  LOP3.LUT R107, R84, 0x800fffff, R103, 0xf8, !PT ;  /* 0x800fffff546b7812 */ /* 0x000fe200078ef867 */
[----:B------:R-:W-:-:S10]  /*5d10*/  IMAD.MOV.U32 R84, RZ, RZ, R82 ;  /* 0x000000ffff547224 */ /* 0x000fd400078e0052 */
[----:B------:R-:W-:-:S04]  /*5d20*/  @!P5 LOP3.LUT R87, R69, 0x7ff00000, RZ, 0xc0, !PT ;  /* 0x7ff000004557d812 */ /* 0x000fc800078ec0ff */
[----:B------:R-:W-:Y:S02]  /*5d30*/  @!P5 ISETP.GE.U32.AND P6, PT, R82, R87, PT ;  /* 0x000000575200d20c */ /* 0x000fe40003fc6070 */
[----:B------:R-:W-:Y:S02]  /*5d40*/  LOP3.LUT R87, R69, 0x800fffff, RZ, 0xc0, !PT ;  /* 0x800fffff45577812 */ /* 0x000fe400078ec0ff */
[----:B------:R-:W-:Y:S02]  /*5d50*/  @!P5 SEL R86, R83, 0x63400000, !P6 ;  /* 0x634000005356d807 */ /* 0x000fe40007000000 */
[----:B------:R-:W-:Y:S02]  /*5d60*/  FSETP.GEU.AND P6, PT, |R69|, 1.469367938527859385e-39, PT ;  /* 0x001000004500780b */ /* 0x000fe40003fce200 */
[----:B------:R-:W-:Y:S02]  /*5d70*/  LOP3.LUT R101, R87, 0x3ff00000, RZ, 0xfc, !PT ;  /* 0x3ff0000057657812 */ /* 0x000fe400078efcff */
[----:B------:R-:W-:-:S04]  /*5d80*/  @!P5 LOP3.LUT R86, R86, 0x80000000, R103, 0xf8, !PT ;  /* 0x800000005656d812 */ /* 0x000fc800078ef867 */
[----:B------:R-:W-:Y:S01]  /*5d90*/  @!P5 LOP3.LUT R87, R86, 0x100000, RZ, 0xfc, !PT ;  /* 0x001000005657d812 */ /* 0x000fe200078efcff */
[----:B------:R-:W-:-:S04]  /*5da0*/  @!P5 IMAD.MOV.U32 R86, RZ, RZ, RZ ;  /* 0x000000ffff56d224 */ /* 0x000fc800078e00ff */
[----:B------:R-:W-:Y:S02]  /*5db0*/  @!P6 DMUL R100, R68, 8.98846567431157953865e+307 ;  /* 0x7fe000004464e828 */ /* 0x000fe40000000000 */
[----:B------:R-:W-:-:S04]  /*5dc0*/  @!P5 DFMA R106, R106, 2, -R86 ;  /* 0x400000006a6ad82b */ /* 0x000fc80000000856 */
[----:B------:R-:W0:Y:S04]  /*5dd0*/  MUFU.RCP64H R105, R101 ;  /* 0x0000006500697308 */ /* 0x000e280000001800 */
[----:B------:R-:W-:Y:S02]  /*5de0*/  @!P6 LOP3.LUT R85, R101, 0x7ff00000, RZ, 0xc0, !PT ;  /* 0x7ff000006555e812 */ /* 0x000fe400078ec0ff */
[----:B------:R-:W-:Y:S01]  /*5df0*/  @!P5 LOP3.LUT R84, R107, 0x7ff00000, RZ, 0xc0, !PT ;  /* 0x7ff000006b54d812 */ /* 0x000fe200078ec0ff */
[----:B0-----:R-:W-:-:S08]  /*5e00*/  DFMA R86, R104, -R100, 1 ;  /* 0x3ff000006856742b */ /* 0x001fd00000000864 */
[----:B------:R-:W-:-:S08]  /*5e10*/  DFMA R86, R86, R86, R86 ;  /* 0x000000565656722b */ /* 0x000fd00000000056 */
[----:B------:R-:W-:-:S08]  /*5e20*/  DFMA R86, R104, R86, R104 ;  /* 0x000000566856722b */ /* 0x000fd00000000068 */
[----:B------:R-:W-:-:S08]  /*5e30*/  DFMA R108, R86, -R100, 1 ;  /* 0x3ff00000566c742b */ /* 0x000fd00000000864 */
[----:B------:R-:W-:-:S08]  /*5e40*/  DFMA R108, R86, R108, R86 ;  /* 0x0000006c566c722b */ /* 0x000fd00000000056 */
[----:B------:R-:W-:-:S08]  /*5e50*/  DMUL R86, R108, R106 ;  /* 0x0000006a6c567228 */ /* 0x000fd00000000000 */
[----:B------:R-:W-:-:S08]  /*5e60*/  DFMA R104, R86, -R100, R106 ;  /* 0x800000645668722b */ /* 0x000fd0000000006a */
[----:B------:R-:W-:Y:S01]  /*5e70*/  DFMA R104, R108, R104, R86 ;  /* 0x000000686c68722b */ /* 0x000fe20000000056 */
[----:B------:R-:W-:Y:S02]  /*5e80*/  VIADD R86, R84, 0xffffffff ;  /* 0xffffffff54567836 */ /* 0x000fe40000000000 */
[----:B------:R-:W-:-:S03]  /*5e90*/  VIADD R87, R85, 0xffffffff ;  /* 0xffffffff55577836 */ /* 0x000fc60000000000 */
[----:B------:R-:W-:-:S04]  /*5ea0*/  ISETP.GT.U32.AND P5, PT, R86, 0x7feffffe, PT ;  /* 0x7feffffe5600780c */ /* 0x000fc80003fa4070 */
[----:B------:R-:W-:-:S13]  /*5eb0*/  ISETP.GT.U32.OR P5, PT, R87, 0x7feffffe, P5 ;  /* 0x7feffffe5700780c */ /* 0x000fda0002fa4470 */
[----:B------:R-:W-:Y:S05]  /*5ec0*/  @P5 BRA `(.L_x_72) ;  /* 0x0000000000745947 */ /* 0x000fea0003800000 */
[----:B------:R-:W-:Y:S01]  /*5ed0*/  LOP3.LUT R85, R69, 0x7ff00000, RZ, 0xc0, !PT ;  /* 0x7ff0000045557812 */ /* 0x000fe200078ec0ff */
[----:B------:R-:W-:-:S03]  /*5ee0*/  IMAD.MOV.U32 R84, RZ, RZ, RZ ;  /* 0x000000ffff547224 */ /* 0x000fc600078e00ff */
[CC--:B------:R-:W-:Y:S02]  /*5ef0*/  ISETP.GE.U32.AND P5, PT, R82.reuse, R85.reuse, PT ;  /* 0x000000555200720c */ /* 0x0c0fe40003fa6070 */
[----:B------:R-:W-:Y:S02]  /*5f00*/  VIADDMNMX R82, R82, -R85, 0xb9600000, !PT ;  /* 0xb960000052527446 */ /* 0x000fe40007800955 */
[----:B------:R-:W-:Y:S02]  /*5f10*/  SEL R83, R83, 0x63400000, !P5 ;  /* 0x6340000053537807 */ /* 0x000fe40006800000 */
[----:B------:R-:W-:-:S05]  /*5f20*/  VIMNMX R82, PT, PT, R82, 0x46a00000, PT ;  /* 0x46a0000052527848 */ /* 0x000fca0003fe0100 */
[----:B------:R-:W-:-:S04]  /*5f30*/  IMAD.IADD R82, R82, 0x1, -R83 ;  /* 0x0000000152527824 */ /* 0x000fc800078e0a53 */
[----:B------:R-:W-:-:S06]  /*5f40*/  VIADD R85, R82, 0x7fe00000 ;  /* 0x7fe0000052557836 */ /* 0x000fcc0000000000 */
[----:B------:R-:W-:-:S10]  /*5f50*/  DMUL R86, R104, R84 ;  /* 0x0000005468567228 */ /* 0x000fd40000000000 */
[----:B------:R-:W-:-:S13]  /*5f60*/  FSETP.GTU.AND P5, PT, |R87|, 1.469367938527859385e-39, PT ;  /* 0x001000005700780b */ /* 0x000fda0003fac200 */
[----:B------:R-:W-:Y:S05]  /*5f70*/  @P5 BRA `(.L_x_73) ;  /* 0x0000000000a85947 */ /* 0x000fea0003800000 */
[----:B------:R-:W-:Y:S01]  /*5f80*/  DFMA R100, R104, -R100, R106 ;  /* 0x800000646864722b */ /* 0x000fe2000000006a */
[----:B------:R-:W-:-:S09]  /*5f90*/  IMAD.MOV.U32 R84, RZ, RZ, RZ ;  /* 0x000000ffff547224 */ /* 0x000fd200078e00ff */
[C---:B------:R-:W-:Y:S02]  /*5fa0*/  FSETP.NEU.AND P5, PT, R101.reuse, RZ, PT ;  /* 0x000000ff6500720b */ /* 0x040fe40003fad000 */
[----:B------:R-:W-:-:S04]  /*5fb0*/  LOP3.LUT R68, R101, 0x80000000, R69, 0x48, !PT ;  /* 0x8000000065447812 */ /* 0x000fc800078e4845 */
[----:B------:R-:W-:-:S07]  /*5fc0*/  LOP3.LUT R85, R68, R85, RZ, 0xfc, !PT ;  /* 0x0000005544557212 */ /* 0x000fce00078efcff */
[----:B------:R-:W-:Y:S05]  /*5fd0*/  @!P5 BRA `(.L_x_73) ;  /* 0x000000000090d947 */ /* 0x000fea0003800000 */
[----:B------:R-:W-:Y:S01]  /*5fe0*/  IMAD.MOV R101, RZ, RZ, -R82 ;  /* 0x000000ffff657224 */ /* 0x000fe200078e0a52 */
[----:B------:R-:W-:Y:S01]  /*5ff0*/  DMUL.RP R84, R104, R84 ;  /* 0x0000005468547228 */ /* 0x000fe20000008000 */
[----:B------:R-:W-:Y:S01]  /*6000*/  IMAD.MOV.U32 R100, RZ, RZ, RZ ;  /* 0x000000ffff647224 */ /* 0x000fe200078e00ff */
[----:B------:R-:W-:-:S05]  /*6010*/  IADD3 R82, PT, PT, -R82, -0x43300000, RZ ;  /* 0xbcd0000052527810 */ /* 0x000fca0007ffe1ff */
[----:B------:R-:W-:-:S03]  /*6020*/  DFMA R104, R86, -R100, R104 ;  /* 0x800000645668722b */ /* 0x000fc60000000068 */
[----:B------:R-:W-:-:S07]  /*6030*/  LOP3.LUT R68, R85, R68, RZ, 0x3c, !PT ;  /* 0x0000004455447212 */ /* 0x000fce00078e3cff */
[----:B------:R-:W-:-:S04]  /*6040*/  FSETP.NEU.AND P5, PT, |R105|, R82, PT ;  /* 0x000000526900720b */ /* 0x000fc80003fad200 */
[----:B------:R-:W-:Y:S02]  /*6050*/  FSEL R82, R84, R86, !P5 ;  /* 0x0000005654527208 */ /* 0x000fe40006800000 */
[----:B------:R-:W-:-:S03]  /*6060*/  FSEL R83, R68, R87, !P5 ;  /* 0x0000005744537208 */ /* 0x000fc60006800000 */
[----:B------:R-:W-:Y:S02]  /*6070*/  IMAD.MOV.U32 R86, RZ, RZ, R82 ;  /* 0x000000ffff567224 */ /* 0x000fe400078e0052 */
[----:B------:R-:W-:Y:S01]  /*6080*/  IMAD.MOV.U32 R87, RZ, RZ, R83 ;  /* 0x000000ffff577224 */ /* 0x000fe200078e0053 */
[----:B------:R-:W-:Y:S06]  /*6090*/  BRA `(.L_x_73) ;  /* 0x0000000000607947 */ /* 0x000fec0003800000 */
.L_x_72:
[----:B------:R-:W-:-:S14]  /*60a0*/  DSETP.NAN.AND P5, PT, R102, R102, PT ;  /* 0x000000666600722a */ /* 0x000fdc0003fa8000 */
[----:B------:R-:W-:Y:S05]  /*60b0*/  @P5 BRA `(.L_x_74) ;  /* 0x00000000004c5947 */ /* 0x000fea0003800000 */
[----:B------:R-:W-:-:S14]  /*60c0*/  DSETP.NAN.AND P5, PT, R68, R68, PT ;  /* 0x000000444400722a */ /* 0x000fdc0003fa8000 */
[----:B------:R-:W-:Y:S05]  /*60d0*/  @P5 BRA `(.L_x_75) ;  /* 0x0000000000345947 */ /* 0x000fea0003800000 */
[----:B------:R-:W-:Y:S01]  /*60e0*/  ISETP.NE.AND P5, PT, R84, R85, PT ;  /* 0x000000555400720c */ /* 0x000fe20003fa5270 */
[----:B------:R-:W-:Y:S02]  /*60f0*/  IMAD.MOV.U32 R86, RZ, RZ, 0x0 ;  /* 0x00000000ff567424 */ /* 0x000fe400078e00ff */
[----:B------:R-:W-:-:S10]  /*6100*/  IMAD.MOV.U32 R87, RZ, RZ, -0x80000 ;  /* 0xfff80000ff577424 */ /* 0x000fd400078e00ff */
[----:B------:R-:W-:Y:S05]  /*6110*/  @!P5 BRA `(.L_x_73) ;  /* 0x000000000040d947 */ /* 0x000fea0003800000 */
[----:B------:R-:W-:Y:S02]  /*6120*/  ISETP.NE.AND P5, PT, R84, 0x7ff00000, PT ;  /* 0x7ff000005400780c */ /* 0x000fe40003fa5270 */
[----:B------:R-:W-:Y:S02]  /*6130*/  LOP3.LUT R69, R103, 0x80000000, R69, 0x48, !PT ;  /* 0x8000000067457812 */ /* 0x000fe400078e4845 */
[----:B------:R-:W-:-:S13]  /*6140*/  ISETP.EQ.OR P5, PT, R85, RZ, !P5 ;  /* 0x000000ff5500720c */ /* 0x000fda0006fa2670 */
[----:B------:R-:W-:Y:S01]  /*6150*/  @P5 LOP3.LUT R68, R69, 0x7ff00000, RZ, 0xfc, !PT ;  /* 0x7ff0000045445812 */ /* 0x000fe200078efcff */
[----:B------:R-:W-:Y:S02]  /*6160*/  @!P5 IMAD.MOV.U32 R86, RZ, RZ, RZ ;  /* 0x000000ffff56d224 */ /* 0x000fe400078e00ff */
[----:B------:R-:W-:Y:S02]  /*6170*/  @!P5 IMAD.MOV.U32 R87, RZ, RZ, R69 ;  /* 0x000000ffff57d224 */ /* 0x000fe400078e0045 */
[----:B------:R-:W-:Y:S02]  /*6180*/  @P5 IMAD.MOV.U32 R86, RZ, RZ, RZ ;  /* 0x000000ffff565224 */ /* 0x000fe400078e00ff */
[----:B------:R-:W-:Y:S01]  /*6190*/  @P5 IMAD.MOV.U32 R87, RZ, RZ, R68 ;  /* 0x000000ffff575224 */ /* 0x000fe200078e0044 */
[----:B------:R-:W-:Y:S06]  /*61a0*/  BRA `(.L_x_73) ;  /* 0x00000000001c7947 */ /* 0x000fec0003800000 */
.L_x_75:
[----:B------:R-:W-:Y:S01]  /*61b0*/  LOP3.LUT R69, R69, 0x80000, RZ, 0xfc, !PT ;  /* 0x0008000045457812 */ /* 0x000fe200078efcff */
[----:B------:R-:W-:-:S04]  /*61c0*/  IMAD.MOV.U32 R86, RZ, RZ, R68 ;  /* 0x000000ffff567224 */ /* 0x000fc800078e0044 */
[----:B------:R-:W-:Y:S01]  /*61d0*/  IMAD.MOV.U32 R87, RZ, RZ, R69 ;  /* 0x000000ffff577224 */ /* 0x000fe200078e0045 */
[----:B------:R-:W-:Y:S06]  /*61e0*/  BRA `(.L_x_73) ;  /* 0x00000000000c7947 */ /* 0x000fec0003800000 */
.L_x_74:
[----:B------:R-:W-:Y:S01]  /*61f0*/  LOP3.LUT R69, R103, 0x80000, RZ, 0xfc, !PT ;  /* 0x0008000067457812 */ /* 0x000fe200078efcff */
[----:B------:R-:W-:-:S04]  /*6200*/  IMAD.MOV.U32 R86, RZ, RZ, R102 ;  /* 0x000000ffff567224 */ /* 0x000fc800078e0066 */
[----:B------:R-:W-:-:S07]  /*6210*/  IMAD.MOV.U32 R87, RZ, RZ, R69 ;  /* 0x000000ffff577224 */ /* 0x000fce00078e0045 */
.L_x_73:
[----:B------:R-:W-:Y:S05]  /*6220*/  BSYNC.RECONVERGENT B0 ;  /* 0x0000000000007941 */ /* 0x000fea0003800200 */
.L_x_71:
[----:B------:R-:W-:Y:S02]  /*6230*/  IMAD.MOV.U32 R82, RZ, RZ, R48 ;  /* 0x000000ffff527224 */ /* 0x000fe400078e0030 */
[----:B------:R-:W-:Y:S02]  /*6240*/  IMAD.MOV.U32 R83, RZ, RZ, 0x0 ;  /* 0x00000000ff537424 */ /* 0x000fe400078e00ff */
[----:B------:R-:W-:Y:S02]  /*6250*/  IMAD.MOV.U32 R68, RZ, RZ, R86 ;  /* 0x000000ffff447224 */ /* 0x000fe400078e0056 */
[----:B------:R-:W-:Y:S01]  /*6260*/  IMAD.MOV.U32 R69, RZ, RZ, R87 ;  /* 0x000000ffff457224 */ /* 0x000fe200078e0057 */
[----:B------:R-:W-:Y:S06]  /*6270*/  RET.REL.NODEC R82 `(_Z13FVS_2D_SolverififfPfS_S_) ;  /* 0xffffff9c52607950 */ /* 0x000fec0003c3ffff */
        .type           $_Z13FVS_2D_SolverififfPfS_S_$__internal_accurate_pow,@function
        .size           $_Z13FVS_2D_SolverififfPfS_S_$__internal_accurate_pow,(.L_x_862 - $_Z13FVS_2D_SolverififfPfS_S_$__internal_accurate_pow)
$_Z13FVS_2D_SolverififfPfS_S_$__internal_accurate_pow:
[----:B------:R-:W-:Y:S01]  /*6280*/  ISETP.GT.U32.AND P6, PT, R83, 0xfffff, PT ;  /* 0x000fffff5300780c */ /* 0x000fe20003fc4070 */
[----:B------:R-:W-:Y:S01]  /*6290*/  IMAD.MOV.U32 R86, RZ, RZ, RZ ;  /* 0x000000ffff567224 */ /* 0x000fe200078e00ff */
[----:B------:R-:W-:Y:S01]  /*62a0*/  SHF.R.U32.HI R68, RZ, 0x14, R83 ;  /* 0x00000014ff447819 */ /* 0x000fe20000011653 */
[----:B------:R-:W-:Y:S01]  /*62b0*/  UMOV UR8, 0x7d2cafe2 ;  /* 0x7d2cafe200087882 */ /* 0x000fe20000000000 */
[----:B------:R-:W-:Y:S01]  /*62c0*/  UMOV UR9, 0x3eb0f5ff ;  /* 0x3eb0f5ff00097882 */ /* 0x000fe20000000000 */
[----:B------:R-:W-:Y:S01]  /*62d0*/  UMOV UR10, 0x3b39803f ;  /* 0x3b39803f000a7882 */ /* 0x000fe20000000000 */
[----:B------:R-:W-:-:S07]  /*62e0*/  UMOV UR11, 0x3c7abc9e ;  /* 0x3c7abc9e000b7882 */ /* 0x000fce0000000000 */
[----:B------:R-:W-:-:S10]  /*62f0*/  @!P6 DMUL R84, R82, 1.80143985094819840000e+16 ;  /* 0x435000005254e828 */ /* 0x000fd40000000000 */
[----:B------:R-:W-:Y:S01]  /*6300*/  @!P6 IMAD.MOV.U32 R83, RZ, RZ, R85 ;  /* 0x000000ffff53e224 */ /* 0x000fe200078e0055 */
[----:B------:R-:W-:Y:S01]  /*6310*/  @!P6 LEA.HI R68, R85, 0xffffffca, RZ, 0xc ;  /* 0xffffffca5544e811 */ /* 0x000fe200078f60ff */
[----:B------:R-:W-:-:S03]  /*6320*/  @!P6 IMAD.MOV.U32 R82, RZ, RZ, R84 ;  /* 0x000000ffff52e224 */ /* 0x000fc600078e0054 */
[----:B------:R-:W-:Y:S01]  /*6330*/  LOP3.LUT R83, R83, 0x800fffff, RZ, 0xc0, !PT ;  /* 0x800fffff53537812 */ /* 0x000fe200078ec0ff */
[----:B------:R-:W-:-:S03]  /*6340*/  IMAD.MOV.U32 R84, RZ, RZ, R82 ;  /* 0x000000ffff547224 */ /* 0x000fc600078e0052 */
[----:B------:R-:W-:Y:S01]  /*6350*/  LOP3.LUT R85, R83, 0x3ff00000, RZ, 0xfc, !PT ;  /* 0x3ff0000053557812 */ /* 0x000fe200078efcff */
[----:B------:R-:W-:-:S03]  /*6360*/  VIADD R83, R68, 0xfffffc01 ;  /* 0xfffffc0144537836 */ /* 0x000fc60000000000 */
[----:B------:R-:W-:-:S13]  /*6370*/  ISETP.GE.U32.AND P6, PT, R85, 0x3ff6a09f, PT ;  /* 0x3ff6a09f5500780c */ /* 0x000fda0003fc6070 */
[----:B------:R-:W-:Y:S02]  /*6380*/  @P6 VIADD R82, R85, 0xfff00000 ;  /* 0xfff0000055526836 */ /* 0x000fe40000000000 */
[----:B------:R-:W-:Y:S02]  /*6390*/  @P6 VIADD R83, R68, 0xfffffc02 ;  /* 0xfffffc0244536836 */ /* 0x000fe40000000000 */
[----:B------:R-:W-:-:S06]  /*63a0*/  @P6 IMAD.MOV.U32 R85, RZ, RZ, R82 ;  /* 0x000000ffff556224 */ /* 0x000fcc00078e0052 */
[C---:B------:R-:W-:Y:S02]  /*63b0*/  DADD R104, R84.reuse, 1 ;  /* 0x3ff0000054687429 */ /* 0x040fe40000000000 */
[----:B------:R-:W-:Y:S01]  /*63c0*/  DADD R102, R84, -1 ;  /* 0xbff0000054667429 */ /* 0x000fe20000000000 */
[----:B------:R-:W-:-:S03]  /*63d0*/  IMAD.MOV.U32 R84, RZ, RZ, 0x41ad3b5a ;  /* 0x41ad3b5aff547424 */ /* 0x000fc600078e00ff */
[----:B------:R-:W0:Y:S01]  /*63e0*/  MUFU.RCP64H R87, R105 ;  /* 0x0000006900577308 */ /* 0x000e220000001800 */
[----:B------:R-:W-:Y:S01]  /*63f0*/  IMAD.MOV.U32 R85, RZ, RZ, 0x3ed0f5d2 ;  /* 0x3ed0f5d2ff557424 */ /* 0x000fe200078e00ff */
[----:B0-----:R-:W-:-:S08]  /*6400*/  DFMA R100, -R104, R86, 1 ;  /* 0x3ff000006864742b */ /* 0x001fd00000000156 */
[----:B------:R-:W-:-:S08]  /*6410*/  DFMA R100, R100, R100, R100 ;  /* 0x000000646464722b */ /* 0x000fd00000000064 */
[----:B------:R-:W-:-:S08]  /*6420*/  DFMA R100, R86, R100, R86 ;  /* 0x000000645664722b */ /* 0x000fd00000000056 */
[----:B------:R-:W-:-:S08]  /*6430*/  DMUL R112, R102, R100 ;  /* 0x0000006466707228 */ /* 0x000fd00000000000 */
[----:B------:R-:W-:-:S08]  /*6440*/  DFMA R112, R102, R100, R112 ;  /* 0x000000646670722b */ /* 0x000fd00000000070 */
[----:B------:R-:W-:Y:S02]  /*6450*/  DMUL R86, R112, R112 ;  /* 0x0000007070567228 */ /* 0x000fe40000000000 */
[----:B------:R-:W-:-:S06]  /*6460*/  DADD R110, R102, -R112 ;  /* 0x00000000666e7229 */ /* 0x000fcc0000000870 */
[----:B------:R-:W-:Y:S01]  /*6470*/  DFMA R84, R86, UR8, R84 ;  /* 0x0000000856547c2b */ /* 0x000fe20008000054 */
[----:B------:R-:W-:Y:S01]  /*6480*/  UMOV UR8, 0x75488a3f ;  /* 0x75488a3f00087882 */ /* 0x000fe20000000000 */
[----:B------:R-:W-:Y:S01]  /*6490*/  UMOV UR9, 0x3ef3b20a ;  /* 0x3ef3b20a00097882 */ /* 0x000fe20000000000 */
[----:B------:R-:W-:-:S05]  /*64a0*/  DADD R110, R110, R110 ;  /* 0x000000006e6e7229 */ /* 0x000fca000000006e */
[----:B------:R-:W-:Y:S01]  /*64b0*/  DFMA R84, R86, R84, UR8 ;  /* 0x0000000856547e2b */ /* 0x000fe20008000054 */
[----:B------:R-:W-:Y:S01]  /*64c0*/  UMOV UR8, 0xe4faecd5 ;  /* 0xe4faecd500087882 */ /* 0x000fe20000000000 */
[----:B------:R-:W-:Y:S01]  /*64d0*/  UMOV UR9, 0x3f1745cd ;  /* 0x3f1745cd00097882 */ /* 0x000fe20000000000 */
[----:B------:R-:W-:-:S05]  /*64e0*/  DFMA R110, R102, -R112, R110 ;  /* 0x80000070666e722b */ /* 0x000fca000000006e */
[----:B------:R-:W-:Y:S01]  /*64f0*/  DFMA R84, R86, R84, UR8 ;  /* 0x0000000856547e2b */ /* 0x000fe20008000054 */
[----:B------:R-:W-:Y:S01]  /*6500*/  UMOV UR8, 0x258a578b ;  /* 0x258a578b00087882 */ /* 0x000fe20000000000 */
[----:B------:R-:W-:Y:S01]  /*6510*/  UMOV UR9, 0x3f3c71c7 ;  /* 0x3f3c71c700097882 */ /* 0x000fe20000000000 */
[----:B------:R-:W-:Y:S02]  /*6520*/  DMUL R110, R100, R110 ;  /* 0x0000006e646e7228 */ /* 0x000fe40000000000 */
[----:B------:R-:W-:-:S03]  /*6530*/  DMUL R100, R112, R112 ;  /* 0x0000007070647228 */ /* 0x000fc60000000000 */
[----:B------:R-:W-:Y:S01]  /*6540*/  DFMA R84, R86, R84, UR8 ;  /* 0x0000000856547e2b */ /* 0x000fe20008000054 */
[----:B------:R-:W-:Y:S01]  /*6550*/  UMOV UR8, 0x9242b910 ;  /* 0x9242b91000087882 */ /* 0x000fe20000000000 */
[----:B------:R-:W-:-:S03]  /*6560*/  UMOV UR9, 0x3f624924 ;  /* 0x3f62492400097882 */ /* 0x000fc60000000000 */
[----:B------:R-:W-:-:S03]  /*6570*/  DMUL R102, R112, R100 ;  /* 0x0000006470667228 */ /* 0x000fc60000000000 */
[----:B------:R-:W-:Y:S01]  /*6580*/  DFMA R84, R86, R84, UR8 ;  /* 0x0000000856547e2b */ /* 0x000fe20008000054 */
[----:B------:R-:W-:Y:S01]  /*6590*/  UMOV UR8, 0x99999dfb ;  /* 0x99999dfb00087882 */ /* 0x000fe20000000000 */
[----:B------:R-:W-:-:S06]  /*65a0*/  UMOV UR9, 0x3f899999 ;  /* 0x3f89999900097882 */ /* 0x000fcc0000000000 */
[----:B------:R-:W-:Y:S01]  /*65b0*/  DFMA R84, R86, R84, UR8 ;  /* 0x0000000856547e2b */ /* 0x000fe20008000054 */
[----:B------:R-:W-:Y:S01]  /*65c0*/  UMOV UR8, 0x55555555 ;  /* 0x5555555500087882 */ /* 0x000fe20000000000 */
[----:B------:R-:W-:-:S06]  /*65d0*/  UMOV UR9, 0x3fb55555 ;  /* 0x3fb5555500097882 */ /* 0x000fcc0000000000 */
[----:B------:R-:W-:-:S08]  /*65e0*/  DFMA R108, R86, R84, UR8 ;  /* 0x00000008566c7e2b */ /* 0x000fd00008000054 */
[----:B------:R-:W-:Y:S01]  /*65f0*/  DADD R106, -R108, UR8 ;  /* 0x000000086c6a7e29 */ /* 0x000fe20008000100 */
[----:B------:R-:W-:Y:S01]  /*6600*/  UMOV UR8, 0xb9e7b0 ;  /* 0x00b9e7b000087882 */ /* 0x000fe20000000000 */
[----:B------:R-:W-:-:S06]  /*6610*/  UMOV UR9, 0x3c46a4cb ;  /* 0x3c46a4cb00097882 */ /* 0x000fcc0000000000 */
[----:B------:R-:W-:Y:S02]  /*6620*/  DFMA R106, R86, R84, R106 ;  /* 0x00000054566a722b */ /* 0x000fe4000000006a */
[----:B------:R-:W-:Y:S01]  /*6630*/  DFMA R84, R112, R112, -R100 ;  /* 0x000000707054722b */ /* 0x000fe20000000864 */
[----:B------:R-:W-:Y:S02]  /*6640*/  VIADD R87, R111, 0x100000 ;  /* 0x001000006f577836 */ /* 0x000fe40000000000 */
[----:B------:R-:W-:-:S03]  /*6650*/  IMAD.MOV.U32 R86, RZ, RZ, R110 ;  /* 0x000000ffff567224 */ /* 0x000fc600078e006e */
[----:B------:R-:W-:Y:S01]  /*6660*/  DADD R106, R106, -UR8 ;  /* 0x800000086a6a7e29 */ /* 0x000fe20008000000 */
[----:B------:R-:W-:Y:S01]  /*6670*/  UMOV UR8, 0x80000000 ;  /* 0x8000000000087882 */ /* 0x000fe20000000000 */
[----:B------:R-:W-:Y:S01]  /*6680*/  UMOV UR9, 0x43300000 ;  /* 0x4330000000097882 */ /* 0x000fe20000000000 */
[C---:B------:R-:W-:Y:S02]  /*6690*/  DFMA R86, R112.reuse, R86, R84 ;  /* 0x000000567056722b */ /* 0x040fe40000000054 */
[----:B------:R-:W-:-:S03]  /*66a0*/  DFMA R84, R112, R100, -R102 ;  /* 0x000000647054722b */ /* 0x000fc60000000866 */
[----:B------:R-:W-:-:S05]  /*66b0*/  DADD R104, R108, R106 ;  /* 0x000000006c687229 */ /* 0x000fca000000006a */
[----:B------:R-:W-:-:S03]  /*66c0*/  DFMA R84, R110, R100, R84 ;  /* 0x000000646e54722b */ /* 0x000fc60000000054 */
[----:B------:R-:W-:-:S05]  /*66d0*/  DMUL R100, R104, R102 ;  /* 0x0000006668647228 */ /* 0x000fca0000000000 */
[----:B------:R-:W-:-:S03]  /*66e0*/  DFMA R84, R112, R86, R84 ;  /* 0x000000567054722b */ /* 0x000fc60000000054 */
[----:B------:R-:W-:-:S08]  /*66f0*/  DFMA R86, R104, R102, -R100 ;  /* 0x000000666856722b */ /* 0x000fd00000000864 */
[----:B------:R-:W-:Y:S02]  /*6700*/  DFMA R86, R104, R84, R86 ;  /* 0x000000546856722b */ /* 0x000fe40000000056 */
[----:B------:R-:W-:Y:S01]  /*6710*/  DADD R104, R108, -R104 ;  /* 0x000000006c687229 */ /* 0x000fe20000000868 */
[----:B------:R-:W-:Y:S02]  /*6720*/  IMAD.MOV.U32 R85, RZ, RZ, R69 ;  /* 0x000000ffff557224 */ /* 0x000fe400078e0045 */
[----:B------:R-:W-:Y:S02]  /*6730*/  IMAD.U32 R84, RZ, RZ, UR4 ;  /* 0x00000004ff547e24 */ /* 0x000fe4000f8e00ff */
[----:B------:R-:W-:-:S03]  /*6740*/  IMAD.SHL.U32 R68, R85, 0x2, RZ ;  /* 0x0000000255447824 */ /* 0x000fc600078e00ff */
[----:B------:R-:W-:Y:S02]  /*6750*/  DADD R104, R106, R104 ;  /* 0x000000006a687229 */ /* 0x000fe40000000068 */
[----:B------:R-:W-:Y:S02]  /*6760*/  ISETP.GT.U32.AND P6, PT, R68, -0x2000001, PT ;  /* 0xfdffffff4400780c */ /* 0x000fe40003fc4070 */
[----:B------:R-:W-:-:S04]  /*6770*/  LOP3.LUT R68, R85, 0xff0fffff, RZ, 0xc0, !PT ;  /* 0xff0fffff55447812 */ /* 0x000fc800078ec0ff */
[----:B------:R-:W-:Y:S01]  /*6780*/  DFMA R102, R104, R102, R86 ;  /* 0x000000666866722b */ /* 0x000fe20000000056 */
[----:B------:R-:W-:-:S07]  /*6790*/  SEL R85, R68, R85, P6 ;  /* 0x0000005544557207 */ /* 0x000fce0003000000 */
[----:B------:R-:W-:-:S08]  /*67a0*/  DADD R86, R100, R102 ;  /* 0x0000000064567229 */ /* 0x000fd00000000066 */
[--C-:B------:R-:W-:Y:S02]  /*67b0*/  DADD R68, R112, R86.reuse ;  /* 0x0000000070447229 */ /* 0x100fe40000000056 */
[----:B------:R-:W-:-:S06]  /*67c0*/  DADD R100, R100, -R86 ;  /* 0x0000000064647229 */ /* 0x000fcc0000000856 */
[----:B------:R-:W-:Y:S02]  /*67d0*/  DADD R112, R112, -R68 ;  /* 0x0000000070707229 */ /* 0x000fe40000000844 */
[----:B------:R-:W-:-:S06]  /*67e0*/  DADD R100, R102, R100 ;  /* 0x0000000066647229 */ /* 0x000fcc0000000064 */
[----:B------:R-:W-:Y:S01]  /*67f0*/  DADD R112, R86, R112 ;  /* 0x0000000056707229 */ /* 0x000fe20000000070 */
[----:B------:R-:W-:Y:S01]  /*6800*/  LOP3.LUT R86, R83, 0x80000000, RZ, 0x3c, !PT ;  /* 0x8000000053567812 */ /* 0x000fe200078e3cff */
[----:B------:R-:W-:-:S06]  /*6810*/  IMAD.MOV.U32 R87, RZ, RZ, 0x43300000 ;  /* 0x43300000ff577424 */ /* 0x000fcc00078e00ff */
[----:B------:R-:W-:Y:S02]  /*6820*/  DADD R100, R100, R112 ;  /* 0x0000000064647229 */ /* 0x000fe40000000070 */
[----:B------:R-:W-:Y:S01]  /*6830*/  DADD R86, R86, -UR8 ;  /* 0x8000000856567e29 */ /* 0x000fe20008000000 */
[----:B------:R-:W-:Y:S01]  /*6840*/  UMOV UR8, 0xfefa39ef ;  /* 0xfefa39ef00087882 */ /* 0x000fe20000000000 */
[----:B------:R-:W-:-:S04]  /*6850*/  UMOV UR9, 0x3fe62e42 ;  /* 0x3fe62e4200097882 */ /* 0x000fc80000000000 */
[----:B------:R-:W-:-:S08]  /*6860*/  DADD R110, R110, R100 ;  /* 0x000000006e6e7229 */ /* 0x000fd00000000064 */
[----:B------:R-:W-:-:S08]  /*6870*/  DADD R100, R68, R110 ;  /* 0x0000000044647229 */ /* 0x000fd0000000006e */
[--C-:B------:R-:W-:Y:S02]  /*6880*/  DFMA R82, R86, UR8, R100.reuse ;  /* 0x0000000856527c2b */ /* 0x100fe40008000064 */
[----:B------:R-:W-:-:S06]  /*6890*/  DADD R102, R68, -R100 ;  /* 0x0000000044667229 */ /* 0x000fcc0000000864 */
[----:B------:R-:W-:Y:S02]  /*68a0*/  DFMA R68, R86, -UR8, R82 ;  /* 0x8000000856447c2b */ /* 0x000fe40008000052 */
[----:B------:R-:W-:-:S06]  /*68b0*/  DADD R102, R110, R102 ;  /* 0x000000006e667229 */ /* 0x000fcc0000000066 */
[----:B------:R-:W-:-:S08]  /*68c0*/  DADD R68, -R100, R68 ;  /* 0x0000000064447229 */ /* 0x000fd00000000144 */
[----:B------:R-:W-:-:S08]  /*68d0*/  DADD R68, R102, -R68 ;  /* 0x0000000066447229 */ /* 0x000fd00000000844 */
[----:B------:R-:W-:-:S08]  /*68e0*/  DFMA R86, R86, UR10, R68 ;  /* 0x0000000a56567c2b */ /* 0x000fd00008000044 */
[----:B------:R-:W-:-:S08]  /*68f0*/  DADD R68, R82, R86 ;  /* 0x0000000052447229 */ /* 0x000fd00000000056 */
[----:B------:R-:W-:Y:S02]  /*6900*/  DADD R100, R82, -R68 ;  /* 0x0000000052647229 */ /* 0x000fe40000000844 */
[----:B------:R-:W-:-:S06]  /*6910*/  DMUL R82, R68, R84 ;  /* 0x0000005444527228 */ /* 0x000fcc0000000000 */
[----:B------:R-:W-:Y:S02]  /*6920*/  DADD R86, R86, R100 ;  /* 0x0000000056567229 */ /* 0x000fe40000000064 */
[----:B------:R-:W-:Y:S01]  /*6930*/  DFMA R68, R68, R84, -R82 ;  /* 0x000000544444722b */ /* 0x000fe20000000852 */
[----:B------:R-:W-:Y:S02]  /*6940*/  IMAD.MOV.U32 R100, RZ, RZ, 0x652b82fe ;  /* 0x652b82feff647424 */ /* 0x000fe400078e00ff */
[----:B------:R-:W-:-:S05]  /*6950*/  IMAD.MOV.U32 R101, RZ, RZ, 0x3ff71547 ;  /* 0x3ff71547ff657424 */ /* 0x000fca00078e00ff */
[----:B------:R-:W-:-:S08]  /*6960*/  DFMA R86, R86, R84, R68 ;  /* 0x000000545656722b */ /* 0x000fd00000000044 */
[----:B------:R-:W-:-:S08]  /*6970*/  DADD R68, R82, R86 ;  /* 0x0000000052447229 */ /* 0x000fd00000000056 */
[----:B------:R-:W-:Y:S02]  /*6980*/  DFMA R100, R68, R100, 6.75539944105574400000e+15 ;  /* 0x433800004464742b */ /* 0x000fe40000000064 */
[----:B------:R-:W-:-:S06]  /*6990*/  FSETP.GEU.AND P6, PT, |R69|, 4.1917929649353027344, PT ;  /* 0x4086232b4500780b */ /* 0x000fcc0003fce200 */
[----:B------:R-:W-:-:S08]  /*69a0*/  DADD R84, R100, -6.75539944105574400000e+15 ;  /* 0xc338000064547429 */ /* 0x000fd00000000000 */
[----:B------:R-:W-:Y:S01]  /*69b0*/  DFMA R102, R84, -UR8, R68 ;  /* 0x8000000854667c2b */ /* 0x000fe20008000044 */
[----:B------:R-:W-:Y:S01]  /*69c0*/  UMOV UR8, 0x3b39803f ;  /* 0x3b39803f00087882 */ /* 0x000fe20000000000 */
[----:B------:R-:W-:-:S06]  /*69d0*/  UMOV UR9, 0x3c7abc9e ;  /* 0x3c7abc9e00097882 */ /* 0x000fcc0000000000 */
[----:B------:R-:W-:Y:S01]  /*69e0*/  DFMA R102, R84, -UR8, R102 ;  /* 0x8000000854667c2b */ /* 0x000fe20008000066 */
[----:B------:R-:W-:Y:S01]  /*69f0*/  UMOV UR8, 0x69ce2bdf ;  /* 0x69ce2bdf00087882 */ /* 0x000fe20000000000 */
[----:B------:R-:W-:Y:S01]  /*6a00*/  IMAD.MOV.U32 R84, RZ, RZ, -0x35dec16 ;  /* 0xfca213eaff547424 */ /* 0x000fe200078e00ff */
[----:B------:R-:W-:Y:S01]  /*6a10*/  UMOV UR9, 0x3e5ade15 ;  /* 0x3e5ade1500097882 */ /* 0x000fe20000000000 */
[----:B------:R-:W-:-:S06]  /*6a20*/  IMAD.MOV.U32 R85, RZ, RZ, 0x3e928af3 ;  /* 0x3e928af3ff557424 */ /* 0x000fcc00078e00ff */
[----:B------:R-:W-:Y:S01]  /*6a30*/  DFMA R84, R102, UR8, R84 ;  /* 0x0000000866547c2b */ /* 0x000fe20008000054 */
[----:B------:R-:W-:Y:S01]  /*6a40*/  UMOV UR8, 0x62401315 ;  /* 0x6240131500087882 */ /* 0x000fe20000000000 */
[----:B------:R-:W-:-:S06]  /*6a50*/  UMOV UR9, 0x3ec71dee ;  /* 0x3ec71dee00097882 */ /* 0x000fcc0000000000 */
[----:B------:R-:W-:Y:S01]  /*6a60*/  DFMA R84, R102, R84, UR8 ;  /* 0x0000000866547e2b */ /* 0x000fe20008000054 */
        /* <DEDUP_REMOVED lines=20> */
[----:B------:R-:W-:-:S08]  /*6bb0*/  DFMA R84, R102, R84, UR8 ;  /* 0x0000000866547e2b */ /* 0x000fd00008000054 */
[----:B------:R-:W-:-:S08]  /*6bc0*/  DFMA R84, R102, R84, 1 ;  /* 0x3ff000006654742b */ /* 0x000fd00000000054 */
[----:B------:R-:W-:Y:S02]  /*6bd0*/  DFMA R84, R102, R84, 1 ;  /* 0x3ff000006654742b */ /* 0x000fe40000000054 */
[----:B------:R-:W-:-:S08]  /*6be0*/  DADD R102, R82, -R68 ;  /* 0x0000000052667229 */ /* 0x000fd00000000844 */
[----:B------:R-:W-:Y:S01]  /*6bf0*/  DADD R86, R86, R102 ;  /* 0x0000000056567229 */ /* 0x000fe20000000066 */
[----:B------:R-:W-:Y:S02]  /*6c00*/  IMAD R83, R100, 0x100000, R85 ;  /* 0x0010000064537824 */ /* 0x000fe400078e0255 */
[----:B------:R-:W-:Y:S01]  /*6c10*/  IMAD.MOV.U32 R82, RZ, RZ, R84 ;  /* 0x000000ffff527224 */ /* 0x000fe200078e0054 */
[----:B------:R-:W-:Y:S07]  /*6c20*/  @!P6 BRA `(.L_x_76) ;  /* 0x000000000030e947 */ /* 0x000fee0003800000 */
[C---:B------:R-:W-:Y:S02]  /*6c30*/  DADD R82, R68.reuse, +INF ;  /* 0x7ff0000044527429 */ /* 0x040fe40000000000 */
[----:B------:R-:W-:-:S08]  /*6c40*/  DSETP.GEU.AND P6, PT, R68, RZ, PT ;  /* 0x000000ff4400722a */ /* 0x000fd00003fce000 */
[----:B------:R-:W-:Y:S02]  /*6c50*/  FSEL R82, R82, RZ, P6 ;  /* 0x000000ff52527208 */ /* 0x000fe40003000000 */
[----:B------:R-:W-:Y:S02]  /*6c60*/  FSEL R83, R83, RZ, P6 ;  /* 0x000000ff53537208 */ /* 0x000fe40003000000 */
[----:B------:R-:W-:-:S13]  /*6c70*/  FSETP.GEU.AND P6, PT, |R69|, 4.2275390625, PT ;  /* 0x408748004500780b */ /* 0x000fda0003fce200 */
[----:B------:R-:W-:-:S04]  /*6c80*/  @!P6 LEA.HI R68, R100, R100, RZ, 0x1 ;  /* 0x000000646444e211 */ /* 0x000fc800078f08ff */
[----:B------:R-:W-:-:S05]  /*6c90*/  @!P6 SHF.R.S32.HI R68, RZ, 0x1, R68 ;  /* 0x00000001ff44e819 */ /* 0x000fca0000011444 */
[----:B------:R-:W-:Y:S02]  /*6ca0*/  @!P6 IMAD.IADD R69, R100, 0x1, -R68 ;  /* 0x000000016445e824 */ /* 0x000fe400078e0a44 */
[----:B------:R-:W-:Y:S02]  /*6cb0*/  @!P6 IMAD R85, R68, 0x100000, R85 ;  /* 0x001000004455e824 */ /* 0x000fe400078e0255 */
[----:B------:R-:W-:Y:S01]  /*6cc0*/  @!P6 IMAD.MOV.U32 R68, RZ, RZ, RZ ;  /* 0x000000ffff44e224 */ /* 0x000fe200078e00ff */
[----:B------:R-:W-:-:S06]  /*6cd0*/  @!P6 LEA R69, R69, 0x3ff00000, 0x14 ;  /* 0x3ff000004545e811 */ /* 0x000fcc00078ea0ff */
[----:B------:R-:W-:-:S11]  /*6ce0*/  @!P6 DMUL R82, R84, R68 ;  /* 0x000000445452e228 */ /* 0x000fd60000000000 */
.L_x_76:
[----:B------:R-:W-:Y:S02]  /*6cf0*/  DFMA R86, R86, R82, R82 ;  /* 0x000000525656722b */ /* 0x000fe40000000052 */
[----:B------:R-:W-:-:S08]  /*6d00*/  DSETP.NEU.AND P6, PT, |R82|, +INF , PT ;  /* 0x7ff000005200742a */ /* 0x000fd00003fcd200 */
[----:B------:R-:W-:Y:S01]  /*6d10*/  FSEL R68, R82, R86, !P6 ;  /* 0x0000005652447208 */ /* 0x000fe20007000000 */
[----:B------:R-:W-:Y:S01]  /*6d20*/  IMAD.MOV.U32 R82, RZ, RZ, R48 ;  /* 0x000000ffff527224 */ /* 0x000fe200078e0030 */
[----:B------:R-:W-:Y:S01]  /*6d30*/  FSEL R69, R83, R87, !P6 ;  /* 0x0000005753457208 */ /* 0x000fe20007000000 */
[----:B------:R-:W-:-:S04]  /*6d40*/  IMAD.MOV.U32 R83, RZ, RZ, 0x0 ;  /* 0x00000000ff537424 */ /* 0x000fc800078e00ff */
[----:B------:R-:W-:Y:S05]  /*6d50*/  RET.REL.NODEC R82 `(_Z13FVS_2D_SolverififfPfS_S_) ;  /* 0xffffff9052a87950 */ /* 0x000fea0003c3ffff */
.L_x_77:
[----:B------:R-:W-:-:S00]  /*6d60*/  BRA `(.L_x_77) ;  /* 0xfffffffc00fc7947 */ /* 0x000fc0000383ffff */
[----:B------:R-:W-:-:S00]  /*6d70*/  NOP ;  /* 0x0000000000007918 */ /* 0x000fc00000000000 */
        /* <DEDUP_REMOVED lines=8> */
.L_x_862:


//--------------------- .text._Z14PSOR_2D_SolverififfPfS_S_ --------------------------
	.section	.text._Z14PSOR_2D_SolverififfPfS_S_,"ax",@progbits
	.align	128
        .global         _Z14PSOR_2D_SolverififfPfS_S_
        .type           _Z14PSOR_2D_SolverififfPfS_S_,@function
        .size           _Z14PSOR_2D_SolverififfPfS_S_,(.L_x_866 - _Z14PSOR_2D_SolverififfPfS_S_)
        .other          _Z14PSOR_2D_SolverififfPfS_S_,@"STO_CUDA_ENTRY STV_DEFAULT"
_Z14PSOR_2D_SolverififfPfS_S_:
.text._Z14PSOR_2D_SolverififfPfS_S_:
[----:B------:R-:W-:Y:S01]  /*0000*/  LDC R1, c[0x0][0x37c] ;  /* 0x0000df00ff017b82 */ /* 0x000fe20000000800 */
[----:B------:R-:W-:-:S07]  /*0010*/  CS2R R14, SR_CLOCKLO ;  /* 0x00000000000e7805 */ /* 0x000fce0000015000 */
[----:B------:R-:W0:Y:S01]  /*0020*/  LDC R3, c[0x0][0x384] ;  /* 0x0000e100ff037b82 */ /* 0x000e220000000800 */
[----:B------:R-:W1:Y:S01]  /*0030*/  S2R R9, SR_CTAID.X ;  /* 0x0000000000097919 */ /* 0x000e620000002500 */
[----:B------:R-:W1:Y:S01]  /*0040*/  LDCU UR4, c[0x0][0x360] ;  /* 0x00006c00ff0477ac */ /* 0x000e620008000800 */
[----:B------:R-:W1:Y:S05]  /*0050*/  S2R R40, SR_TID.X ;  /* 0x0000000000287919 */ /* 0x000e6a0000002100 */
[----:B------:R-:W2:Y:S01]  /*0060*/  LDC R0, c[0x0][0x390] ;  /* 0x0000e400ff007b82 */ /* 0x000ea20000000800 */
[----:B0-----:R-:W-:-:S04]  /*0070*/  FMUL R3, R3, R3 ;  /* 0x0000000303037220 */ /* 0x001fc80000400000 */
[----:B------:R-:W0:Y:S01]  /*0080*/  MUFU.RCP R2, R3 ;  /* 0x0000000300027308 */ /* 0x000e220000001000 */
[----:B--2---:R-:W-:-:S07]  /*0090*/  FMUL R0, R0, R0 ;  /* 0x0000000000007220 */ /* 0x004fce0000400000 */
[----:B------:R-:W2:Y:S01]  /*00a0*/  FCHK P0, R0, R3 ;  /* 0x0000000300007302 */ /* 0x000ea20000000000 */
[----:B-1----:R-:W-:Y:S02]  /*00b0*/  IMAD R9, R9, UR4, R40 ;  /* 0x0000000409097c24 */ /* 0x002fe4000f8e0228 */
[----:B0-----:R-:W-:-:S04]  /*00c0*/  FFMA R5, -R3, R2, 1 ;  /* 0x3f80000003057423 */ /* 0x001fc80000000102 */
[----:B------:R-:W-:-:S04]  /*00d0*/  FFMA R5, R2, R5, R2 ;  /* 0x0000000502057223 */ /* 0x000fc80000000002 */
[----:B------:R-:W-:-:S04]  /*00e0*/  FFMA R2, R0, R5, RZ ;  /* 0x0000000500027223 */ /* 0x000fc800000000ff */
[----:B------:R-:W-:-:S04]  /*00f0*/  FFMA R4, -R3, R2, R0 ;  /* 0x0000000203047223 */ /* 0x000fc80000000100 */
[----:B------:R-:W-:Y:S01]  /*0100*/  FFMA R5, R5, R4, R2 ;  /* 0x0000000405057223 */ /* 0x000fe20000000002 */
[----:B--2---:R-:W-:Y:S06]  /*0110*/  @!P0 BRA `(.L_x_78) ;  /* 0x0000000000108947 */ /* 0x004fec0003800000 */
[----:B------:R-:W-:Y:S01]  /*0120*/  IMAD.MOV.U32 R2, RZ, RZ, R0 ;  /* 0x000000ffff027224 */ /* 0x000fe200078e0000 */
[----:B------:R-:W-:-:S07]  /*0130*/  MOV R4, 0x150 ;  /* 0x0000015000047802 */ /* 0x000fce0000000f00 */
[----:B------:R-:W-:Y:S05]  /*0140*/  CALL.REL.NOINC `($__internal_3_$__cuda_sm3x_div_rn_noftz_f32_slowpath) ;  /* 0x0000004c00287944 */ /* 0x000fea0003c00000 */
[----:B------:R-:W-:-:S07]  /*0150*/  IMAD.MOV.U32 R5, RZ, RZ, R6 ;  /* 0x000000ffff057224 */ /* 0x000fce00078e0006 */
.L_x_78:
[----:B------:R-:W0:Y:S02]  /*0160*/  LDC R3, c[0x0][0x38c] ;  /* 0x0000e300ff037b82 */ /* 0x000e240000000800 */
[----:B0-----:R-:W-:-:S04]  /*0170*/  FMUL R3, R3, R3 ;  /* 0x0000000303037220 */ /* 0x001fc80000400000 */
[----:B------:R-:W0:Y:S08]  /*0180*/  MUFU.RCP R2, R3 ;  /* 0x0000000300027308 */ /* 0x000e300000001000 */
[----:B------:R-:W1:Y:S01]  /*0190*/  FCHK P0, R0, R3 ;  /* 0x0000000300007302 */ /* 0x000e620000000000 */
[----:B0-----:R-:W-:-:S04]  /*01a0*/  FFMA R7, -R3, R2, 1 ;  /* 0x3f80000003077423 */ /* 0x001fc80000000102 */
[----:B------:R-:W-:-:S04]  /*01b0*/  FFMA R7, R2, R7, R2 ;  /* 0x0000000702077223 */ /* 0x000fc80000000002 */
[----:B------:R-:W-:-:S04]  /*01c0*/  FFMA R2, R0, R7, RZ ;  /* 0x0000000700027223 */ /* 0x000fc800000000ff */
[----:B------:R-:W-:-:S04]  /*01d0*/  FFMA R4, -R3, R2, R0 ;  /* 0x0000000203047223 */ /* 0x000fc80000000100 */
[----:B------:R-:W-:Y:S01]  /*01e0*/  FFMA R4, R7, R4, R2 ;  /* 0x0000000407047223 */ /* 0x000fe20000000002 */
[----:B-1----:R-:W-:Y:S06]  /*01f0*/  @!P0 BRA `(.L_x_79) ;  /* 0x0000000000108947 */ /* 0x002fec0003800000 */
[----:B------:R-:W-:Y:S02]  /*0200*/  MOV R2, R0 ;  /* 0x0000000000027202 */ /* 0x000fe40000000f00 */
[----:B------:R-:W-:-:S07]  /*0210*/  MOV R4, 0x230 ;  /* 0x0000023000047802 */ /* 0x000fce0000000f00 */
[----:B------:R-:W-:Y:S05]  /*0220*/  CALL.REL.NOINC `($__internal_3_$__cuda_sm3x_div_rn_noftz_f32_slowpath) ;  /* 0x0000004800f07944 */ /* 0x000fea0003c00000 */
[----:B------:R-:W-:-:S07]  /*0230*/  IMAD.MOV.U32 R4, RZ, RZ, R6 ;  /* 0x000000ffff047224 */ /* 0x000fce00078e0006 */
.L_x_79:
[----:B------:R-:W0:Y:S01]  /*0240*/  MUFU.RCP R3, R4 ;  /* 0x0000000400037308 */ /* 0x000e220000001000 */
[----:B------:R-:W-:Y:S07]  /*0250*/  BSSY.RECONVERGENT B0, `(.L_x_80) ;  /* 0x000000d000007945 */ /* 0x000fee0003800200 */
[----:B------:R-:W1:Y:S01]  /*0260*/  FCHK P0, R5, R4 ;  /* 0x0000000405007302 */ /* 0x000e620000000000 */
[----:B0-----:R-:W-:-:S04]  /*0270*/  FFMA R0, R3, -R4, 1 ;  /* 0x3f80000003007423 */ /* 0x001fc80000000804 */
[----:B------:R-:W-:-:S04]  /*0280*/  FFMA R0, R3, R0, R3 ;  /* 0x0000000003007223 */ /* 0x000fc80000000003 */
[----:B------:R-:W-:-:S04]  /*0290*/  FFMA R2, R0, R5, RZ ;  /* 0x0000000500027223 */ /* 0x000fc800000000ff */
[----:B------:R-:W-:-:S04]  /*02a0*/  FFMA R3, R2, -R4, R5 ;  /* 0x8000000402037223 */ /* 0x000fc80000000005 */
[----:B------:R-:W-:Y:S01]  /*02b0*/  FFMA R0, R0, R3, R2 ;  /* 0x0000000300007223 */ /* 0x000fe20000000002 */
[----:B-1----:R-:W-:Y:S06]  /*02c0*/  @!P0 BRA `(.L_x_81) ;  /* 0x0000000000148947 */ /* 0x002fec0003800000 */
[----:B------:R-:W-:Y:S01]  /*02d0*/  MOV R3, R4 ;  /* 0x0000000400037202 */ /* 0x000fe20000000f00 */
[----:B------:R-:W-:Y:S01]  /*02e0*/  IMAD.MOV.U32 R2, RZ, RZ, R5 ;  /* 0x000000ffff027224 */ /* 0x000fe200078e0005 */
[----:B------:R-:W-:-:S07]  /*02f0*/  MOV R4, 0x310 ;  /* 0x0000031000047802 */ /* 0x000fce0000000f00 */
[----:B------:R-:W-:Y:S05]  /*0300*/  CALL.REL.NOINC `($__internal_3_$__cuda_sm3x_div_rn_noftz_f32_slowpath) ;  /* 0x0000004800b87944 */ /* 0x000fea0003c00000 */
[----:B------:R-:W-:-:S07]  /*0310*/  IMAD.MOV.U32 R0, RZ, RZ, R6 ;  /* 0x000000ffff007224 */ /* 0x000fce00078e0006 */
.L_x_81:
[----:B------:R-:W-:Y:S05]  /*0320*/  BSYNC.RECONVERGENT B0 ;  /* 0x0000000000007941 */ /* 0x000fea0003800200 */
.L_x_80:
[----:B------:R-:W-:Y:S02]  /*0330*/  HFMA2 R17, -RZ, RZ, 1.96875, -2.66015625 ;  /* 0x3fe0c152ff117431 */ /* 0x000fe400000001ff */
[----:B------:R-:W-:Y:S01]  /*0340*/  IMAD.MOV.U32 R16, RZ, RZ, 0x382d7367 ;  /* 0x382d7367ff107424 */ /* 0x000fe200078e00ff */
[----:B------:R-:W-:Y:S01]  /*0350*/  UMOV UR4, 0x382d7367 ;  /* 0x382d736700047882 */ /* 0x000fe20000000000 */
[----:B------:R-:W-:Y:S01]  /*0360*/  UMOV UR5, 0x3fe0c152 ;  /* 0x3fe0c15200057882 */ /* 0x000fe20000000000 */
[----:B------:R-:W-:Y:S01]  /*0370*/  FMUL R11, R0, R0 ;  /* 0x00000000000b7220 */ /* 0x000fe20000400000 */
[----:B------:R-:W-:Y:S02]  /*0380*/  IMAD.MOV.U32 R4, RZ, RZ, 0x2cb0d246 ;  /* 0x2cb0d246ff047424 */ /* 0x000fe400078e00ff */
[----:B------:R-:W-:Y:S02]  /*0390*/  HFMA2 R6, -RZ, RZ, 0, 5.9604644775390625e-08 ;  /* 0x00000001ff067431 */ /* 0x000fe400000001ff */
[----:B------:R-:W-:Y:S01]  /*03a0*/  IMAD.MOV.U32 R5, RZ, RZ, 0x3e5ae5f1 ;  /* 0x3e5ae5f1ff057424 */ /* 0x000fe200078e00ff */
[----:B------:R-:W-:Y:S01]  /*03b0*/  DMUL R2, R16, UR4 ;  /* 0x0000000410027c28 */ /* 0x000fe20008000000 */
[----:B------:R-:W-:Y:S01]  /*03c0*/  FADD R0, R11, 1 ;  /* 0x3f8000000b007421 */ /* 0x000fe20000000000 */
[----:B------:R-:W-:Y:S01]  /*03d0*/  UMOV UR4, 0xf9785eba ;  /* 0xf9785eba00047882 */ /* 0x000fe20000000000 */
[----:B------:R-:W-:Y:S01]  /*03e0*/  UMOV UR5, 0x3de5db65 ;  /* 0x3de5db6500057882 */ /* 0x000fe20000000000 */
[----:B------:R-:W-:Y:S01]  /*03f0*/  BSSY.RECONVERGENT B1, `(.L_x_82) ;  /* 0x0000025000017945 */ /* 0x000fe20003800200 */
[----:B------:R-:W0:Y:S03]  /*0400*/  F2F.F64.F32 R18, R0 ;  /* 0x0000000000127310 */ /* 0x000e260000201800 */
[----:B------:R-:W-:Y:S01]  /*0410*/  DFMA R4, R2, UR4, -R4 ;  /* 0x0000000402047c2b */ /* 0x000fe20008000804 */
[----:B------:R-:W-:Y:S01]  /*0420*/  UMOV UR4, 0x69ace392 ;  /* 0x69ace39200047882 */ /* 0x000fe20000000000 */
[----:B------:R-:W-:-:S06]  /*0430*/  UMOV UR5, 0x3ec71de3 ;  /* 0x3ec71de300057882 */ /* 0x000fcc0000000000 */
[C---:B------:R-:W-:Y:S01]  /*0440*/  DFMA R4, R2.reuse, R4, UR4 ;  /* 0x0000000402047e2b */ /* 0x040fe20008000004 */
[----:B------:R-:W-:Y:S01]  /*0450*/  UMOV UR4, 0x19db62a1 ;  /* 0x19db62a100047882 */ /* 0x000fe20000000000 */
[----:B------:R-:W-:Y:S01]  /*0460*/  UMOV UR5, 0x3f2a01a0 ;  /* 0x3f2a01a000057882 */ /* 0x000fe20000000000 */
[----:B0-----:R-:W0:Y:S05]  /*0470*/  MUFU.RCP64H R7, R19 ;  /* 0x0000001300077308 */ /* 0x001e2a0000001800 */
[----:B------:R-:W-:Y:S01]  /*0480*/  DFMA R4, R2, R4, -UR4 ;  /* 0x8000000402047e2b */ /* 0x000fe20008000004 */
[----:B------:R-:W-:Y:S01]  /*0490*/  UMOV UR4, 0x11110818 ;  /* 0x1111081800047882 */ /* 0x000fe20000000000 */
[----:B------:R-:W-:-:S06]  /*04a0*/  UMOV UR5, 0x3f811111 ;  /* 0x3f81111100057882 */ /* 0x000fcc0000000000 */
[----:B------:R-:W-:Y:S01]  /*04b0*/  DFMA R4, R2, R4, UR4 ;  /* 0x0000000402047e2b */ /* 0x000fe20008000004 */
[----:B------:R-:W-:Y:S01]  /*04c0*/  UMOV UR4, 0x55555554 ;  /* 0x5555555400047882 */ /* 0x000fe20000000000 */
[----:B------:R-:W-:Y:S01]  /*04d0*/  UMOV UR5, 0x3fc55555 ;  /* 0x3fc5555500057882 */ /* 0x000fe20000000000 */
[----:B0-----:R-:W-:-:S05]  /*04e0*/  DFMA R12, -R18, R6, 1 ;  /* 0x3ff00000120c742b */ /* 0x001fca0000000106 */
[----:B------:R-:W-:-:S03]  /*04f0*/  DFMA R4, R2, R4, -UR4 ;  /* 0x8000000402047e2b */ /* 0x000fc60008000004 */
[----:B------:R-:W-:-:S05]  /*0500*/  DFMA R12, R12, R12, R12 ;  /* 0x0000000c0c0c722b */ /* 0x000fca000000000c */
[----:B------:R-:W-:Y:S01]  /*0510*/  DFMA R4, R2, R4, RZ ;  /* 0x000000040204722b */ /* 0x000fe200000000ff */
[----:B------:R-:W0:Y:S02]  /*0520*/  F2F.F64.F32 R2, R11 ;  /* 0x0000000b00027310 */ /* 0x000e240000201800 */
[----:B------:R-:W-:-:S05]  /*0530*/  DFMA R12, R6, R12, R6 ;  /* 0x0000000c060c722b */ /* 0x000fca0000000006 */
[----:B------:R-:W-:-:S03]  /*0540*/  DFMA R4, R4, -R16, -R16 ;  /* 0x800000100404722b */ /* 0x000fc60000000810 */
[----:B------:R-:W-:-:S05]  /*0550*/  DFMA R6, -R18, R12, 1 ;  /* 0x3ff000001206742b */ /* 0x000fca000000010c */
[----:B------:R-:W-:-:S03]  /*0560*/  DADD R4, RZ, -R4 ;  /* 0x00000000ff047229 */ /* 0x000fc60000000804 */
[----:B------:R-:W-:-:S05]  /*0570*/  DFMA R6, R12, R6, R12 ;  /* 0x000000060c06722b */ /* 0x000fca000000000c */
[----:B0-----:R-:W-:-:S08]  /*0580*/  DFMA R20, R4, R2, R4 ;  /* 0x000000020414722b */ /* 0x001fd00000000004 */
[----:B------:R-:W-:Y:S02]  /*0590*/  DMUL R2, R20, R6 ;  /* 0x0000000614027228 */ /* 0x000fe40000000000 */
[----:B------:R-:W-:-:S06]  /*05a0*/  FSETP.GEU.AND P1, PT, |R21|, 6.5827683646048100446e-37, PT ;  /* 0x036000001500780b */ /* 0x000fcc0003f2e200 */
[----:B------:R-:W-:-:S08]  /*05b0*/  DFMA R4, -R18, R2, R20 ;  /* 0x000000021204722b */ /* 0x000fd00000000114 */
[----:B------:R-:W-:-:S10]  /*05c0*/  DFMA R2, R6, R4, R2 ;  /* 0x000000040602722b */ /* 0x000fd40000000002 */
[----:B------:R-:W-:-:S05]  /*05d0*/  FFMA R4, RZ, R19, R3 ;  /* 0x00000013ff047223 */ /* 0x000fca0000000003 */
[----:B------:R-:W-:-:S13]  /*05e0*/  FSETP.GT.AND P0, PT, |R4|, 1.469367938527859385e-39, PT ;  /* 0x001000000400780b */ /* 0x000fda0003f04200 */
[----:B------:R-:W-:Y:S05]  /*05f0*/  @P0 BRA P1, `(.L_x_83) ;  /* 0x0000000000100947 */ /* 0x000fea0000800000 */
[----:B------:R-:W-:-:S07]  /*0600*/  MOV R30, 0x620 ;  /* 0x00000620001e7802 */ /* 0x000fce0000000f00 */
[----:B------:R-:W-:Y:S05]  /*0610*/  CALL.REL.NOINC `($__internal_1_$__cuda_sm20_div_rn_f64_full) ;  /* 0x0000004000287944 */ /* 0x000fea0003c00000 */
[----:B------:R-:W-:Y:S02]  /*0620*/  IMAD.MOV.U32 R2, RZ, RZ, R16 ;  /* 0x000000ffff027224 */ /* 0x000fe400078e0010 */
[----:B------:R-:W-:-:S07]  /*0630*/  IMAD.MOV.U32 R3, RZ, RZ, R17 ;  /* 0x000000ffff037224 */ /* 0x000fce00078e0011 */
.L_x_83:
[----:B------:R-:W-:Y:S05]  /*0640*/  BSYNC.RECONVERGENT B1 ;  /* 0x0000000000017941 */ /* 0x000fea0003800200 */
.L_x_82:
[----:B------:R-:W0:Y:S01]  /*0650*/  F2F.F32.F64 R2, R2 ;  /* 0x0000000200027310 */ /* 0x000e220000301000 */
[----:B------:R-:W-:Y:S01]  /*0660*/  BSSY.RECONVERGENT B0, `(.L_x_84) ;  /* 0x0000045000007945 */ /* 0x000fe20003800200 */
[----:B------:R-:W-:Y:S02]  /*0670*/  MOV R5, 0x3f800000 ;  /* 0x3f80000000057802 */ /* 0x000fe40000000f00 */
[----:B0-----:R-:W-:-:S13]  /*0680*/  FSETP.NEU.AND P0, PT, R2, 1, PT ;  /* 0x3f8000000200780b */ /* 0x001fda0003f0d000 */
[----:B------:R-:W-:Y:S05]  /*0690*/  @!P0 BRA `(.L_x_85) ;  /* 0x0000000400048947 */ /* 0x000fea0003800000 */
[----:B------:R-:W-:-:S13]  /*06a0*/  FSETP.NAN.AND P0, PT, |R2|, |R2|, PT ;  /* 0x400000020200720b */ /* 0x000fda0003f08200 */
[----:B------:R-:W-:Y:S01]  /*06b0*/  @P0 FADD R5, R2, 2 ;  /* 0x4000000002050421 */ /* 0x000fe20000000000 */
[----:B------:R-:W-:Y:S06]  /*06c0*/  @P0 BRA `(.L_x_85) ;  /* 0x0000000000f80947 */ /* 0x000fec0003800000 */
[C---:B------:R-:W-:Y:S01]  /*06d0*/  FMUL R3, |R2|.reuse, 16777216 ;  /* 0x4b80000002037820 */ /* 0x040fe20000400200 */
[----:B------:R-:W-:Y:S01]  /*06e0*/  FSETP.GEU.AND P0, PT, |R2|, 1.175494350822287508e-38, PT ;  /* 0x008000000200780b */ /* 0x000fe20003f0e200 */
[----:B------:R-:W-:-:S03]  /*06f0*/  HFMA2 R13, -RZ, RZ, 0.771484375, 0.21533203125 ;  /* 0x3a2c32e4ff0d7431 */ /* 0x000fc600000001ff */
[----:B------:R-:W-:-:S05]  /*0700*/  FSEL R3, R3, |R2|, !P0 ;  /* 0x4000000203037208 */ /* 0x000fca0004000000 */
[----:B------:R-:W-:-:S05]  /*0710*/  VIADD R4, R3, 0xc0cafb0d ;  /* 0xc0cafb0d03047836 */ /* 0x000fca0000000000 */
[----:B------:R-:W-:-:S05]  /*0720*/  LOP3.LUT R4, R4, 0xff800000, RZ, 0xc0, !PT ;  /* 0xff80000004047812 */ /* 0x000fca00078ec0ff */
[----:B------:R-:W-:Y:S01]  /*0730*/  IMAD.IADD R3, R3, 0x1, -R4 ;  /* 0x0000000103037824 */ /* 0x000fe200078e0a04 */
[----:B------:R-:W-:-:S03]  /*0740*/  I2FP.F32.S32 R4, R4 ;  /* 0x0000000400047245 */ /* 0x000fc60000201400 */
[C---:B------:R-:W-:Y:S01]  /*0750*/  FADD R6, R3.reuse, 1 ;  /* 0x3f80000003067421 */ /* 0x040fe20000000000 */
[----:B------:R-:W-:Y:S01]  /*0760*/  FADD R5, R3, -1 ;  /* 0xbf80000003057421 */ /* 0x000fe20000000000 */
[----:B------:R-:W-:Y:S02]  /*0770*/  FSEL R3, RZ, -24, P0 ;  /* 0xc1c00000ff037808 */ /* 0x000fe40000000000 */
[----:B------:R-:W-:Y:S01]  /*0780*/  FSETP.NEU.AND P0, PT, |R2|, +INF , PT ;  /* 0x7f8000000200780b */ /* 0x000fe20003f0d200 */
[----:B------:R-:W-:Y:S01]  /*0790*/  FADD R7, R5, R5 ;  /* 0x0000000505077221 */ /* 0x000fe20000000000 */
[----:B------:R-:W0:Y:S01]  /*07a0*/  MUFU.RCP R6, R6 ;  /* 0x0000000600067308 */ /* 0x000e220000001000 */
[----:B------:R-:W-:Y:S01]  /*07b0*/  FFMA R3, R4, 1.1920928955078125e-07, R3 ;  /* 0x3400000004037823 */ /* 0x000fe20000000003 */
[----:B------:R-:W-:-:S13]  /*07c0*/  FSETP.NEU.AND P0, PT, R2, RZ, P0 ;  /* 0x000000ff0200720b */ /* 0x000fda000070d000 */
[----:B------:R-:W-:Y:S01]  /*07d0*/  @!P0 FADD R2, R2, R2 ;  /* 0x0000000202028221 */ /* 0x000fe20000000000 */
[----:B0-----:R-:W-:-:S04]  /*07e0*/  FMUL R8, R6, R7 ;  /* 0x0000000706087220 */ /* 0x001fc80000400000 */
[----:B------:R-:W-:Y:S01]  /*07f0*/  FADD R7, R5, -R8 ;  /* 0x8000000805077221 */ /* 0x000fe20000000000 */
[CC--:B------:R-:W-:Y:S01]  /*0800*/  FMUL R4, R8.reuse, R8.reuse ;  /* 0x0000000808047220 */ /* 0x0c0fe20000400000 */
[----:B------:R-:W-:Y:S02]  /*0810*/  FFMA R12, R8, 1.4426950216293334961, R3 ;  /* 0x3fb8aa3b080c7823 */ /* 0x000fe40000000003 */
[----:B------:R-:W-:Y:S01]  /*0820*/  FADD R10, R7, R7 ;  /* 0x00000007070a7221 */ /* 0x000fe20000000000 */
[C---:B------:R-:W-:Y:S01]  /*0830*/  FFMA R7, R4.reuse, R13, 0.0032181653659790754318 ;  /* 0x3b52e7db04077423 */ /* 0x040fe2000000000d */
[----:B------:R-:W-:Y:S02]  /*0840*/  FADD R3, R3, -R12 ;  /* 0x8000000c03037221 */ /* 0x000fe40000000000 */
[----:B------:R-:W-:Y:S01]  /*0850*/  FFMA R5, R5, -R8, R10 ;  /* 0x8000000805057223 */ /* 0x000fe2000000000a */
[----:B------:R-:W-:Y:S01]  /*0860*/  FFMA R7, R4, R7, 0.018033718690276145935 ;  /* 0x3c93bb7304077423 */ /* 0x000fe20000000007 */
[----:B------:R-:W-:-:S02]  /*0870*/  FFMA R10, R8, 1.4426950216293334961, R3 ;  /* 0x3fb8aa3b080a7823 */ /* 0x000fc40000000003 */
[----:B------:R-:W-:Y:S01]  /*0880*/  FMUL R5, R6, R5 ;  /* 0x0000000506057220 */ /* 0x000fe20000400000 */
[----:B------:R-:W-:-:S03]  /*0890*/  FFMA R7, R4, R7, 0.12022458761930465698 ;  /* 0x3df6384f04077423 */ /* 0x000fc60000000007 */
[----:B------:R-:W-:Y:S01]  /*08a0*/  FFMA R3, R5, 1.4426950216293334961, R10 ;  /* 0x3fb8aa3b05037823 */ /* 0x000fe2000000000a */
[----:B------:R-:W-:-:S03]  /*08b0*/  FMUL R7, R4, R7 ;  /* 0x0000000704077220 */ /* 0x000fc60000400000 */
[----:B------:R-:W-:Y:S01]  /*08c0*/  FFMA R6, R8, 1.9251366722983220825e-08, R3 ;  /* 0x32a55e3408067823 */ /* 0x000fe20000000003 */
[----:B------:R-:W-:-:S04]  /*08d0*/  FMUL R4, R7, 3 ;  /* 0x4040000007047820 */ /* 0x000fc80000400000 */
[----:B------:R-:W-:Y:S01]  /*08e0*/  FFMA R4, R5, R4, R6 ;  /* 0x0000000405047223 */ /* 0x000fe20000000006 */
[----:B------:R-:W-:-:S03]  /*08f0*/  IMAD.MOV.U32 R6, RZ, RZ, 0x391fcb8e ;  /* 0x391fcb8eff067424 */ /* 0x000fc600078e00ff */
[----:B------:R-:W-:-:S04]  /*0900*/  FFMA R7, R8, R7, R4 ;  /* 0x0000000708077223 */ /* 0x000fc80000000004 */
[----:B------:R-:W-:-:S04]  /*0910*/  FADD R3, R12, R7 ;  /* 0x000000070c037221 */ /* 0x000fc80000000000 */
[----:B------:R-:W-:Y:S01]  /*0920*/  FMUL R4, R3, 2 ;  /* 0x4000000003047820 */ /* 0x000fe20000400000 */
[----:B------:R-:W-:-:S03]  /*0930*/  FADD R12, -R12, R3 ;  /* 0x000000030c0c7221 */ /* 0x000fc60000000100 */
[----:B------:R-:W0:Y:S01]  /*0940*/  FRND R5, R4 ;  /* 0x0000000400057307 */ /* 0x000e220000201000 */
[----:B------:R-:W-:Y:S01]  /*0950*/  FADD R12, R7, -R12 ;  /* 0x8000000c070c7221 */ /* 0x000fe20000000000 */
[----:B------:R-:W-:Y:S01]  /*0960*/  FFMA R3, R3, 2, -R4 ;  /* 0x4000000003037823 */ /* 0x000fe20000000804 */
[----:B------:R-:W-:-:S03]  /*0970*/  FSETP.GT.AND P2, PT, |R4|, 152, PT ;  /* 0x431800000400780b */ /* 0x000fc60003f44200 */
[----:B------:R-:W-:Y:S01]  /*0980*/  FFMA R12, R12, 2, R3 ;  /* 0x400000000c0c7823 */ /* 0x000fe20000000003 */
[----:B0-----:R-:W-:Y:S01]  /*0990*/  FADD R3, R4, -R5 ;  /* 0x8000000504037221 */ /* 0x001fe20000000000 */
[----:B------:R-:W-:-:S03]  /*09a0*/  FSETP.GT.AND P1, PT, R5, RZ, PT ;  /* 0x000000ff0500720b */ /* 0x000fc60003f24000 */
[----:B------:R-:W-:Y:S01]  /*09b0*/  FADD R3, R3, R12 ;  /* 0x0000000c03037221 */ /* 0x000fe20000000000 */
[----:B------:R-:W-:Y:S02]  /*09c0*/  SEL R5, RZ, 0x83000000, P1 ;  /* 0x83000000ff057807 */ /* 0x000fe40000800000 */
[----:B------:R-:W-:Y:S01]  /*09d0*/  FSETP.GEU.AND P1, PT, R4, RZ, PT ;  /* 0x000000ff0400720b */ /* 0x000fe20003f2e000 */
[----:B------:R-:W-:Y:S02]  /*09e0*/  FFMA R6, R3, R6, 0.0013391353422775864601 ;  /* 0x3aaf85ed03067423 */ /* 0x000fe40000000006 */
[----:B------:R-:W-:Y:S02]  /*09f0*/  VIADD R7, R5, 0x7f000000 ;  /* 0x7f00000005077836 */ /* 0x000fe40000000000 */
[C---:B------:R-:W-:Y:S02]  /*0a00*/  FFMA R8, R3.reuse, R6, 0.0096188392490148544312 ;  /* 0x3c1d985603087423 */ /* 0x040fe40000000006 */
[----:B------:R-:W0:Y:S02]  /*0a10*/  F2I.NTZ R6, R4 ;  /* 0x0000000400067305 */ /* 0x000e240000203100 */
[----:B------:R-:W-:-:S04]  /*0a20*/  FFMA R8, R3, R8, 0.055503588169813156128 ;  /* 0x3d6357bb03087423 */ /* 0x000fc80000000008 */
[----:B------:R-:W-:-:S04]  /*0a30*/  FFMA R8, R3, R8, 0.24022644758224487305 ;  /* 0x3e75fdec03087423 */ /* 0x000fc80000000008 */
[----:B------:R-:W-:-:S04]  /*0a40*/  FFMA R8, R3, R8, 0.69314718246459960938 ;  /* 0x3f31721803087423 */ /* 0x000fc80000000008 */
[----:B------:R-:W-:Y:S01]  /*0a50*/  FFMA R8, R3, R8, 1 ;  /* 0x3f80000003087423 */ /* 0x000fe20000000008 */
[----:B0-----:R-:W-:Y:S02]  /*0a60*/  LEA R6, R6, -R5, 0x17 ;  /* 0x8000000506067211 */ /* 0x001fe400078eb8ff */
[----:B------:R-:W-:Y:S01]  /*0a70*/  FSEL R5, RZ, +INF , !P1 ;  /* 0x7f800000ff057808 */ /* 0x000fe20004800000 */
[----:B------:R-:W-:-:S04]  /*0a80*/  FMUL R7, R7, R8 ;  /* 0x0000000807077220 */ /* 0x000fc80000400000 */
[----:B------:R-:W-:Y:S01]  /*0a90*/  @!P2 FMUL R5, R6, R7 ;  /* 0x000000070605a220 */ /* 0x000fe20000400000 */
[----:B------:R-:W-:-:S07]  /*0aa0*/  @!P0 LOP3.LUT R5, R2, 0x7fffffff, RZ, 0xc0, !PT ;  /* 0x7fffffff02058812 */ /* 0x000fce00078ec0ff */
.L_x_85:
[----:B------:R-:W-:Y:S05]  /*0ab0*/  BSYNC.RECONVERGENT B0 ;  /* 0x0000000000007941 */ /* 0x000fea0003800200 */
.L_x_84:
[----:B------:R-:W-:Y:S01]  /*0ac0*/  FADD R3, -R5, 1 ;  /* 0x3f80000005037421 */ /* 0x000fe20000000100 */
[----:B------:R-:W-:Y:S03]  /*0ad0*/  BSSY.RECONVERGENT B0, `(.L_x_86) ;  /* 0x000000d000007945 */ /* 0x000fe60003800200 */
[----:B------:R-:W-:Y:S01]  /*0ae0*/  VIADD R2, R3, 0xf3000000 ;  /* 0xf300000003027836 */ /* 0x000fe20000000000 */
[----:B------:R0:W1:Y:S04]  /*0af0*/  MUFU.RSQ R4, R3 ;  /* 0x0000000300047308 */ /* 0x0000680000001400 */
[----:B------:R-:W-:-:S13]  /*0b00*/  ISETP.GT.U32.AND P0, PT, R2, 0x727fffff, PT ;  /* 0x727fffff0200780c */ /* 0x000fda0003f04070 */
[----:B01----:R-:W-:Y:S05]  /*0b10*/  @!P0 BRA `(.L_x_87) ;  /* 0x0000000000108947 */ /* 0x003fea0003800000 */
[----:B------:R-:W-:-:S07]  /*0b20*/  MOV R10, 0xb40 ;  /* 0x00000b40000a7802 */ /* 0x000fce0000000f00 */
[----:B------:R-:W-:Y:S05]  /*0b30*/  CALL.REL.NOINC `($__internal_2_$__cuda_sm20_sqrt_rn_f32_slowpath) ;  /* 0x0000004000507944 */ /* 0x000fea0003c00000 */
[----:B------:R-:W-:Y:S01]  /*0b40*/  IMAD.MOV.U32 R2, RZ, RZ, R4 ;  /* 0x000000ffff027224 */ /* 0x000fe200078e0004 */
[----:B------:R-:W-:Y:S06]  /*0b50*/  BRA `(.L_x_88) ;  /* 0x0000000000107947 */ /* 0x000fec0003800000 */
.L_x_87:
[----:B------:R-:W-:Y:S01]  /*0b60*/  FMUL.FTZ R2, R3, R4 ;  /* 0x0000000403027220 */ /* 0x000fe20000410000 */
[----:B------:R-:W-:-:S03]  /*0b70*/  FMUL.FTZ R4, R4, 0.5 ;  /* 0x3f00000004047820 */ /* 0x000fc60000410000 */
[----:B------:R-:W-:-:S04]  /*0b80*/  FFMA R3, -R2, R2, R3 ;  /* 0x0000000202037223 */ /* 0x000fc80000000103 */
[----:B------:R-:W-:-:S07]  /*0b90*/  FFMA R2, R3, R4, R2 ;  /* 0x0000000403027223 */ /* 0x000fce0000000002 */
.L_x_88:
[----:B------:R-:W-:Y:S05]  /*0ba0*/  BSYNC.RECONVERGENT B0 ;  /* 0x0000000000007941 */ /* 0x000fea0003800200 */
.L_x_86:
[----:B------:R-:W0:Y:S01]  /*0bb0*/  MUFU.RCP R4, R5 ;  /* 0x0000000500047308 */ /* 0x000e220000001000 */
[----:B------:R-:W-:Y:S01]  /*0bc0*/  FADD R2, R2, R2 ;  /* 0x0000000202027221 */ /* 0x000fe20000000000 */
[----:B------:R-:W-:Y:S03]  /*0bd0*/  BSSY.RECONVERGENT B0, `(.L_x_89) ;  /* 0x000000d000007945 */ /* 0x000fe60003800200 */
[----:B------:R-:W-:-:S04]  /*0be0*/  FADD R2, -R2, 2 ;  /* 0x4000000002027421 */ /* 0x000fc80000000100 */
[----:B------:R-:W1:Y:S01]  /*0bf0*/  FCHK P0, R2, R5 ;  /* 0x0000000502007302 */ /* 0x000e620000000000 */
[----:B0-----:R-:W-:-:S04]  /*0c00*/  FFMA R3, R4, -R5, 1 ;  /* 0x3f80000004037423 */ /* 0x001fc80000000805 */
[----:B------:R-:W-:-:S04]  /*0c10*/  FFMA R3, R4, R3, R4 ;  /* 0x0000000304037223 */ /* 0x000fc80000000004 */
[----:B------:R-:W-:-:S04]  /*0c20*/  FFMA R8, R2, R3, RZ ;  /* 0x0000000302087223 */ /* 0x000fc800000000ff */
[----:B------:R-:W-:-:S04]  /*0c30*/  FFMA R4, R8, -R5, R2 ;  /* 0x8000000508047223 */ /* 0x000fc80000000002 */
[----:B------:R-:W-:Y:S01]  /*0c40*/  FFMA R8, R3, R4, R8 ;  /* 0x0000000403087223 */ /* 0x000fe20000000008 */
[----:B-1----:R-:W-:Y:S06]  /*0c50*/  @!P0 BRA `(.L_x_90) ;  /* 0x0000000000108947 */ /* 0x002fec0003800000 */
[----:B------:R-:W-:Y:S02]  /*0c60*/  MOV R3, R5 ;  /* 0x0000000500037202 */ /* 0x000fe40000000f00 */
[----:B------:R-:W-:-:S07]  /*0c70*/  MOV R4, 0xc90 ;  /* 0x00000c9000047802 */ /* 0x000fce0000000f00 */
[----:B------:R-:W-:Y:S05]  /*0c80*/  CALL.REL.NOINC `($__internal_3_$__cuda_sm3x_div_rn_noftz_f32_slowpath) ;  /* 0x0000004000587944 */ /* 0x000fea0003c00000 */
[----:B------:R-:W-:-:S07]  /*0c90*/  IMAD.MOV.U32 R8, RZ, RZ, R6 ;  /* 0x000000ffff087224 */ /* 0x000fce00078e0006 */
.L_x_90:
[----:B------:R-:W-:Y:S05]  /*0ca0*/  BSYNC.RECONVERGENT B0 ;  /* 0x0000000000007941 */ /* 0x000fea0003800200 */
.L_x_89:
[----:B------:R-:W-:Y:S01]  /*0cb0*/  FADD R3, R0, R0 ;  /* 0x0000000000037221 */ /* 0x000fe20000000000 */
[----:B------:R-:W-:Y:S03]  /*0cc0*/  BSSY.RECONVERGENT B0, `(.L_x_91) ;  /* 0x000000d000007945 */ /* 0x000fe60003800200 */
        /* <DEDUP_REMOVED lines=8> */
[----:B------:R-:W-:Y:S01]  /*0d50*/  IMAD.MOV.U32 R2, RZ, RZ, R8 ;  /* 0x000000ffff027224 */ /* 0x000fe200078e0008 */
[----:B------:R-:W-:-:S07]  /*0d60*/  MOV R4, 0xd80 ;  /* 0x00000d8000047802 */ /* 0x000fce0000000f00 */
[----:B------:R-:W-:Y:S05]  /*0d70*/  CALL.REL.NOINC `($__internal_3_$__cuda_sm3x_div_rn_noftz_f32_slowpath) ;  /* 0x00000040001c7944 */ /* 0x000fea0003c00000 */
[----:B------:R-:W-:-:S07]  /*0d80*/  MOV R7, R6 ;  /* 0x0000000600077202 */ /* 0x000fce0000000f00 */
.L_x_92:
[----:B------:R-:W-:Y:S05]  /*0d90*/  BSYNC.RECONVERGENT B0 ;  /* 0x0000000000007941 */ /* 0x000fea0003800200 */
.L_x_91:
[----:B------:R-:W0:Y:S01]  /*0da0*/  MUFU.RCP R6, R3 ;  /* 0x0000000300067308 */ /* 0x000e220000001000 */
[----:B------:R-:W-:Y:S01]  /*0db0*/  FMUL R2, R11, R8 ;  /* 0x000000080b027220 */ /* 0x000fe20000400000 */
[----:B------:R-:W-:Y:S06]  /*0dc0*/  BSSY.RECONVERGENT B0, `(.L_x_93) ;  /* 0x000000a000007945 */ /* 0x000fec0003800200 */
[----:B------:R-:W1:Y:S01]  /*0dd0*/  FCHK P0, R2, R3 ;  /* 0x0000000302007302 */ /* 0x000e620000000000 */
[----:B0-----:R-:W-:-:S04]  /*0de0*/  FFMA R5, -R3, R6, 1 ;  /* 0x3f80000003057423 */ /* 0x001fc80000000106 */
[----:B------:R-:W-:-:S04]  /*0df0*/  FFMA R6, R6, R5, R6 ;  /* 0x0000000506067223 */ /* 0x000fc80000000006 */
[----:B------:R-:W-:-:S04]  /*0e00*/  FFMA R0, R6, R2, RZ ;  /* 0x0000000206007223 */ /* 0x000fc800000000ff */
[----:B------:R-:W-:-:S04]  /*0e10*/  FFMA R5, -R3, R0, R2 ;  /* 0x0000000003057223 */ /* 0x000fc80000000102 */
[----:B------:R-:W-:Y:S01]  /*0e20*/  FFMA R6, R6, R5, R0 ;  /* 0x0000000506067223 */ /* 0x000fe20000000000 */
[----:B-1----:R-:W-:Y:S06]  /*0e30*/  @!P0 BRA `(.L_x_94) ;  /* 0x0000000000088947 */ /* 0x002fec0003800000 */
[----:B------:R-:W-:-:S07]  /*0e40*/  MOV R4, 0xe60 ;  /* 0x00000e6000047802 */ /* 0x000fce0000000f00 */
[----:B------:R-:W-:Y:S05]  /*0e50*/  CALL.REL.NOINC `($__internal_3_$__cuda_sm3x_div_rn_noftz_f32_slowpath) ;  /* 0x0000003c00e47944 */ /* 0x000fea0003c00000 */
.L_x_94:
[----:B------:R-:W-:Y:S05]  /*0e60*/  BSYNC.RECONVERGENT B0 ;  /* 0x0000000000007941 */ /* 0x000fea0003800200 */
.L_x_93:
[----:B------:R-:W0:Y:S01]  /*0e70*/  S2R R0, SR_TID.Y ;  /* 0x0000000000007919 */ /* 0x000e220000002200 */
[----:B------:R-:W0:Y:S01]  /*0e80*/  S2UR UR6, SR_CTAID.Y ;  /* 0x00000000000679c3 */ /* 0x000e220000002600 */
[----:B------:R-:W1:Y:S01]  /*0e90*/  LDCU UR5, c[0x0][0x388] ;  /* 0x00007100ff0577ac */ /* 0x000e620008000800 */
[----:B------:R-:W-:Y:S01]  /*0ea0*/  BSSY.RECONVERGENT B1, `(.L_x_95) ;  /* 0x0000360000017945 */ /* 0x000fe20003800200 */
[----:B------:R-:W2:Y:S05]  /*0eb0*/  LDCU UR4, c[0x0][0x380] ;  /* 0x00007000ff0477ac */ /* 0x000eaa0008000800 */
[----:B------:R-:W0:Y:S01]  /*0ec0*/  LDC R3, c[0x0][0x364] ;  /* 0x0000d900ff037b82 */ /* 0x000e220000000800 */
[----:B------:R-:W3:Y:S01]  /*0ed0*/  LDCU.64 UR8, c[0x0][0x358] ;  /* 0x00006b00ff0877ac */ /* 0x000ee20008000a00 */
[----:B-1----:R-:W-:-:S02]  /*0ee0*/  UIADD3 UR5, UPT, UPT, UR5, -0xc, URZ ;  /* 0xfffffff405057890 */ /* 0x002fc4000fffe0ff */
[----:B--2---:R-:W-:Y:S01]  /*0ef0*/  UIADD3 UR4, UPT, UPT, UR4, -0xc, URZ ;  /* 0xfffffff404047890 */ /* 0x004fe2000fffe0ff */
[----:B0-----:R-:W-:-:S05]  /*0f00*/  IMAD R0, R3, UR6, R0 ;  /* 0x0000000603007c24 */ /* 0x001fca000f8e0200 */
[----:B------:R-:W-:-:S04]  /*0f10*/  ISETP.GE.AND P0, PT, R0, UR5, PT ;  /* 0x0000000500007c0c */ /* 0x000fc8000bf06270 */
[----:B------:R-:W-:-:S13]  /*0f20*/  ISETP.GE.OR P0, PT, R9, UR4, P0 ;  /* 0x0000000409007c0c */ /* 0x000fda0008706670 */
[----:B---3--:R-:W-:Y:S05]  /*0f30*/  @P0 BRA `(.L_x_96) ;  /* 0x0000003400580947 */ /* 0x008fea0003800000 */
[----:B------:R-:W0:Y:S01]  /*0f40*/  LDCU UR4, c[0x0][0x384] ;  /* 0x00007080ff0477ac */ /* 0x000e220008000800 */
[----:B------:R-:W-:Y:S01]  /*0f50*/  IMAD.MOV.U32 R4, RZ, RZ, RZ ;  /* 0x000000ffff047224 */ /* 0x000fe200078e00ff */
[----:B------:R-:W-:Y:S02]  /*0f60*/  MOV R3, 0x40000000 ;  /* 0x4000000000037802 */ /* 0x000fe40000000f00 */
[----:B------:R-:W-:Y:S01]  /*0f70*/  MOV R42, 0xfc0 ;  /* 0x00000fc0002a7802 */ /* 0x000fe20000000f00 */
[----:B0-----:R-:W0:Y:S02]  /*0f80*/  F2F.F64.F32 R12, UR4 ;  /* 0x00000004000c7d10 */ /* 0x001e240008201800 */
[----:B0-----:R-:W-:-:S10]  /*0f90*/  DADD R18, -RZ, |R12| ;  /* 0x00000000ff127229 */ /* 0x001fd4000000050c */
[----:B------:R-:W-:-:S07]  /*0fa0*/  IMAD.MOV.U32 R5, RZ, RZ, R19 ;  /* 0x000000ffff057224 */ /* 0x000fce00078e0013 */
[----:B------:R-:W-:Y:S05]  /*0fb0*/  CALL.REL.NOINC `($_Z14PSOR_2D_SolverififfPfS_S_$__internal_accurate_pow) ;  /* 0x0000004400307944 */ /* 0x000fea0003c00000 */
[----:B------:R-:W0:Y:S01]  /*0fc0*/  LDCU UR4, c[0x0][0x38c] ;  /* 0x00007180ff0477ac */ /* 0x000e220008000800 */
[----:B------:R-:W1:Y:S01]  /*0fd0*/  LDC R5, c[0x0][0x384] ;  /* 0x0000e100ff057b82 */ /* 0x000e620000000800 */
[----:B------:R-:W-:Y:S01]  /*0fe0*/  DADD R2, R12, 2 ;  /* 0x400000000c027429 */ /* 0x000fe20000000000 */
[----:B------:R-:W-:Y:S02]  /*0ff0*/  IMAD.MOV.U32 R38, RZ, RZ, R16 ;  /* 0x000000ffff267224 */ /* 0x000fe400078e0010 */
[----:B------:R-:W-:-:S07]  /*1000*/  IMAD.MOV.U32 R39, RZ, RZ, R17 ;  /* 0x000000ffff277224 */ /* 0x000fce00078e0011 */
[----:B------:R-:W-:-:S04]  /*1010*/  LOP3.LUT R0, R3, 0x7ff00000, RZ, 0xc0, !PT ;  /* 0x7ff0000003007812 */ /* 0x000fc800078ec0ff */
[----:B------:R-:W-:Y:S01]  /*1020*/  ISETP.NE.AND P1, PT, R0, 0x7ff00000, PT ;  /* 0x7ff000000000780c */ /* 0x000fe20003f25270 */
[----:B0-----:R-:W0:Y:S01]  /*1030*/  F2F.F64.F32 R10, UR4 ;  /* 0x00000004000a7d10 */ /* 0x001e220008201800 */
[----:B-1----:R-:W-:Y:S01]  /*1040*/  FSETP.NEU.AND P0, PT, R5, RZ, PT ;  /* 0x000000ff0500720b */ /* 0x002fe20003f0d000 */
[----:B0-----:R-:W-:-:S12]  /*1050*/  DADD R2, -RZ, |R10| ;  /* 0x00000000ff027229 */ /* 0x001fd8000000050a */
[----:B------:R-:W-:Y:S02]  /*1060*/  @!P0 CS2R R38, SRZ ;  /* 0x0000000000268805 */ /* 0x000fe4000001ff00 */
[----:B------:R-:W-:Y:S01]  /*1070*/  MOV R18, R2 ;  /* 0x0000000200127202 */ /* 0x000fe20000000f00 */
[----:B------:R-:W-:Y:S06]  /*1080*/  @P1 BRA `(.L_x_97) ;  /* 0x0000000000181947 */ /* 0x000fec0003800000 */
[----:B------:R-:W-:-:S13]  /*1090*/  FSETP.NAN.AND P0, PT, R5, R5, PT ;  /* 0x000000050500720b */ /* 0x000fda0003f08000 */
[----:B------:R-:W-:Y:S01]  /*10a0*/  @P0 DADD R38, R12, 2 ;  /* 0x400000000c260429 */ /* 0x000fe20000000000 */
[----:B------:R-:W-:Y:S10]  /*10b0*/  @P0 BRA `(.L_x_97) ;  /* 0x00000000000c0947 */ /* 0x000ff40003800000 */
[----:B------:R-:W-:-:S14]  /*10c0*/  DSETP.NEU.AND P0, PT, |R12|, +INF , PT ;  /* 0x7ff000000c00742a */ /* 0x000fdc0003f0d200 */
[----:B------:R-:W-:Y:S02]  /*10d0*/  @!P0 IMAD.MOV.U32 R38, RZ, RZ, 0x0 ;  /* 0x00000000ff268424 */ /* 0x000fe400078e00ff */
[----:B------:R-:W-:-:S07]  /*10e0*/  @!P0 IMAD.MOV.U32 R39, RZ, RZ, 0x7ff00000 ;  /* 0x7ff00000ff278424 */ /* 0x000fce00078e00ff */
.L_x_97:
[----:B------:R-:W-:Y:S01]  /*10f0*/  MOV R5, R3 ;  /* 0x0000000300057202 */ /* 0x000fe20000000f00 */
[----:B------:R-:W-:Y:S01]  /*1100*/  IMAD.MOV.U32 R3, RZ, RZ, 0x40000000 ;  /* 0x40000000ff037424 */ /* 0x000fe200078e00ff */
[----:B------:R-:W-:-:S07]  /*1110*/  MOV R42, 0x1130 ;  /* 0x00001130002a7802 */ /* 0x000fce0000000f00 */
[----:B------:R-:W-:Y:S05]  /*1120*/  CALL.REL.NOINC `($_Z14PSOR_2D_SolverififfPfS_S_$__internal_accurate_pow) ;  /* 0x0000004000d47944 */ /* 0x000fea0003c00000 */
[----:B------:R-:W0:Y:S01]  /*1130*/  LDC R0, c[0x0][0x38c] ;  /* 0x0000e300ff007b82 */ /* 0x000e220000000800 */
[----:B------:R-:W-:-:S07]  /*1140*/  DADD R2, R10, 2 ;  /* 0x400000000a027429 */ /* 0x000fce0000000000 */
[----:B------:R-:W1:Y:S03]  /*1150*/  LDC R5, c[0x0][0x384] ;  /* 0x0000e100ff057b82 */ /* 0x000e660000000800 */
[----:B------:R-:W-:-:S04]  /*1160*/  LOP3.LUT R2, R3, 0x7ff00000, RZ, 0xc0, !PT ;  /* 0x7ff0000003027812 */ /* 0x000fc800078ec0ff */
[----:B------:R-:W-:Y:S01]  /*1170*/  ISETP.NE.AND P1, PT, R2, 0x7ff00000, PT ;  /* 0x7ff000000200780c */ /* 0x000fe20003f25270 */
[----:B------:R-:W-:Y:S01]  /*1180*/  DADD R2, R38, R38 ;  /* 0x0000000026027229 */ /* 0x000fe20000000026 */
[----:B0-----:R-:W-:-:S13]  /*1190*/  FSETP.NEU.AND P0, PT, R0, RZ, PT ;  /* 0x000000ff0000720b */ /* 0x001fda0003f0d000 */
[----:B------:R-:W-:Y:S01]  /*11a0*/  @!P0 CS2R R16, SRZ ;  /* 0x0000000000108805 */ /* 0x000fe2000001ff00 */
[----:B-1----:R-:W-:Y:S06]  /*11b0*/  @P1 BRA `(.L_x_98) ;  /* 0x0000000000181947 */ /* 0x002fec0003800000 */
[----:B------:R-:W-:-:S13]  /*11c0*/  FSETP.NAN.AND P0, PT, R0, R0, PT ;  /* 0x000000000000720b */ /* 0x000fda0003f08000 */
[----:B------:R-:W-:Y:S01]  /*11d0*/  @P0 DADD R16, R10, 2 ;  /* 0x400000000a100429 */ /* 0x000fe20000000000 */
[----:B------:R-:W-:Y:S10]  /*11e0*/  @P0 BRA `(.L_x_98) ;  /* 0x00000000000c0947 */ /* 0x000ff40003800000 */
[----:B------:R-:W-:-:S14]  /*11f0*/  DSETP.NEU.AND P0, PT, |R10|, +INF , PT ;  /* 0x7ff000000a00742a */ /* 0x000fdc0003f0d200 */
[----:B------:R-:W-:Y:S01]  /*1200*/  @!P0 IMAD.MOV.U32 R16, RZ, RZ, 0x0 ;  /* 0x00000000ff108424 */ /* 0x000fe200078e00ff */
[----:B------:R-:W-:-:S07]  /*1210*/  @!P0 MOV R17, 0x7ff00000 ;  /* 0x7ff0000000118802 */ /* 0x000fce0000000f00 */
.L_x_98:
[----:B------:R-:W-:Y:S01]  /*1220*/  DADD R16, R16, R16 ;  /* 0x0000000010107229 */ /* 0x000fe20000000010 */
[C---:B------:R-:W-:Y:S01]  /*1230*/  FSETP.NEU.AND P1, PT, R5.reuse, 1, PT ;  /* 0x3f8000000500780b */ /* 0x040fe20003f2d000 */
[----:B------:R-:W-:Y:S01]  /*1240*/  DMUL R2, R2, 0.5 ;  /* 0x3fe0000002027828 */ /* 0x000fe20000000000 */
[----:B------:R-:W-:Y:S01]  /*1250*/  FSETP.NEU.AND P0, PT, R0, 1, PT ;  /* 0x3f8000000000780b */ /* 0x000fe20003f0d000 */
[----:B------:R-:W-:Y:S01]  /*1260*/  DADD R18, -RZ, |R12| ;  /* 0x00000000ff127229 */ /* 0x000fe2000000050c */
[----:B------:R-:W-:Y:S02]  /*1270*/  FSETP.NEU.AND P2, PT, R5, RZ, PT ;  /* 0x000000ff0500720b */ /* 0x000fe40003f4d000 */
[----:B------:R-:W-:Y:S01]  /*1280*/  MOV R42, 0x1330 ;  /* 0x00001330002a7802 */ /* 0x000fe20000000f00 */
[----:B------:R-:W-:-:S04]  /*1290*/  DMUL R16, R16, 0.5 ;  /* 0x3fe0000010107828 */ /* 0x000fc80000000000 */
[----:B------:R-:W-:Y:S02]  /*12a0*/  FSEL R2, R2, RZ, P1 ;  /* 0x000000ff02027208 */ /* 0x000fe40000800000 */
[----:B------:R-:W-:Y:S01]  /*12b0*/  FSEL R3, R3, 1.875, P1 ;  /* 0x3ff0000003037808 */ /* 0x000fe20000800000 */
[----:B------:R-:W-:-:S03]  /*12c0*/  IMAD.MOV.U32 R5, RZ, RZ, R19 ;  /* 0x000000ffff057224 */ /* 0x000fc600078e0013 */
[----:B------:R-:W-:Y:S02]  /*12d0*/  FSEL R16, R16, RZ, P0 ;  /* 0x000000ff10107208 */ /* 0x000fe40000000000 */
[----:B------:R-:W-:-:S06]  /*12e0*/  FSEL R17, R17, 1.875, P0 ;  /* 0x3ff0000011117808 */ /* 0x000fcc0000000000 */
[----:B------:R-:W-:Y:S01]  /*12f0*/  DADD R16, R2, R16 ;  /* 0x0000000002107229 */ /* 0x000fe20000000010 */
[----:B------:R-:W-:-:S05]  /*1300*/  IMAD.MOV.U32 R3, RZ, RZ, 0x40100000 ;  /* 0x40100000ff037424 */ /* 0x000fca00078e00ff */
[----:B------:R0:W1:Y:S05]  /*1310*/  F2F.F32.F64 R2, R16 ;  /* 0x0000001000027310 */ /* 0x00006a0000301000 */
[----:B01----:R-:W-:Y:S05]  /*1320*/  CALL.REL.NOINC `($_Z14PSOR_2D_SolverififfPfS_S_$__internal_accurate_pow) ;  /* 0x0000004000547944 */ /* 0x003fea0003c00000 */
[----:B------:R-:W-:Y:S01]  /*1330*/  DADD R18, R12, 4 ;  /* 0x401000000c127429 */ /* 0x000fe20000000000 */
[----:B------:R-:W0:Y:S01]  /*1340*/  LDCU UR4, c[0x0][0x38c] ;  /* 0x00007180ff0477ac */ /* 0x000e220008000800 */
[----:B------:R-:W-:Y:S01]  /*1350*/  DADD R20, -RZ, |R10| ;  /* 0x00000000ff147229 */ /* 0x000fe2000000050a */
[----:B------:R-:W-:Y:S01]  /*1360*/  MOV R38, R16 ;  /* 0x0000001000267202 */ /* 0x000fe20000000f00 */
[----:B------:R-:W-:Y:S01]  /*1370*/  IMAD.MOV.U32 R39, RZ, RZ, R17 ;  /* 0x000000ffff277224 */ /* 0x000fe200078e0011 */
[----:B------:R-:W-:-:S05]  /*1380*/  @!P2 CS2R R38, SRZ ;  /* 0x000000000026a805 */ /* 0x000fca000001ff00 */
[----:B------:R-:W-:-:S04]  /*1390*/  LOP3.LUT R18, R19, 0x7ff00000, RZ, 0xc0, !PT ;  /* 0x7ff0000013127812 */ /* 0x000fc800078ec0ff */
[----:B------:R-:W-:Y:S01]  /*13a0*/  ISETP.NE.AND P0, PT, R18, 0x7ff00000, PT ;  /* 0x7ff000001200780c */ /* 0x000fe20003f05270 */
[----:B------:R-:W-:Y:S01]  /*13b0*/  IMAD.MOV.U32 R18, RZ, RZ, R20 ;  /* 0x000000ffff127224 */ /* 0x000fe200078e0014 */
[----:B0-----:R-:W-:-:S11]  /*13c0*/  FSETP.NEU.AND P3, PT, RZ, UR4, PT ;  /* 0x00000004ff007c0b */ /* 0x001fd6000bf6d000 */
[----:B------:R-:W-:Y:S05]  /*13d0*/  @P0 BRA `(.L_x_99) ;  /* 0x00000000001c0947 */ /* 0x000fea0003800000 */
[----:B------:R-:W0:Y:S02]  /*13e0*/  LDC R0, c[0x0][0x384] ;  /* 0x0000e100ff007b82 */ /* 0x000e240000000800 */
[----:B0-----:R-:W-:-:S13]  /*13f0*/  FSETP.NAN.AND P0, PT, R0, R0, PT ;  /* 0x000000000000720b */ /* 0x001fda0003f08000 */
[----:B------:R-:W-:Y:S01]  /*1400*/  @P0 DADD R38, R12, 4 ;  /* 0x401000000c260429 */ /* 0x000fe20000000000 */
[----:B------:R-:W-:Y:S10]  /*1410*/  @P0 BRA `(.L_x_99) ;  /* 0x00000000000c0947 */ /* 0x000ff40003800000 */
[----:B------:R-:W-:-:S14]  /*1420*/  DSETP.NEU.AND P0, PT, |R12|, +INF , PT ;  /* 0x7ff000000c00742a */ /* 0x000fdc0003f0d200 */
[----:B------:R-:W-:Y:S01]  /*1430*/  @!P0 MOV R38, 0x0 ;  /* 0x0000000000268802 */ /* 0x000fe20000000f00 */
[----:B------:R-:W-:-:S07]  /*1440*/  @!P0 IMAD.MOV.U32 R39, RZ, RZ, 0x7ff00000 ;  /* 0x7ff00000ff278424 */ /* 0x000fce00078e00ff */
.L_x_99:
[----:B------:R-:W-:Y:S01]  /*1450*/  IMAD.MOV.U32 R5, RZ, RZ, R21 ;  /* 0x000000ffff057224 */ /* 0x000fe200078e0015 */
[----:B------:R-:W-:Y:S02]  /*1460*/  MOV R3, 0x40100000 ;  /* 0x4010000000037802 */ /* 0x000fe40000000f00 */
[----:B------:R-:W-:-:S07]  /*1470*/  MOV R42, 0x1490 ;  /* 0x00001490002a7802 */ /* 0x000fce0000000f00 */
[----:B------:R-:W-:Y:S05]  /*1480*/  CALL.REL.NOINC `($_Z14PSOR_2D_SolverififfPfS_S_$__internal_accurate_pow) ;  /* 0x0000003c00fc7944 */ /* 0x000fea0003c00000 */
[----:B------:R-:W0:Y:S01]  /*1490*/  MUFU.RCP64H R21, 24 ;  /* 0x4038000000157908 */ /* 0x000e220000001800 */
[----:B------:R-:W-:Y:S01]  /*14a0*/  IMAD.MOV.U32 R24, RZ, RZ, 0x0 ;  /* 0x00000000ff187424 */ /* 0x000fe200078e00ff */
[----:B------:R-:W-:Y:S01]  /*14b0*/  MOV R20, 0x1 ;  /* 0x0000000100147802 */ /* 0x000fe20000000f00 */
[----:B------:R-:W-:Y:S01]  /*14c0*/  IMAD.MOV.U32 R25, RZ, RZ, 0x40380000 ;  /* 0x40380000ff197424 */ /* 0x000fe200078e00ff */
[----:B------:R-:W-:-:S05]  /*14d0*/  @!P3 CS2R R16, SRZ ;  /* 0x000000000010b805 */ /* 0x000fca000001ff00 */
[----:B0-----:R-:W-:-:S08]  /*14e0*/  DFMA R18, R20, -R24, 1 ;  /* 0x3ff000001412742b */ /* 0x001fd00000000818 */
[----:B------:R-:W-:Y:S02]  /*14f0*/  DFMA R22, R18, R18, R18 ;  /* 0x000000121216722b */ /* 0x000fe40000000012 */
[----:B------:R-:W-:-:S06]  /*1500*/  DADD R18, R10, 4 ;  /* 0x401000000a127429 */ /* 0x000fcc0000000000 */
[----:B------:R-:W-:-:S04]  /*1510*/  DFMA R22, R20, R22, R20 ;  /* 0x000000161416722b */ /* 0x000fc80000000014 */
[----:B------:R-:W-:-:S04]  /*1520*/  LOP3.LUT R18, R19, 0x7ff00000, RZ, 0xc0, !PT ;  /* 0x7ff0000013127812 */ /* 0x000fc800078ec0ff */
[----:B------:R-:W-:Y:S01]  /*1530*/  ISETP.NE.AND P0, PT, R18, 0x7ff00000, PT ;  /* 0x7ff000001200780c */ /* 0x000fe20003f05270 */
[----:B------:R-:W-:-:S08]  /*1540*/  DFMA R20, R22, -R24, 1 ;  /* 0x3ff000001614742b */ /* 0x000fd00000000818 */
[----:B------:R-:W-:-:S04]  /*1550*/  DFMA R20, R22, R20, R22 ;  /* 0x000000141614722b */ /* 0x000fc80000000016 */
[----:B------:R-:W-:Y:S07]  /*1560*/  @P0 BRA `(.L_x_100) ;  /* 0x00000000001c0947 */ /* 0x000fee0003800000 */
[----:B------:R-:W0:Y:S02]  /*1570*/  LDC R0, c[0x0][0x38c] ;  /* 0x0000e300ff007b82 */ /* 0x000e240000000800 */
[----:B0-----:R-:W-:-:S13]  /*1580*/  FSETP.NAN.AND P0, PT, R0, R0, PT ;  /* 0x000000000000720b */ /* 0x001fda0003f08000 */
[----:B------:R-:W-:Y:S01]  /*1590*/  @P0 DADD R16, R10, 4 ;  /* 0x401000000a100429 */ /* 0x000fe20000000000 */
[----:B------:R-:W-:Y:S10]  /*15a0*/  @P0 BRA `(.L_x_100) ;  /* 0x00000000000c0947 */ /* 0x000ff40003800000 */
[----:B------:R-:W-:-:S14]  /*15b0*/  DSETP.NEU.AND P0, PT, |R10|, +INF , PT ;  /* 0x7ff000000a00742a */ /* 0x000fdc0003f0d200 */
[----:B------:R-:W-:Y:S02]  /*15c0*/  @!P0 IMAD.MOV.U32 R16, RZ, RZ, 0x0 ;  /* 0x00000000ff108424 */ /* 0x000fe400078e00ff */
[----:B------:R-:W-:-:S07]  /*15d0*/  @!P0 IMAD.MOV.U32 R17, RZ, RZ, 0x7ff00000 ;  /* 0x7ff00000ff118424 */ /* 0x000fce00078e00ff */
.L_x_100:
[----:B------:R-:W-:Y:S01]  /*15e0*/  DADD R22, R16, R16 ;  /* 0x0000000010167229 */ /* 0x000fe20000000010 */
[----:B------:R-:W0:Y:S01]  /*15f0*/  LDC R3, c[0x0][0x38c] ;  /* 0x0000e300ff037b82 */ /* 0x000e220000000800 */
[----:B------:R-:W1:Y:S01]  /*1600*/  LDCU UR4, c[0x0][0x384] ;  /* 0x00007080ff0477ac */ /* 0x000e620008000800 */
[----:B------:R-:W-:Y:S05]  /*1610*/  BSSY.RECONVERGENT B2, `(.L_x_101) ;  /* 0x0000010000027945 */ /* 0x000fea0003800200 */
[----:B------:R-:W-:Y:S02]  /*1620*/  DMUL R16, R22, R20 ;  /* 0x0000001416107228 */ /* 0x000fe40000000000 */
[----:B------:R-:W-:-:S06]  /*1630*/  FSETP.GEU.AND P1, PT, |R23|, 6.5827683646048100446e-37, PT ;  /* 0x036000001700780b */ /* 0x000fcc0003f2e200 */
[----:B------:R-:W-:Y:S01]  /*1640*/  DFMA R18, R16, -24, R22 ;  /* 0xc03800001012782b */ /* 0x000fe20000000016 */
[----:B-1----:R-:W-:-:S07]  /*1650*/  FSETP.NEU.AND P5, PT, RZ, UR4, PT ;  /* 0x00000004ff007c0b */ /* 0x002fce000bfad000 */
[----:B------:R-:W-:Y:S01]  /*1660*/  DFMA R16, R20, R18, R16 ;  /* 0x000000121410722b */ /* 0x000fe20000000010 */
[----:B0-----:R-:W-:-:S09]  /*1670*/  FSETP.NEU.AND P4, PT, R3, 1, PT ;  /* 0x3f8000000300780b */ /* 0x001fd20003f8d000 */
[----:B------:R-:W-:-:S05]  /*1680*/  FFMA R0, RZ, 2.875, R17 ;  /* 0x40380000ff007823 */ /* 0x000fca0000000011 */
[----:B------:R-:W-:-:S13]  /*1690*/  FSETP.GT.AND P0, PT, |R0|, 1.469367938527859385e-39, PT ;  /* 0x001000000000780b */ /* 0x000fda0003f04200 */
[----:B------:R-:W-:Y:S05]  /*16a0*/  @P0 BRA P1, `(.L_x_102) ;  /* 0x0000000000180947 */ /* 0x000fea0000800000 */
[----:B------:R-:W-:Y:S01]  /*16b0*/  MOV R20, R22 ;  /* 0x0000001600147202 */ /* 0x000fe20000000f00 */
[----:B------:R-:W-:Y:S01]  /*16c0*/  IMAD.MOV.U32 R21, RZ, RZ, R23 ;  /* 0x000000ffff157224 */ /* 0x000fe200078e0017 */
[----:B------:R-:W-:Y:S01]  /*16d0*/  MOV R19, 0x40380000 ;  /* 0x4038000000137802 */ /* 0x000fe20000000f00 */
[----:B------:R-:W-:Y:S01]  /*16e0*/  IMAD.MOV.U32 R18, RZ, RZ, RZ ;  /* 0x000000ffff127224 */ /* 0x000fe200078e00ff */
[----:B------:R-:W-:-:S07]  /*16f0*/  MOV R30, 0x1710 ;  /* 0x00001710001e7802 */ /* 0x000fce0000000f00 */
[----:B------:R-:W-:Y:S05]  /*1700*/  CALL.REL.NOINC `($__internal_1_$__cuda_sm20_div_rn_f64_full) ;  /* 0x0000002c00ec7944 */ /* 0x000fea0003c00000 */
.L_x_102:
[----:B------:R-:W-:Y:S05]  /*1710*/  BSYNC.RECONVERGENT B2 ;  /* 0x0000000000027941 */ /* 0x000fea0003800200 */
.L_x_101:
[----:B------:R-:W0:Y:S01]  /*1720*/  MUFU.RCP64H R19, 24 ;  /* 0x4038000000137908 */ /* 0x000e220000001800 */
[----:B------:R-:W-:Y:S01]  /*1730*/  IMAD.MOV.U32 R20, RZ, RZ, 0x0 ;  /* 0x00000000ff147424 */ /* 0x000fe200078e00ff */
[----:B------:R-:W-:Y:S01]  /*1740*/  MOV R18, 0x1 ;  /* 0x0000000100127802 */ /* 0x000fe20000000f00 */
[----:B------:R-:W-:Y:S01]  /*1750*/  IMAD.MOV.U32 R21, RZ, RZ, 0x40380000 ;  /* 0x40380000ff157424 */ /* 0x000fe200078e00ff */
[----:B------:R-:W-:Y:S01]  /*1760*/  DADD R38, R38, R38 ;  /* 0x0000000026267229 */ /* 0x000fe20000000026 */
[----:B------:R-:W-:Y:S01]  /*1770*/  BSSY.RECONVERGENT B2, `(.L_x_103) ;  /* 0x0000017000027945 */ /* 0x000fe20003800200 */
[----:B------:R-:W-:Y:S02]  /*1780*/  FSEL R32, R16, 1.46601546874880000000e+13, P4 ;  /* 0x5555555510207808 */ /* 0x000fe40002000000 */
[----:B------:R-:W-:-:S06]  /*1790*/  FSEL R33, R17, 1.4166666269302368164, P4 ;  /* 0x3fb5555511217808 */ /* 0x000fcc0002000000 */
[----:B------:R-:W-:Y:S01]  /*17a0*/  FSETP.GEU.AND P1, PT, |R39|, 6.5827683646048100446e-37, PT ;  /* 0x036000002700780b */ /* 0x000fe20003f2e200 */
[----:B0-----:R-:W-:-:S08]  /*17b0*/  DFMA R22, R18, -R20, 1 ;  /* 0x3ff000001216742b */ /* 0x001fd00000000814 */
[----:B------:R-:W-:-:S08]  /*17c0*/  DFMA R22, R22, R22, R22 ;  /* 0x000000161616722b */ /* 0x000fd00000000016 */
[----:B------:R-:W-:-:S08]  /*17d0*/  DFMA R22, R18, R22, R18 ;  /* 0x000000161216722b */ /* 0x000fd00000000012 */
[----:B------:R-:W-:-:S08]  /*17e0*/  DFMA R20, R22, -R20, 1 ;  /* 0x3ff000001614742b */ /* 0x000fd00000000814 */
[----:B------:R-:W-:-:S08]  /*17f0*/  DFMA R22, R22, R20, R22 ;  /* 0x000000141616722b */ /* 0x000fd00000000016 */
[----:B------:R-:W-:-:S08]  /*1800*/  DMUL R18, R22, R38 ;  /* 0x0000002616127228 */ /* 0x000fd00000000000 */
[----:B------:R-:W-:-:S08]  /*1810*/  DFMA R20, R18, -24, R38 ;  /* 0xc03800001214782b */ /* 0x000fd00000000026 */
[----:B------:R-:W-:-:S10]  /*1820*/  DFMA R18, R22, R20, R18 ;  /* 0x000000141612722b */ /* 0x000fd40000000012 */
[----:B------:R-:W-:-:S05]  /*1830*/  FFMA R0, RZ, 2.875, R19 ;  /* 0x40380000ff007823 */ /* 0x000fca0000000013 */
[----:B------:R-:W-:-:S13]  /*1840*/  FSETP.GT.AND P0, PT, |R0|, 1.469367938527859385e-39, PT ;  /* 0x001000000000780b */ /* 0x000fda0003f04200 */
[----:B------:R-:W-:Y:S05]  /*1850*/  @P0 BRA P1, `(.L_x_104) ;  /* 0x0000000000200947 */ /* 0x000fea0000800000 */
[----:B------:R-:W-:Y:S01]  /*1860*/  IMAD.MOV.U32 R20, RZ, RZ, R38 ;  /* 0x000000ffff147224 */ /* 0x000fe200078e0026 */
[----:B------:R-:W-:Y:S01]  /*1870*/  MOV R18, RZ ;  /* 0x000000ff00127202 */ /* 0x000fe20000000f00 */
[----:B------:R-:W-:Y:S01]  /*1880*/  IMAD.MOV.U32 R21, RZ, RZ, R39 ;  /* 0x000000ffff157224 */ /* 0x000fe200078e0027 */
[----:B------:R-:W-:Y:S01]  /*1890*/  MOV R30, 0x18c0 ;  /* 0x000018c0001e7802 */ /* 0x000fe20000000f00 */
[----:B------:R-:W-:-:S07]  /*18a0*/  IMAD.MOV.U32 R19, RZ, RZ, 0x40380000 ;  /* 0x40380000ff137424 */ /* 0x000fce00078e00ff */
[----:B------:R-:W-:Y:S05]  /*18b0*/  CALL.REL.NOINC `($__internal_1_$__cuda_sm20_div_rn_f64_full) ;  /* 0x0000002c00807944 */ /* 0x000fea0003c00000 */
[----:B------:R-:W-:Y:S01]  /*18c0*/  IMAD.MOV.U32 R18, RZ, RZ, R16 ;  /* 0x000000ffff127224 */ /* 0x000fe200078e0010 */
[----:B------:R-:W-:-:S07]  /*18d0*/  MOV R19, R17 ;  /* 0x0000001100137202 */ /* 0x000fce0000000f00 */
.L_x_104:
[----:B------:R-:W-:Y:S05]  /*18e0*/  BSYNC.RECONVERGENT B2 ;  /* 0x0000000000027941 */ /* 0x000fea0003800200 */
.L_x_103:
[----:B------:R-:W0:Y:S01]  /*18f0*/  LDC R0, c[0x0][0x384] ;  /* 0x0000e100ff007b82 */ /* 0x000e220000000800 */
[----:B------:R-:W-:Y:S01]  /*1900*/  IMAD.MOV.U32 R3, RZ, RZ, 0x40180000 ;  /* 0x40180000ff037424 */ /* 0x000fe200078e00ff */
[----:B------:R-:W-:Y:S02]  /*1910*/  MOV R42, 0x19a0 ;  /* 0x000019a0002a7802 */ /* 0x000fe40000000f00 */
[----:B0-----:R-:W-:-:S04]  /*1920*/  FSETP.NEU.AND P0, PT, R0, 1, PT ;  /* 0x3f8000000000780b */ /* 0x001fc80003f0d000 */
[----:B------:R-:W-:Y:S02]  /*1930*/  FSEL R16, R18, 1.46601546874880000000e+13, P0 ;  /* 0x5555555512107808 */ /* 0x000fe40000000000 */
[----:B------:R-:W-:Y:S01]  /*1940*/  FSEL R17, R19, 1.4166666269302368164, P0 ;  /* 0x3fb5555513117808 */ /* 0x000fe20000000000 */
[----:B------:R-:W-:-:S05]  /*1950*/  DADD R18, -RZ, |R12| ;  /* 0x00000000ff127229 */ /* 0x000fca000000050c */
[----:B------:R-:W-:-:S05]  /*1960*/  DADD R32, R16, R32 ;  /* 0x0000000010207229 */ /* 0x000fca0000000020 */
[----:B------:R-:W-:Y:S01]  /*1970*/  IMAD.MOV.U32 R5, RZ, RZ, R19 ;  /* 0x000000ffff057224 */ /* 0x000fe200078e0013 */
[----:B------:R0:W1:Y:S06]  /*1980*/  F2F.F32.F64 R0, R32 ;  /* 0x0000002000007310 */ /* 0x00006c0000301000 */
        /* <DEDUP_REMOVED lines=19> */
.L_x_105:
        /* <DEDUP_REMOVED lines=23> */
[----:B------:R-:W-:Y:S01]  /*1c30*/  @!P0 IMAD.MOV.U32 R16, RZ, RZ, 0x0 ;  /* 0x00000000ff108424 */ /* 0x000fe200078e00ff */
[----:B------:R-:W-:-:S07]  /*1c40*/  @!P0 MOV R17, 0x7ff00000 ;  /* 0x7ff0000000118802 */ /* 0x000fce0000000f00 */
.L_x_106:
        /* <DEDUP_REMOVED lines=10> */
[----:B------:R-:W-:-:S05]  /*1cf0*/  FFMA R3, RZ, 4.203125, R17 ;  /* 0x40868000ff037823 */ /* 0x000fca0000000011 */
[----:B------:R-:W-:-:S13]  /*1d00*/  FSETP.GT.AND P0, PT, |R3|, 1.469367938527859385e-39, PT ;  /* 0x001000000300780b */ /* 0x000fda0003f04200 */
[----:B------:R-:W-:Y:S05]  /*1d10*/  @P0 BRA P1, `(.L_x_108) ;  /* 0x0000000000180947 */ /* 0x000fea0000800000 */
[----:B------:R-:W-:Y:S01]  /*1d20*/  IMAD.MOV.U32 R20, RZ, RZ, R22 ;  /* 0x000000ffff147224 */ /* 0x000fe200078e0016 */
[----:B------:R-:W-:Y:S01]  /*1d30*/  MOV R21, R23 ;  /* 0x0000001700157202 */ /* 0x000fe20000000f00 */
[----:B------:R-:W-:Y:S01]  /*1d40*/  IMAD.MOV.U32 R18, RZ, RZ, RZ ;  /* 0x000000ffff127224 */ /* 0x000fe200078e00ff */
[----:B------:R-:W-:Y:S02]  /*1d50*/  MOV R19, 0x40868000 ;  /* 0x4086800000137802 */ /* 0x000fe40000000f00 */
[----:B------:R-:W-:-:S07]  /*1d60*/  MOV R30, 0x1d80 ;  /* 0x00001d80001e7802 */ /* 0x000fce0000000f00 */
[----:B------:R-:W-:Y:S05]  /*1d70*/  CALL.REL.NOINC `($__internal_1_$__cuda_sm20_div_rn_f64_full) ;  /* 0x0000002800507944 */ /* 0x000fea0003c00000 */
.L_x_108:
[----:B------:R-:W-:Y:S05]  /*1d80*/  BSYNC.RECONVERGENT B2 ;  /* 0x0000000000027941 */ /* 0x000fea0003800200 */
.L_x_107:
[----:B------:R-:W0:Y:S01]  /*1d90*/  MUFU.RCP64H R19, 720 ;  /* 0x4086800000137908 */ /* 0x000e220000001800 */
[----:B------:R-:W-:Y:S01]  /*1da0*/  IMAD.MOV.U32 R20, RZ, RZ, 0x0 ;  /* 0x00000000ff147424 */ /* 0x000fe200078e00ff */
[----:B------:R-:W-:Y:S01]  /*1db0*/  MOV R21, 0x40868000 ;  /* 0x4086800000157802 */ /* 0x000fe20000000f00 */
[----:B------:R-:W-:Y:S01]  /*1dc0*/  IMAD.MOV.U32 R18, RZ, RZ, 0x1 ;  /* 0x00000001ff127424 */ /* 0x000fe200078e00ff */
[----:B------:R-:W-:Y:S01]  /*1dd0*/  DADD R38, R38, R38 ;  /* 0x0000000026267229 */ /* 0x000fe20000000026 */
[----:B------:R-:W-:Y:S01]  /*1de0*/  BSSY.RECONVERGENT B2, `(.L_x_109) ;  /* 0x0000017000027945 */ /* 0x000fe20003800200 */
[----:B------:R-:W-:Y:S02]  /*1df0*/  FSEL R32, R16, 3.1249045965716459206e-25, P4 ;  /* 0x16c16c1710207808 */ /* 0x000fe40002000000 */
[----:B------:R-:W-:-:S06]  /*1e00*/  FSEL R33, R17, 0.90138888359069824219, P4 ;  /* 0x3f66c16c11217808 */ /* 0x000fcc0002000000 */
        /* <DEDUP_REMOVED lines=12> */
[----:B------:R-:W-:Y:S01]  /*1ed0*/  MOV R20, R38 ;  /* 0x0000002600147202 */ /* 0x000fe20000000f00 */
[----:B------:R-:W-:Y:S01]  /*1ee0*/  IMAD.MOV.U32 R21, RZ, RZ, R39 ;  /* 0x000000ffff157224 */ /* 0x000fe200078e0027 */
[----:B------:R-:W-:Y:S01]  /*1ef0*/  MOV R18, RZ ;  /* 0x000000ff00127202 */ /* 0x000fe20000000f00 */
[----:B------:R-:W-:Y:S01]  /*1f00*/  IMAD.MOV.U32 R19, RZ, RZ, 0x40868000 ;  /* 0x40868000ff137424 */ /* 0x000fe200078e00ff */
[----:B------:R-:W-:-:S07]  /*1f10*/  MOV R30, 0x1f30 ;  /* 0x00001f30001e7802 */ /* 0x000fce0000000f00 */
[----:B------:R-:W-:Y:S05]  /*1f20*/  CALL.REL.NOINC `($__internal_1_$__cuda_sm20_div_rn_f64_full) ;  /* 0x0000002400e47944 */ /* 0x000fea0003c00000 */
[----:B------:R-:W-:Y:S01]  /*1f30*/  MOV R18, R16 ;  /* 0x0000001000127202 */ /* 0x000fe20000000f00 */
[----:B------:R-:W-:-:S07]  /*1f40*/  IMAD.MOV.U32 R19, RZ, RZ, R17 ;  /* 0x000000ffff137224 */ /* 0x000fce00078e0011 */
.L_x_110:
[----:B------:R-:W-:Y:S05]  /*1f50*/  BSYNC.RECONVERGENT B2 ;  /* 0x0000000000027941 */ /* 0x000fea0003800200 */
.L_x_109:
[----:B------:R-:W0:Y:S01]  /*1f60*/  LDC R3, c[0x0][0x384] ;  /* 0x0000e100ff037b82 */ /* 0x000e220000000800 */
[----:B------:R-:W-:Y:S02]  /*1f70*/  MOV R42, 0x2010 ;  /* 0x00002010002a7802 */ /* 0x000fe40000000f00 */
[----:B0-----:R-:W-:Y:S01]  /*1f80*/  FSETP.NEU.AND P0, PT, R3, 1, PT ;  /* 0x3f8000000300780b */ /* 0x001fe20003f0d000 */
[----:B------:R-:W-:-:S03]  /*1f90*/  IMAD.MOV.U32 R3, RZ, RZ, 0x40200000 ;  /* 0x40200000ff037424 */ /* 0x000fc600078e00ff */
[----:B------:R-:W-:Y:S02]  /*1fa0*/  FSEL R16, R18, 3.1249045965716459206e-25, P0 ;  /* 0x16c16c1712107808 */ /* 0x000fe40000000000 */
[----:B------:R-:W-:Y:S01]  /*1fb0*/  FSEL R17, R19, 0.90138888359069824219, P0 ;  /* 0x3f66c16c13117808 */ /* 0x000fe20000000000 */
[----:B------:R-:W-:-:S05]  /*1fc0*/  DADD R18, -RZ, |R12| ;  /* 0x00000000ff127229 */ /* 0x000fca000000050c */
[----:B------:R-:W-:-:S05]  /*1fd0*/  DADD R32, R16, R32 ;  /* 0x0000000010207229 */ /* 0x000fca0000000020 */
[----:B------:R-:W-:Y:S01]  /*1fe0*/  MOV R5, R19 ;  /* 0x0000001300057202 */ /* 0x000fe20000000f00 */
        /* <DEDUP_REMOVED lines=9> */
[----:B------:R-:W-:Y:S02]  /*2080*/  ISETP.NE.AND P0, PT, R18, 0x7ff00000, PT ;  /* 0x7ff000001200780c */ /* 0x000fe40003f05270 */
[----:B------:R-:W-:Y:S02]  /*2090*/  MOV R18, R20 ;  /* 0x0000001400127202 */ /* 0x000fe40000000f00 */
[----:B0-----:R-:W-:-:S09]  /*20a0*/  FSETP.NEU.AND P2, PT, RZ, UR4, PT ;  /* 0x00000004ff007c0b */ /* 0x001fd2000bf4d000 */
[----:B------:R-:W-:Y:S05]  /*20b0*/  @P0 BRA `(.L_x_111) ;  /* 0x00000000001c0947 */ /* 0x000fea0003800000 */
[----:B------:R-:W0:Y:S02]  /*20c0*/  LDC R3, c[0x0][0x384] ;  /* 0x0000e100ff037b82 */ /* 0x000e240000000800 */
[----:B0-----:R-:W-:-:S13]  /*20d0*/  FSETP.NAN.AND P0, PT, R3, R3, PT ;  /* 0x000000030300720b */ /* 0x001fda0003f08000 */
[----:B------:R-:W-:Y:S01]  /*20e0*/  @P0 DADD R38, R12, 8 ;  /* 0x402000000c260429 */ /* 0x000fe20000000000 */
[----:B------:R-:W-:Y:S10]  /*20f0*/  @P0 BRA `(.L_x_111) ;  /* 0x00000000000c0947 */ /* 0x000ff40003800000 */
[----:B------:R-:W-:-:S14]  /*2100*/  DSETP.NEU.AND P0, PT, |R12|, +INF , PT ;  /* 0x7ff000000c00742a */ /* 0x000fdc0003f0d200 */
[----:B------:R-:W-:Y:S01]  /*2110*/  @!P0 IMAD.MOV.U32 R38, RZ, RZ, 0x0 ;  /* 0x00000000ff268424 */ /* 0x000fe200078e00ff */
[----:B------:R-:W-:-:S07]  /*2120*/  @!P0 MOV R39, 0x7ff00000 ;  /* 0x7ff0000000278802 */ /* 0x000fce0000000f00 */
.L_x_111:
        /* <DEDUP_REMOVED lines=23> */
[----:B------:R-:W-:Y:S01]  /*22a0*/  @!P0 MOV R16, 0x0 ;  /* 0x0000000000108802 */ /* 0x000fe20000000f00 */
[----:B------:R-:W-:-:S07]  /*22b0*/  @!P0 IMAD.MOV.U32 R17, RZ, RZ, 0x7ff00000 ;  /* 0x7ff00000ff118424 */ /* 0x000fce00078e00ff */
.L_x_112:
        /* <DEDUP_REMOVED lines=10> */
[----:B------:R-:W-:-:S05]  /*2360*/  FFMA R3, RZ, 7.115234375, R17 ;  /* 0x40e3b000ff037823 */ /* 0x000fca0000000011 */
        /* <DEDUP_REMOVED lines=8> */
.L_x_114:
[----:B------:R-:W-:Y:S05]  /*23f0*/  BSYNC.RECONVERGENT B2 ;  /* 0x0000000000027941 */ /* 0x000fea0003800200 */
.L_x_113:
[----:B------:R-:W0:Y:S01]  /*2400*/  MUFU.RCP64H R19, 40320 ;  /* 0x40e3b00000137908 */ /* 0x000e220000001800 */
[----:B------:R-:W-:Y:S01]  /*2410*/  HFMA2 R18, -RZ, RZ, 0, 5.9604644775390625e-08 ;  /* 0x00000001ff127431 */ /* 0x000fe200000001ff */
[----:B------:R-:W-:Y:S01]  /*2420*/  MOV R20, 0x0 ;  /* 0x0000000000147802 */ /* 0x000fe20000000f00 */
[----:B------:R-:W-:Y:S01]  /*2430*/  IMAD.MOV.U32 R21, RZ, RZ, 0x40e3b000 ;  /* 0x40e3b000ff157424 */ /* 0x000fe200078e00ff */
[----:B------:R-:W-:Y:S01]  /*2440*/  DADD R38, R38, R38 ;  /* 0x0000000026267229 */ /* 0x000fe20000000026 */
[----:B------:R-:W-:Y:S01]  /*2450*/  BSSY.RECONVERGENT B2, `(.L_x_115) ;  /* 0x0000017000027945 */ /* 0x000fe20003800200 */
[----:B------:R-:W-:Y:S02]  /*2460*/  FSEL R32, R16, 2.6805903767080696074e-23, P4 ;  /* 0x1a01a01a10207808 */ /* 0x000fe40002000000 */
[----:B------:R-:W-:-:S06]  /*2470*/  FSEL R33, R17, 0.5390872955322265625, P4 ;  /* 0x3f0a01a011217808 */ /* 0x000fcc0002000000 */
        /* <DEDUP_REMOVED lines=18> */
[----:B------:R-:W-:Y:S01]  /*25a0*/  IMAD.MOV.U32 R18, RZ, RZ, R16 ;  /* 0x000000ffff127224 */ /* 0x000fe200078e0010 */
[----:B------:R-:W-:-:S07]  /*25b0*/  MOV R19, R17 ;  /* 0x0000001100137202 */ /* 0x000fce0000000f00 */
.L_x_116:
[----:B------:R-:W-:Y:S05]  /*25c0*/  BSYNC.RECONVERGENT B2 ;  /* 0x0000000000027941 */ /* 0x000fea0003800200 */
.L_x_115:
[----:B------:R-:W0:Y:S01]  /*25d0*/  LDC R3, c[0x0][0x384] ;  /* 0x0000e100ff037b82 */ /* 0x000e220000000800 */
[----:B------:R-:W-:Y:S02]  /*25e0*/  MOV R42, 0x2680 ;  /* 0x00002680002a7802 */ /* 0x000fe40000000f00 */
[----:B0-----:R-:W-:Y:S02]  /*25f0*/  FSETP.NEU.AND P0, PT, R3, 1, PT ;  /* 0x3f8000000300780b */ /* 0x001fe40003f0d000 */
[----:B------:R-:W-:Y:S02]  /*2600*/  MOV R3, 0x40240000 ;  /* 0x4024000000037802 */ /* 0x000fe40000000f00 */
[----:B------:R-:W-:Y:S02]  /*2610*/  FSEL R16, R18, 2.6805903767080696074e-23, P0 ;  /* 0x1a01a01a12107808 */ /* 0x000fe40000000000 */
[----:B------:R-:W-:Y:S01]  /*2620*/  FSEL R17, R19, 0.5390872955322265625, P0 ;  /* 0x3f0a01a013117808 */ /* 0x000fe20000000000 */
        /* <DEDUP_REMOVED lines=8> */
[----:B------:R-:W-:Y:S01]  /*26b0*/  IMAD.MOV.U32 R38, RZ, RZ, R16 ;  /* 0x000000ffff267224 */ /* 0x000fe200078e0010 */
[----:B------:R-:W-:Y:S02]  /*26c0*/  MOV R39, R17 ;  /* 0x0000001100277202 */ /* 0x000fe40000000f00 */
[----:B------:R-:W-:-:S04]  /*26d0*/  @!P5 CS2R R38, SRZ ;  /* 0x000000000026d805 */ /* 0x000fc8000001ff00 */
        /* <DEDUP_REMOVED lines=12> */
.L_x_117:
[----:B------:R-:W-:Y:S01]  /*27a0*/  MOV R5, R21 ;  /* 0x0000001500057202 */ /* 0x000fe20000000f00 */
[----:B------:R-:W-:Y:S01]  /*27b0*/  IMAD.MOV.U32 R3, RZ, RZ, 0x40240000 ;  /* 0x40240000ff037424 */ /* 0x000fe200078e00ff */
[----:B------:R-:W-:-:S07]  /*27c0*/  MOV R42, 0x27e0 ;  /* 0x000027e0002a7802 */ /* 0x000fce0000000f00 */
[----:B------:R-:W-:Y:S05]  /*27d0*/  CALL.REL.NOINC `($_Z14PSOR_2D_SolverififfPfS_S_$__internal_accurate_pow) ;  /* 0x0000002c00287944 */ /* 0x000fea0003c00000 */
[----:B------:R-:W0:Y:S01]  /*27e0*/  MUFU.RCP64H R21, 3628800 ;  /* 0x414baf8000157908 */ /* 0x000e220000001800 */
[----:B------:R-:W-:Y:S01]  /*27f0*/  HFMA2 R20, -RZ, RZ, 0, 5.9604644775390625e-08 ;  /* 0x00000001ff147431 */ /* 0x000fe200000001ff */
        /* <DEDUP_REMOVED lines=19> */
.L_x_118:
        /* <DEDUP_REMOVED lines=10> */
[----:B------:R-:W-:-:S05]  /*29d0*/  FFMA R3, RZ, 12.7303466796875, R17 ;  /* 0x414baf80ff037823 */ /* 0x000fca0000000011 */
        /* <DEDUP_REMOVED lines=8> */
.L_x_120:
[----:B------:R-:W-:Y:S05]  /*2a60*/  BSYNC.RECONVERGENT B2 ;  /* 0x0000000000027941 */ /* 0x000fea0003800200 */
.L_x_119:
[----:B------:R-:W0:Y:S01]  /*2a70*/  MUFU.RCP64H R19, 3628800 ;  /* 0x414baf8000137908 */ /* 0x000e220000001800 */
[----:B------:R-:W-:Y:S01]  /*2a80*/  IMAD.MOV.U32 R20, RZ, RZ, 0x0 ;  /* 0x00000000ff147424 */ /* 0x000fe200078e00ff */
[----:B------:R-:W-:Y:S01]  /*2a90*/  MOV R21, 0x414baf80 ;  /* 0x414baf8000157802 */ /* 0x000fe20000000f00 */
[----:B------:R-:W-:Y:S01]  /*2aa0*/  IMAD.MOV.U32 R18, RZ, RZ, 0x1 ;  /* 0x00000001ff127424 */ /* 0x000fe200078e00ff */
[----:B------:R-:W-:Y:S01]  /*2ab0*/  DADD R38, R38, R38 ;  /* 0x0000000026267229 */ /* 0x000fe20000000026 */
[----:B------:R-:W-:Y:S01]  /*2ac0*/  BSSY.RECONVERGENT B2, `(.L_x_121) ;  /* 0x0000017000027945 */ /* 0x000fe20003800200 */
[----:B------:R-:W-:Y:S02]  /*2ad0*/  FSEL R32, R16, -1.481905565015040338e-05, P4 ;  /* 0xb7789f5c10207808 */ /* 0x000fe40002000000 */
[----:B------:R-:W-:-:S06]  /*2ae0*/  FSEL R33, R17, 0.31736990809440612793, P4 ;  /* 0x3ea27e4f11217808 */ /* 0x000fcc0002000000 */
        /* <DEDUP_REMOVED lines=20> */
.L_x_122:
[----:B------:R-:W-:Y:S05]  /*2c30*/  BSYNC.RECONVERGENT B2 ;  /* 0x0000000000027941 */ /* 0x000fea0003800200 */
.L_x_121:
[----:B------:R-:W0:Y:S01]  /*2c40*/  LDC R3, c[0x0][0x384] ;  /* 0x0000e100ff037b82 */ /* 0x000e220000000800 */
[----:B------:R-:W-:Y:S02]  /*2c50*/  MOV R42, 0x2cf0 ;  /* 0x00002cf0002a7802 */ /* 0x000fe40000000f00 */
[----:B0-----:R-:W-:Y:S01]  /*2c60*/  FSETP.NEU.AND P0, PT, R3, 1, PT ;  /* 0x3f8000000300780b */ /* 0x001fe20003f0d000 */
[----:B------:R-:W-:-:S03]  /*2c70*/  IMAD.MOV.U32 R3, RZ, RZ, 0x40280000 ;  /* 0x40280000ff037424 */ /* 0x000fc600078e00ff */
[----:B------:R-:W-:Y:S02]  /*2c80*/  FSEL R16, R18, -1.481905565015040338e-05, P0 ;  /* 0xb7789f5c12107808 */ /* 0x000fe40000000000 */
[----:B------:R-:W-:Y:S01]  /*2c90*/  FSEL R17, R19, 0.31736990809440612793, P0 ;  /* 0x3ea27e4f13117808 */ /* 0x000fe20000000000 */
[----:B------:R-:W-:-:S05]  /*2ca0*/  DADD R18, -RZ, |R12| ;  /* 0x00000000ff127229 */ /* 0x000fca000000050c */
[----:B------:R-:W-:-:S05]  /*2cb0*/  DADD R32, R16, R32 ;  /* 0x0000000010207229 */ /* 0x000fca0000000020 */
[----:B------:R-:W-:Y:S01]  /*2cc0*/  MOV R5, R19 ;  /* 0x0000001300057202 */ /* 0x000fe20000000f00 */
[----:B------:R0:W1:Y:S06]  /*2cd0*/  F2F.F32.F64 R38, R32 ;  /* 0x0000002000267310 */ /* 0x00006c0000301000 */
[----:B01----:R-:W-:Y:S05]  /*2ce0*/  CALL.REL.NOINC `($_Z14PSOR_2D_SolverififfPfS_S_$__internal_accurate_pow) ;  /* 0x0000002400e47944 */ /* 0x003fea0003c00000 */
[----:B------:R-:W0:Y:S01]  /*2cf0*/  MUFU.RCP64H R21, 479001600 ;  /* 0x41bc8cfc00157908 */ /* 0x000e220000001800 */
[----:B------:R-:W-:Y:S02]  /*2d00*/  HFMA2 R24, -RZ, RZ, 0, 0 ;  /* 0x00000000ff187431 */ /* 0x000fe400000001ff */
[----:B------:R-:W-:Y:S01]  /*2d10*/  IMAD.MOV.U32 R25, RZ, RZ, 0x41bc8cfc ;  /* 0x41bc8cfcff197424 */ /* 0x000fe200078e00ff */
[----:B------:R-:W-:Y:S02]  /*2d20*/  MOV R20, 0x1 ;  /* 0x0000000100147802 */ /* 0x000fe40000000f00 */
[----:B------:R-:W-:-:S04]  /*2d30*/  @!P5 CS2R R16, SRZ ;  /* 0x000000000010d805 */ /* 0x000fc8000001ff00 */
        /* <DEDUP_REMOVED lines=16> */
.L_x_123:
        /* <DEDUP_REMOVED lines=10> */
[----:B------:R-:W-:-:S05]  /*2ee0*/  FFMA R3, RZ, 23.56884002685546875, R13 ;  /* 0x41bc8cfcff037823 */ /* 0x000fca000000000d */
        /* <DEDUP_REMOVED lines=10> */
.L_x_125:
[----:B------:R-:W-:Y:S05]  /*2f90*/  BSYNC.RECONVERGENT B2 ;  /* 0x0000000000027941 */ /* 0x000fea0003800200 */
.L_x_124:
[----:B------:R-:W-:Y:S01]  /*2fa0*/  DADD R18, -RZ, |R10| ;  /* 0x00000000ff127229 */ /* 0x000fe2000000050a */
[----:B------:R-:W-:Y:S02]  /*2fb0*/  FSEL R12, R12, -1.54028256424871466263e+29, P4 ;  /* 0xeff8d8980c0c7808 */ /* 0x000fe40002000000 */
[----:B------:R-:W-:Y:S02]  /*2fc0*/  FSEL R13, R13, 0.17376267910003662109, P4 ;  /* 0x3e31eed80d0d7808 */ /* 0x000fe40002000000 */
[----:B------:R-:W-:Y:S02]  /*2fd0*/  MOV R3, 0x40280000 ;  /* 0x4028000000037802 */ /* 0x000fe40000000f00 */
[----:B------:R-:W-:-:S03]  /*2fe0*/  MOV R42, 0x3010 ;  /* 0x00003010002a7802 */ /* 0x000fc60000000f00 */
[----:B------:R-:W-:-:S07]  /*2ff0*/  IMAD.MOV.U32 R5, RZ, RZ, R19 ;  /* 0x000000ffff057224 */ /* 0x000fce00078e0013 */
[----:B------:R-:W-:Y:S05]  /*3000*/  CALL.REL.NOINC `($_Z14PSOR_2D_SolverififfPfS_S_$__internal_accurate_pow) ;  /* 0x00000024001c7944 */ /* 0x000fea0003c00000 */
[----:B------:R-:W0:Y:S01]  /*3010*/  MUFU.RCP64H R19, 479001600 ;  /* 0x41bc8cfc00137908 */ /* 0x000e220000001800 */
[----:B------:R-:W-:Y:S02]  /*3020*/  HFMA2 R21, -RZ, RZ, 2.8671875, -0.00030422210693359375 ;  /* 0x41bc8cfcff157431 */ /* 0x000fe400000001ff */
[----:B------:R-:W-:Y:S01]  /*3030*/  IMAD.MOV.U32 R20, RZ, RZ, 0x0 ;  /* 0x00000000ff147424 */ /* 0x000fe200078e00ff */
[----:B------:R-:W-:Y:S01]  /*3040*/  @!P5 CS2R R16, SRZ ;  /* 0x000000000010d805 */ /* 0x000fe2000001ff00 */
[----:B------:R-:W-:-:S06]  /*3050*/  IMAD.MOV.U32 R18, RZ, RZ, 0x1 ;  /* 0x00000001ff127424 */ /* 0x000fcc00078e00ff */
        /* <DEDUP_REMOVED lines=16> */
.L_x_126:
[----:B------:R-:W-:Y:S01]  /*3160*/  DADD R20, R16, R16 ;  /* 0x0000000010147229 */ /* 0x000fe20000000010 */
[----:B------:R-:W-:Y:S01]  /*3170*/  BSSY.RECONVERGENT B2, `(.L_x_127) ;  /* 0x0000010000027945 */ /* 0x000fe20003800200 */
[----:B------:R-:W0:Y:S06]  /*3180*/  LDC R16, c[0x0][0x38c] ;  /* 0x0000e300ff107b82 */ /* 0x000e2c0000000800 */
[----:B------:R-:W-:Y:S02]  /*3190*/  DMUL R4, R22, R20 ;  /* 0x0000001416047228 */ /* 0x000fe40000000000 */
[----:B------:R-:W-:-:S06]  /*31a0*/  FSETP.GEU.AND P1, PT, |R21|, 6.5827683646048100446e-37, PT ;  /* 0x036000001500780b */ /* 0x000fcc0003f2e200 */
[----:B------:R-:W-:-:S08]  /*31b0*/  DFMA R10, R4, -479001600, R20 ;  /* 0xc1bc8cfc040a782b */ /* 0x000fd00000000014 */
[----:B------:R-:W-:Y:S01]  /*31c0*/  DFMA R4, R22, R10, R4 ;  /* 0x0000000a1604722b */ /* 0x000fe20000000004 */
[----:B0-----:R-:W-:-:S09]  /*31d0*/  FSETP.NEU.AND P4, PT, R16, 1, PT ;  /* 0x3f8000001000780b */ /* 0x001fd20003f8d000 */
[----:B------:R-:W-:-:S05]  /*31e0*/  FFMA R3, RZ, 23.56884002685546875, R5 ;  /* 0x41bc8cfcff037823 */ /* 0x000fca0000000005 */
[----:B------:R-:W-:-:S13]  /*31f0*/  FSETP.GT.AND P0, PT, |R3|, 1.469367938527859385e-39, PT ;  /* 0x001000000300780b */ /* 0x000fda0003f04200 */
[----:B------:R-:W-:Y:S05]  /*3200*/  @P0 BRA P1, `(.L_x_128) ;  /* 0x0000000000180947 */ /* 0x000fea0000800000 */
[----:B------:R-:W-:Y:S01]  /*3210*/  MOV R18, RZ ;  /* 0x000000ff00127202 */ /* 0x000fe20000000f00 */
[----:B------:R-:W-:Y:S01]  /*3220*/  IMAD.MOV.U32 R19, RZ, RZ, 0x41bc8cfc ;  /* 0x41bc8cfcff137424 */ /* 0x000fe200078e00ff */
[----:B------:R-:W-:-:S07]  /*3230*/  MOV R30, 0x3250 ;  /* 0x00003250001e7802 */ /* 0x000fce0000000f00 */
[----:B------:R-:W-:Y:S05]  /*3240*/  CALL.REL.NOINC `($__internal_1_$__cuda_sm20_div_rn_f64_full) ;  /* 0x00000014001c7944 */ /* 0x000fea0003c00000 */
[----:B------:R-:W-:Y:S01]  /*3250*/  MOV R4, R16 ;  /* 0x0000001000047202 */ /* 0x000fe20000000f00 */
[----:B------:R-:W-:-:S07]  /*3260*/  IMAD.MOV.U32 R5, RZ, RZ, R17 ;  /* 0x000000ffff057224 */ /* 0x000fce00078e0011 */
.L_x_128:
[----:B------:R-:W-:Y:S05]  /*3270*/  BSYNC.RECONVERGENT B2 ;  /* 0x0000000000027941 */ /* 0x000fea0003800200 */
.L_x_127:
[----:B------:R-:W0:Y:S01]  /*3280*/  LDCU UR6, c[0x0][0x388] ;  /* 0x00007100ff0677ac */ /* 0x000e220008000800 */
[----:B------:R-:W-:Y:S02]  /*3290*/  FSEL R22, R4, -1.54028256424871466263e+29, P4 ;  /* 0xeff8d89804167808 */ /* 0x000fe40002000000 */
[----:B------:R-:W-:-:S06]  /*32a0*/  FSEL R23, R5, 0.17376267910003662109, P4 ;  /* 0x3e31eed805177808 */ /* 0x000fcc0002000000 */
[----:B------:R-:W-:Y:S01]  /*32b0*/  DADD R22, R12, R22 ;  /* 0x000000000c167229 */ /* 0x000fe20000000016 */
[----:B0-----:R-:W-:-:S09]  /*32c0*/  UISETP.GE.AND UP0, UPT, UR6, 0xd, UPT ;  /* 0x0000000d0600788c */ /* 0x001fd2000bf06270 */
[----:B------:R-:W-:Y:S05]  /*32d0*/  BRA.U !UP0, `(.L_x_96) ;  /* 0x0000001108707547 */ /* 0x000fea000b800000 */
[----:B------:R-:W0:Y:S01]  /*32e0*/  LDCU.64 UR4, c[0x0][0x3a0] ;  /* 0x00007400ff0477ac */ /* 0x000e220008000a00 */
[----:B------:R-:W1:Y:S01]  /*32f0*/  LDC R47, c[0x0][0x38c] ;  /* 0x0000e300ff2f7b82 */ /* 0x000e620000000800 */
[----:B------:R-:W2:Y:S01]  /*3300*/  LDCU.64 UR10, c[0x0][0x380] ;  /* 0x00007000ff0a77ac */ /* 0x000ea20008000a00 */
[----:B0-----:R-:W-:Y:S01]  /*3310*/  MOV R20, UR4 ;  /* 0x0000000400147c02 */ /* 0x001fe20008000f00 */
[----:B------:R-:W-:Y:S01]  /*3320*/  IMAD.U32 R21, RZ, RZ, UR5 ;  /* 0x00000005ff157e24 */ /* 0x000fe2000f8e00ff */
[----:B--2---:R-:W-:-:S03]  /*3330*/  MOV R46, UR10 ;  /* 0x0000000a002e7c02 */ /* 0x004fc60008000f00 */
[----:B------:R-:W-:-:S05]  /*3340*/  IMAD.WIDE R52, R9, 0x4, R20 ;  /* 0x0000000409347825 */ /* 0x000fca00078e0214 */
[----:B------:R-:W5:Y:S01]  /*3350*/  LDG.E.CONSTANT R42, desc[UR8][R52.64+0x18] ;  /* 0x00001808342a7981 */ /* 0x000f62000c1e9900 */
[----:B------:R-:W-:-:S04]  /*3360*/  IMAD.WIDE R16, R46, 0x4, R52 ;  /* 0x000000042e107825 */ /* 0x000fc800078e0234 */
[C---:B------:R-:W-:Y:S02]  /*3370*/  IMAD.WIDE R50, R46.reuse, 0x4, R16 ;  /* 0x000000042e327825 */ /* 0x040fe400078e0210 */
[----:B------:R-:W5:Y:S02]  /*3380*/  LDG.E.CONSTANT R17, desc[UR8][R16.64+0x18] ;  /* 0x0000180810117981 */ /* 0x000f64000c1e9900 */
[----:B------:R-:W-:-:S05]  /*3390*/  IMAD.WIDE R48, R46, 0x4, R50 ;  /* 0x000000042e307825 */ /* 0x000fca00078e0232 */
[----:B------:R-:W5:Y:S01]  /*33a0*/  LDG.E.CONSTANT R13, desc[UR8][R48.64+0x18] ;  /* 0x00001808300d7981 */ /* 0x000f62000c1e9900 */
[----:B------:R-:W-:-:S03]  /*33b0*/  IMAD.WIDE R44, R46, 0x4, R48 ;  /* 0x000000042e2c7825 */ /* 0x000fc600078e0230 */
[----:B------:R-:W5:Y:S01]  /*33c0*/  LDG.E.CONSTANT R16, desc[UR8][R50.64+0x18] ;  /* 0x0000180832107981 */ /* 0x000f62000c1e9900 */
[----:B------:R-:W-:-:S03]  /*33d0*/  IMAD.WIDE R34, R46, 0x4, R44 ;  /* 0x000000042e227825 */ /* 0x000fc600078e022c */
[----:B------:R-:W5:Y:S01]  /*33e0*/  LDG.E.CONSTANT R12, desc[UR8][R44.64+0x18] ;  /* 0x000018082c0c7981 */ /* 0x000f62000c1e9900 */
[----:B------:R-:W0:Y:S01]  /*33f0*/  S2UR UR5, SR_CgaCtaId ;  /* 0x00000000000579c3 */ /* 0x000e220000008800 */
[C---:B------:R-:W-:Y:S01]  /*3400*/  IMAD R39, R46.reuse, 0x4, R9 ;  /* 0x000000042e277824 */ /* 0x040fe200078e0209 */
[----:B------:R-:W-:Y:S01]  /*3410*/  UISETP.NE.AND UP0, UPT, UR6, 0xd, UPT ;  /* 0x0000000d0600788c */ /* 0x000fe2000bf05270 */
[C---:B------:R-:W-:Y:S01]  /*3420*/  IMAD.WIDE R18, R46.reuse, 0x4, R34 ;  /* 0x000000042e127825 */ /* 0x040fe200078e0222 */
[----:B------:R-:W5:Y:S02]  /*3430*/  LDG.E.CONSTANT R11, desc[UR8][R34.64+0x18] ;  /* 0x00001808220b7981 */ /* 0x000f64000c1e9900 */
[----:B------:R-:W-:Y:S02]  /*3440*/  IADD3 R39, PT, PT, R39, R46, RZ ;  /* 0x0000002e27277210 */ /* 0x000fe40007ffe0ff */
[----:B------:R2:W5:Y:S01]  /*3450*/  LDG.E.CONSTANT R37, desc[UR8][R18.64+0x18] ;  /* 0x0000180812257981 */ /* 0x000562000c1e9900 */
[----:B------:R-:W-:-:S05]  /*3460*/  IMAD.WIDE R32, R46, 0x4, R18 ;  /* 0x000000042e207825 */ /* 0x000fca00078e0212 */
[----:B------:R-:W5:Y:S01]  /*3470*/  LDG.E.CONSTANT R10, desc[UR8][R32.64+0x18] ;  /* 0x00001808200a7981 */ /* 0x000f62000c1e9900 */
[----:B------:R-:W-:Y:S01]  /*3480*/  IMAD.WIDE R30, R46, 0x4, R32 ;  /* 0x000000042e1e7825 */ /* 0x000fe200078e0220 */
[----:B--2---:R2:W3:Y:S03]  /*3490*/  F2F.F32.F64 R18, R22 ;  /* 0x0000001600127310 */ /* 0x0044e60000301000 */
[----:B------:R-:W-:Y:S01]  /*34a0*/  FADD R35, R6, R7 ;  /* 0x0000000706237221 */ /* 0x000fe20000000000 */
[----:B------:R-:W-:Y:S01]  /*34b0*/  UMOV UR4, 0x400 ;  /* 0x0000040000047882 */ /* 0x000fe20000000000 */
[----:B------:R-:W-:-:S04]  /*34c0*/  IMAD.WIDE R28, R46, 0x4, R30 ;  /* 0x000000042e1c7825 */ /* 0x000fc800078e021e */
[----:B-1----:R-:W-:Y:S01]  /*34d0*/  FADD R19, R47, UR11 ;  /* 0x0000000b2f137e21 */ /* 0x002fe20008000000 */
[----:B------:R-:W5:Y:S01]  /*34e0*/  LDG.E.CONSTANT R5, desc[UR8][R30.64+0x18] ;  /* 0x000018081e057981 */ /* 0x000f62000c1e9900 */
[----:B------:R-:W-:-:S03]  /*34f0*/  IMAD.WIDE R26, R46, 0x4, R28 ;  /* 0x000000042e1a7825 */ /* 0x000fc600078e021c */
[----:B------:R1:W5:Y:S04]  /*3500*/  LDG.E.CONSTANT R4, desc[UR8][R28.64+0x18] ;  /* 0x000018081c047981 */ /* 0x000368000c1e9900 */
[----:B------:R-:W5:Y:S01]  /*3510*/  LDG.E.CONSTANT R3, desc[UR8][R26.64+0x18] ;  /* 0x000018081a037981 */ /* 0x000f62000c1e9900 */
[----:B------:R-:W-:Y:S01]  /*3520*/  IMAD.WIDE R24, R46, 0x4, R26 ;  /* 0x000000042e187825 */ /* 0x000fe200078e021a */
[----:B0-----:R-:W-:-:S03]  /*3530*/  ULEA UR4, UR5, UR4, 0x18 ;  /* 0x0000000405047291 */ /* 0x001fc6000f8ec0ff */
[----:B-1----:R-:W-:Y:S01]  /*3540*/  VIADD R29, R39, 0x6 ;  /* 0x00000006271d7836 */ /* 0x002fe20000000000 */
[----:B------:R0:W5:Y:S01]  /*3550*/  LDG.E.CONSTANT R36, desc[UR8][R24.64+0x18] ;  /* 0x0000180818247981 */ /* 0x000162000c1e9900 */
[----:B------:R-:W-:-:S04]  /*3560*/  FMUL R8, R35, R8 ;  /* 0x0000000823087220 */ /* 0x000fc80000400000 */
[----:B------:R-:W-:Y:S01]  /*3570*/  FMUL R8, R8, R19 ;  /* 0x0000001308087220 */ /* 0x000fe20000400000 */
[----:B0-----:R-:W-:Y:S02]  /*3580*/  LEA R25, R46, R29, 0x2 ;  /* 0x0000001d2e197211 */ /* 0x001fe400078e10ff */
[----:B------:R-:W-:-:S03]  /*3590*/  LEA R19, R40, UR4, 0x2 ;  /* 0x0000000428137c11 */ /* 0x000fc6000f8e10ff */
[----:B------:R-:W-:Y:S01]  /*35a0*/  IMAD R31, R46, 0x2, R25 ;  /* 0x000000022e1f7824 */ /* 0x000fe200078e0219 */
[----:B--23--:R-:W-:Y:S06]  /*35b0*/  BRA.U !UP0, `(.L_x_129) ;  /* 0x00000009089c7547 */ /* 0x00cfec000b800000 */
[----:B------:R-:W-:Y:S01]  /*35c0*/  ULOP3.LUT UR4, UR6, 0x7ffffffe, URZ, 0xc0, !UPT ;  /* 0x7ffffffe06047892 */ /* 0x000fe2000f8ec0ff */
[----:B------:R-:W-:Y:S01]  /*35d0*/  ISETP.GT.U32.AND P0, PT, R40, 0x5, PT ;  /* 0x000000052800780c */ /* 0x000fe20003f04070 */
[C-C-:B------:R-:W-:Y:S02]  /*35e0*/  IMAD R30, R46.reuse, 0xb, R9.reuse ;  /* 0x0000000b2e1e7824 */ /* 0x140fe400078e0209 */
[----:B------:R-:W-:Y:S01]  /*35f0*/  UIADD3 UR4, UPT, UPT, -UR4, URZ, URZ ;  /* 0x000000ff04047290 */ /* 0x000fe2000fffe1ff */
[C-C-:B------:R-:W-:Y:S02]  /*3600*/  IMAD R31, R46.reuse, 0xc, R9.reuse ;  /* 0x0000000c2e1f7824 */ /* 0x140fe400078e0209 */
[C-C-:B------:R-:W-:Y:S02]  /*3610*/  IMAD R32, R46.reuse, 0x5, R9.reuse ;  /* 0x000000052e207824 */ /* 0x140fe400078e0209 */
[C-C-:B------:R-:W-:Y:S01]  /*3620*/  IMAD R33, R46.reuse, 0x7, R9.reuse ;  /* 0x000000072e217824 */ /* 0x140fe200078e0209 */
[----:B------:R-:W-:Y:S01]  /*3630*/  MOV R35, UR4 ;  /* 0x0000000400237c02 */ /* 0x000fe20008000f00 */
[----:B------:R-:W-:-:S07]  /*3640*/  IMAD R34, R46, 0x6, R9 ;  /* 0x000000062e227824 */ /* 0x000fce00078e0209 */
.L_x_130:
[----:B0-----:R-:W0:Y:S01]  /*3650*/  LDCU.64 UR4, c[0x0][0x3a0] ;  /* 0x00007400ff0477ac */ /* 0x001e220008000a00 */
[----:B------:R-:W-:Y:S01]  /*3660*/  VIADD R39, R34, 0x6 ;  /* 0x0000000622277836 */ /* 0x000fe20000000000 */
[----:B------:R-:W1:Y:S01]  /*3670*/  LDC.64 R24, c[0x0][0x3a8] ;  /* 0x0000ea00ff187b82 */ /* 0x000e620000000a00 */
[----:B------:R-:W-:-:S07]  /*3680*/  IADD3 R23, PT, PT, R31, 0x6, RZ ;  /* 0x000000061f177810 */ /* 0x000fce0007ffe0ff */
[----:B------:R-:W2:Y:S01]  /*3690*/  LDC.64 R26, c[0x0][0x398] ;  /* 0x0000e600ff1a7b82 */ /* 0x000ea20000000a00 */
[----:B0-----:R-:W-:Y:S01]  /*36a0*/  MOV R20, UR4 ;  /* 0x0000000400147c02 */ /* 0x001fe20008000f00 */
[----:B------:R-:W-:-:S04]  /*36b0*/  IMAD.U32 R21, RZ, RZ, UR5 ;  /* 0x00000005ff157e24 */ /* 0x000fc8000f8e00ff */
[----:B------:R-:W-:-:S05]  /*36c0*/  @!P0 IMAD.WIDE R28, R39, 0x4, R20 ;  /* 0x00000004271c8825 */ /* 0x000fca00078e0214 */
[----:B------:R-:W3:Y:S04]  /*36d0*/  @!P0 LDG.E.CONSTANT R46, desc[UR8][R28.64+-0x18] ;  /* 0xffffe8081c2e8981 */ /* 0x000ee8000c1e9900 */
[----:B------:R0:W4:Y:S01]  /*36e0*/  @!P0 LDG.E.CONSTANT R52, desc[UR8][R28.64+0x80] ;  /* 0x000080081c348981 */ /* 0x000122000c1e9900 */
[----:B------:R-:W-:Y:S05]  /*36f0*/  WARPSYNC.ALL ;  /* 0x0000000000007948 */ /* 0x000fea0003800000 */
[----:B------:R-:W-:Y:S01]  /*3700*/  BAR.SYNC.DEFER_BLOCKING 0x0 ;  /* 0x0000000000007b1d */ /* 0x000fe20000010000 */
[----:B-----5:R-:W-:Y:S01]  /*3710*/  IMAD.MOV.U32 R44, RZ, RZ, R16 ;  /* 0x000000ffff2c7224 */ /* 0x020fe200078e0010 */
[----:B------:R-:W-:Y:S01]  /*3720*/  MOV R16, R12 ;  /* 0x0000000c00107202 */ /* 0x000fe20000000f00 */
[----:B------:R-:W-:-:S02]  /*3730*/  IMAD.MOV.U32 R12, RZ, RZ, R37 ;  /* 0x000000ffff0c7224 */ /* 0x000fc400078e0025 */
[----:B------:R-:W-:-:S04]  /*3740*/  IMAD.WIDE R22, R23, 0x4, R20 ;  /* 0x0000000417167825 */ /* 0x000fc800078e0214 */
[C---:B-1----:R-:W-:Y:S01]  /*3750*/  IMAD.WIDE R24, R39.reuse, 0x4, R24 ;  /* 0x0000000427187825 */ /* 0x042fe200078e0218 */
[----:B------:R-:W4:Y:S03]  /*3760*/  LDG.E.CONSTANT R45, desc[UR8][R22.64] ;  /* 0x00000008162d7981 */ /* 0x000f26000c1e9900 */
[----:B--2---:R-:W-:Y:S01]  /*3770*/  IMAD.WIDE R26, R39, 0x4, R26 ;  /* 0x00000004271a7825 */ /* 0x004fe200078e021a */
[----:B0-----:R-:W-:Y:S01]  /*3780*/  @!P0 IADD3 R29, PT, PT, R33, 0x6, RZ ;  /* 0x00000006211d8810 */ /* 0x001fe20007ffe0ff */
[----:B------:R-:W0:Y:S03]  /*3790*/  LDCU UR4, c[0x0][0x380] ;  /* 0x00007000ff0477ac */ /* 0x000e260008000800 */
[----:B------:R-:W2:Y:S04]  /*37a0*/  LDG.E.CONSTANT R47, desc[UR8][R26.64] ;  /* 0x000000081a2f7981 */ /* 0x000ea8000c1e9900 */
[----:B------:R-:W-:Y:S01]  /*37b0*/  STS [R19+0x18], R12 ;  /* 0x0000180c13007388 */ /* 0x000fe20000000800 */
[----:B------:R-:W-:-:S05]  /*37c0*/  @!P0 IMAD.WIDE R28, R29, 0x4, R20 ;  /* 0x000000041d1c8825 */ /* 0x000fca00078e0214 */
[----:B------:R-:W2:Y:S04]  /*37d0*/  @!P0 LDG.E.CONSTANT R50, desc[UR8][R28.64+-0x18] ;  /* 0xffffe8081c328981 */ /* 0x000ea8000c1e9900 */
[----:B------:R1:W2:Y:S01]  /*37e0*/  @!P0 LDG.E.CONSTANT R48, desc[UR8][R28.64+0x80] ;  /* 0x000080081c308981 */ /* 0x0002a2000c1e9900 */
[----:B------:R-:W-:Y:S01]  /*37f0*/  IMAD.MOV.U32 R39, RZ, RZ, R13 ;  /* 0x000000ffff277224 */ /* 0x000fe200078e000d */
[----:B------:R-:W-:Y:S01]  /*3800*/  MOV R13, R11 ;  /* 0x0000000b000d7202 */ /* 0x000fe20000000f00 */
[----:B------:R-:W-:-:S04]  /*3810*/  IMAD.MOV.U32 R11, RZ, RZ, R10 ;  /* 0x000000ffff0b7224 */ /* 0x000fc800078e000a */
[----:B------:R-:W-:Y:S01]  /*3820*/  FADD R10, R11, R13 ;  /* 0x0000000d0b0a7221 */ /* 0x000fe20000000000 */
[----:B---3--:R-:W-:Y:S04]  /*3830*/  @!P0 STS [R19], R46 ;  /* 0x0000002e13008388 */ /* 0x008fe80000000800 */
[----:B----4-:R-:W-:Y:S01]  /*3840*/  @!P0 STS [R19+0x98], R52 ;  /* 0x0000983413008388 */ /* 0x010fe20000000800 */
[----:B------:R-:W-:Y:S06]  /*3850*/  BAR.SYNC.DEFER_BLOCKING 0x0 ;  /* 0x0000000000007b1d */ /* 0x000fec0000010000 */
[----:B------:R-:W3:Y:S04]  /*3860*/  LDG.E R49, desc[UR8][R24.64] ;  /* 0x0000000818317981 */ /* 0x000ee8000c1e1900 */
[----:B------:R-:W-:Y:S04]  /*3870*/  LDS R37, [R19+0x14] ;  /* 0x0000140013257984 */ /* 0x000fe80000000800 */
[----:B------:R-:W4:Y:S04]  /*3880*/  LDS R46, [R19+0x1c] ;  /* 0x00001c00132e7984 */ /* 0x000f280000000800 */
[----:B------:R-:W-:Y:S04]  /*3890*/  LDS R52, [R19+0x10] ;  /* 0x0000100013347984 */ /* 0x000fe80000000800 */
[----:B------:R-:W0:Y:S01]  /*38a0*/  LDS R53, [R19+0x20] ;  /* 0x0000200013357984 */ /* 0x000e220000000800 */
[----:B----4-:R-:W-:Y:S01]  /*38b0*/  FADD R51, R37, R46 ;  /* 0x0000002e25337221 */ /* 0x010fe20000000000 */
[----:B------:R-:W-:-:S02]  /*38c0*/  MOV R37, R5 ;  /* 0x0000000500257202 */ /* 0x000fc40000000f00 */
[----:B------:R-:W-:Y:S01]  /*38d0*/  LDS R46, [R19+0x28] ;  /* 0x00002800132e7984 */ /* 0x000fe20000000800 */
[----:B------:R-:W-:-:S03]  /*38e0*/  FMUL R51, R51, R6 ;  /* 0x0000000633337220 */ /* 0x000fc60000400000 */
[----:B------:R-:W-:Y:S01]  /*38f0*/  LDS R5, [R19+0xc] ;  /* 0x00000c0013057984 */ /* 0x000fe20000000800 */
[----:B0-----:R-:W-:Y:S01]  /*3900*/  FADD R53, R52, R53 ;  /* 0x0000003534357221 */ /* 0x001fe20000000000 */
[----:B------:R-:W-:Y:S01]  /*3910*/  FFMA R51, R10, R7, R51 ;  /* 0x000000070a337223 */ /* 0x000fe20000000033 */
[----:B------:R-:W-:Y:S02]  /*3920*/  FADD R10, R37, R16 ;  /* 0x00000010250a7221 */ /* 0x000fe40000000000 */
[----:B------:R-:W-:-:S04]  /*3930*/  FMUL R53, R53, R6 ;  /* 0x0000000635357220 */ /* 0x000fc80000400000 */
[----:B------:R-:W-:Y:S02]  /*3940*/  FFMA R53, R10, R7, R53 ;  /* 0x000000070a357223 */ /* 0x000fe40000000035 */
[----:B------:R-:W0:Y:S02]  /*3950*/  LDS R10, [R19+0x24] ;  /* 0x00002400130a7984 */ /* 0x000e240000000800 */
[----:B0-----:R-:W-:Y:S01]  /*3960*/  FADD R5, R5, R10 ;  /* 0x0000000a05057221 */ /* 0x001fe20000000000 */
[----:B------:R-:W-:-:S03]  /*3970*/  IMAD.MOV.U32 R10, RZ, RZ, R4 ;  /* 0x000000ffff0a7224 */ /* 0x000fc600078e0004 */
[----:B------:R-:W-:Y:S01]  /*3980*/  FMUL R5, R5, R6 ;  /* 0x0000000605057220 */ /* 0x000fe20000400000 */
[----:B-1----:R-:W-:-:S04]  /*3990*/  FADD R28, R10, R39 ;  /* 0x000000270a1c7221 */ /* 0x002fc80000000000 */
[----:B------:R-:W-:Y:S02]  /*39a0*/  FFMA R28, R28, R7, R5 ;  /* 0x000000071c1c7223 */ /* 0x000fe40000000005 */
[----:B------:R-:W0:Y:S01]  /*39b0*/  LDS R5, [R19+0x8] ;  /* 0x0000080013057984 */ /* 0x000e220000000800 */
[----:B------:R-:W-:-:S04]  /*39c0*/  FMUL R51, R2, R51 ;  /* 0x0000003302337220 */ /* 0x000fc80000400000 */
[----:B------:R-:W-:-:S04]  /*39d0*/  FFMA R51, R8, R12, R51 ;  /* 0x0000000c08337223 */ /* 0x000fc80000000033 */
[----:B------:R-:W-:Y:S02]  /*39e0*/  FFMA R4, R0, R53, R51 ;  /* 0x0000003500047223 */ /* 0x000fe40000000033 */
[----:B------:R-:W-:Y:S02]  /*39f0*/  LDS R51, [R19] ;  /* 0x0000000013337984 */ /* 0x000fe40000000800 */
[----:B------:R-:W-:Y:S01]  /*3a00*/  FFMA R4, R41, R28, R4 ;  /* 0x0000001c29047223 */ /* 0x000fe20000000004 */
[----:B0-----:R-:W-:Y:S01]  /*3a10*/  FADD R29, R5, R46 ;  /* 0x0000002e051d7221 */ /* 0x001fe20000000000 */
[----:B------:R-:W-:Y:S02]  /*3a20*/  MOV R5, R3 ;  /* 0x0000000300057202 */ /* 0x000fe40000000f00 */
[----:B------:R-:W-:Y:S01]  /*3a30*/  LDS R3, [R19+0x4] ;  /* 0x0000040013037984 */ /* 0x000fe20000000800 */
[----:B------:R-:W-:Y:S02]  /*3a40*/  FMUL R29, R29, R6 ;  /* 0x000000061d1d7220 */ /* 0x000fe40000400000 */
[----:B------:R-:W-:-:S04]  /*3a50*/  FADD R28, R5, R44 ;  /* 0x0000002c051c7221 */ /* 0x000fc80000000000 */
[----:B------:R-:W-:Y:S02]  /*3a60*/  FFMA R29, R28, R7, R29 ;  /* 0x000000071c1d7223 */ /* 0x000fe4000000001d */
[----:B------:R-:W0:Y:S02]  /*3a70*/  LDS R28, [R19+0x2c] ;  /* 0x00002c00131c7984 */ /* 0x000e240000000800 */
[----:B------:R-:W-:Y:S02]  /*3a80*/  FFMA R29, R43, R29, R4 ;  /* 0x0000001d2b1d7223 */ /* 0x000fe40000000004 */
[----:B------:R-:W1:Y:S01]  /*3a90*/  LDS R4, [R19+0x30] ;  /* 0x0000300013047984 */ /* 0x000e620000000800 */
[----:B0-----:R-:W-:Y:S01]  /*3aa0*/  FADD R53, R3, R28 ;  /* 0x0000001c03357221 */ /* 0x001fe20000000000 */
[----:B-1----:R-:W-:Y:S01]  /*3ab0*/  FADD R51, R51, R4 ;  /* 0x0000000433337221 */ /* 0x002fe20000000000 */
[----:B------:R-:W-:Y:S01]  /*3ac0*/  IMAD.MOV.U32 R4, RZ, RZ, R36 ;  /* 0x000000ffff047224 */ /* 0x000fe200078e0024 */
[----:B------:R-:W-:Y:S01]  /*3ad0*/  MOV R3, R45 ;  /* 0x0000002d00037202 */ /* 0x000fe20000000f00 */
[----:B------:R-:W-:-:S02]  /*3ae0*/  FMUL R53, R53, R6 ;  /* 0x0000000635357220 */ /* 0x000fc40000400000 */
[----:B------:R-:W-:Y:S01]  /*3af0*/  FADD R28, R4, R17 ;  /* 0x00000011041c7221 */ /* 0x000fe20000000000 */
[----:B------:R-:W-:Y:S01]  /*3b00*/  FMUL R51, R51, R6 ;  /* 0x0000000633337220 */ /* 0x000fe20000400000 */
[----:B------:R-:W-:Y:S02]  /*3b10*/  FADD R36, R3, R42 ;  /* 0x0000002a03247221 */ /* 0x000fe40000000000 */
[-C--:B------:R-:W-:Y:S02]  /*3b20*/  FFMA R28, R28, R7.reuse, R53 ;  /* 0x000000071c1c7223 */ /* 0x080fe40000000035 */
[----:B------:R-:W-:Y:S02]  /*3b30*/  FFMA R36, R36, R7, R51 ;  /* 0x0000000724247223 */ /* 0x000fe40000000033 */
[----:B------:R-:W-:Y:S01]  /*3b40*/  FFMA R29, R38, R28, R29 ;  /* 0x0000001c261d7223 */ /* 0x000fe2000000001d */
[----:B------:R-:W-:-:S03]  /*3b50*/  FADD R28, R12, R12 ;  /* 0x0000000c0c1c7221 */ /* 0x000fc60000000000 */
[----:B------:R-:W-:Y:S01]  /*3b60*/  FFMA R36, R18, R36, R29 ;  /* 0x0000002412247223 */ /* 0x000fe2000000001d */
[----:B------:R-:W-:-:S04]  /*3b70*/  IMAD.U32 R46, RZ, RZ, UR4 ;  /* 0x00000004ff2e7e24 */ /* 0x000fc8000f8e00ff */
[----:B------:R-:W-:-:S04]  /*3b80*/  IMAD.WIDE R22, R46, 0x4, R22 ;  /* 0x000000042e167825 */ /* 0x000fc800078e0216 */
[----:B------:R-:W-:-:S06]  /*3b90*/  IMAD.WIDE R26, R46, 0x4, R26 ;  /* 0x000000042e1a7825 */ /* 0x000fcc00078e021a */
[----:B------:R-:W4:Y:S01]  /*3ba0*/  LDG.E.CONSTANT R26, desc[UR8][R26.64] ;  /* 0x000000081a1a7981 */ /* 0x000f22000c1e9900 */
[----:B---3--:R-:W-:-:S04]  /*3bb0*/  FADD R49, R28, -R49 ;  /* 0x800000311c317221 */ /* 0x008fc80000000000 */
[----:B--2---:R-:W-:Y:S02]  /*3bc0*/  FFMA R47, R36, R47, R49 ;  /* 0x0000002f242f7223 */ /* 0x004fe40000000031 */
[----:B------:R0:W2:Y:S04]  /*3bd0*/  LDG.E.CONSTANT R36, desc[UR8][R22.64] ;  /* 0x0000000816247981 */ /* 0x0000a8000c1e9900 */
[----:B------:R-:W-:Y:S01]  /*3be0*/  STG.E desc[UR8][R24.64], R47 ;  /* 0x0000002f18007986 */ /* 0x000fe2000c101908 */
[----:B------:R-:W-:Y:S01]  /*3bf0*/  BAR.SYNC.DEFER_BLOCKING 0x0 ;  /* 0x0000000000007b1d */ /* 0x000fe20000010000 */
[----:B------:R-:W-:-:S05]  /*3c00*/  IMAD.WIDE R28, R46, 0x4, R24 ;  /* 0x000000042e1c7825 */ /* 0x000fca00078e0218 */
[----:B------:R-:W-:Y:S04]  /*3c10*/  @!P0 STS [R19], R50 ;  /* 0x0000003213008388 */ /* 0x000fe80000000800 */
[----:B------:R1:W-:Y:S04]  /*3c20*/  @!P0 STS [R19+0x98], R48 ;  /* 0x0000983013008388 */ /* 0x0003e80000000800 */
[----:B------:R-:W-:Y:S01]  /*3c30*/  STS [R19+0x18], R11 ;  /* 0x0000180b13007388 */ /* 0x000fe20000000800 */
[----:B------:R-:W-:Y:S06]  /*3c40*/  BAR.SYNC.DEFER_BLOCKING 0x0 ;  /* 0x0000000000007b1d */ /* 0x000fec0000010000 */
[----:B------:R-:W3:Y:S04]  /*3c50*/  LDG.E R42, desc[UR8][R28.64] ;  /* 0x000000081c2a7981 */ /* 0x000ee8000c1e1900 */
[----:B0-----:R-:W-:Y:S04]  /*3c60*/  LDS R22, [R19+0x14] ;  /* 0x0000140013167984 */ /* 0x001fe80000000800 */
[----:B------:R-:W0:Y:S04]  /*3c70*/  LDS R23, [R19+0x1c] ;  /* 0x00001c0013177984 */ /* 0x000e280000000800 */
[----:B------:R-:W-:Y:S04]  /*3c80*/  LDS R47, [R19+0x10] ;  /* 0x00001000132f7984 */ /* 0x000fe80000000800 */
[----:B------:R-:W0:Y:S01]  /*3c90*/  LDS R50, [R19+0x20] ;  /* 0x0000200013327984 */ /* 0x000e220000000800 */
[----:B-1----:R-:W-:-:S03]  /*3ca0*/  FADD R48, R37, R12 ;  /* 0x0000000c25307221 */ /* 0x002fc60000000000 */
[----:B------:R-:W-:Y:S04]  /*3cb0*/  LDS R24, [R19+0xc] ;  /* 0x00000c0013187984 */ /* 0x000fe80000000800 */
[----:B------:R-:W1:Y:S04]  /*3cc0*/  LDS R25, [R19+0x24] ;  /* 0x0000240013197984 */ /* 0x000e680000000800 */
[----:B------:R-:W-:Y:S01]  /*3cd0*/  LDS R27, [R19+0x4] ;  /* 0x00000400131b7984 */ /* 0x000fe20000000800 */
[----:B0-----:R-:W-:-:S03]  /*3ce0*/  FADD R23, R22, R23 ;  /* 0x0000001716177221 */ /* 0x001fc60000000000 */
[----:B------:R-:W-:Y:S01]  /*3cf0*/  LDS R22, [R19+0x28] ;  /* 0x0000280013167984 */ /* 0x000fe20000000800 */
[----:B------:R-:W-:-:S03]  /*3d00*/  FMUL R45, R23, R6 ;  /* 0x00000006172d7220 */ /* 0x000fc60000400000 */
[----:B------:R-:W0:Y:S01]  /*3d10*/  LDS R23, [R19+0x8] ;  /* 0x0000080013177984 */ /* 0x000e220000000800 */
[----:B------:R-:W-:Y:S01]  /*3d20*/  FADD R47, R47, R50 ;  /* 0x000000322f2f7221 */ /* 0x000fe20000000000 */
[----:B------:R-:W-:Y:S01]  /*3d30*/  FFMA R45, R48, R7, R45 ;  /* 0x00000007302d7223 */ /* 0x000fe2000000002d */
[----:B------:R-:W-:Y:S01]  /*3d40*/  FADD R50, R10, R13 ;  /* 0x0000000d0a327221 */ /* 0x000fe20000000000 */
[----:B------:R-:W0:Y:S01]  /*3d50*/  LDS R48, [R19+0x2c] ;  /* 0x00002c0013307984 */ /* 0x000e220000000800 */
[----:B------:R-:W-:-:S04]  /*3d60*/  FMUL R47, R47, R6 ;  /* 0x000000062f2f7220 */ /* 0x000fc80000400000 */
[----:B------:R-:W-:Y:S02]  /*3d70*/  FFMA R49, R50, R7, R47 ;  /* 0x0000000732317223 */ /* 0x000fe4000000002f */
[----:B------:R-:W-:Y:S04]  /*3d80*/  LDS R50, [R19] ;  /* 0x0000000013327984 */ /* 0x000fe80000000800 */
[----:B------:R-:W0:Y:S01]  /*3d90*/  LDS R47, [R19+0x30] ;  /* 0x00003000132f7984 */ /* 0x000e220000000800 */
[----:B------:R-:W-:Y:S01]  /*3da0*/  FMUL R45, R2, R45 ;  /* 0x0000002d022d7220 */ /* 0x000fe20000400000 */
[----:B-1----:R-:W-:-:S03]  /*3db0*/  FADD R25, R24, R25 ;  /* 0x0000001918197221 */ /* 0x002fc60000000000 */
[----:B------:R-:W-:Y:S01]  /*3dc0*/  FFMA R45, R8, R11, R45 ;  /* 0x0000000b082d7223 */ /* 0x000fe2000000002d */
[----:B------:R-:W-:-:S03]  /*3dd0*/  FMUL R25, R25, R6 ;  /* 0x0000000619197220 */ /* 0x000fc60000400000 */
[----:B------:R-:W-:Y:S01]  /*3de0*/  FFMA R24, R0, R49, R45 ;  /* 0x0000003100187223 */ /* 0x000fe2000000002d */
[----:B0-----:R-:W-:Y:S01]  /*3df0*/  FADD R23, R23, R22 ;  /* 0x0000001617177221 */ /* 0x001fe20000000000 */
[----:B------:R-:W-:-:S03]  /*3e00*/  FADD R22, R5, R16 ;  /* 0x0000001005167221 */ /* 0x000fc60000000000 */
[-C--:B------:R-:W-:Y:S01]  /*3e10*/  FMUL R23, R23, R6.reuse ;  /* 0x0000000617177220 */ /* 0x080fe20000400000 */
[----:B------:R-:W-:Y:S01]  /*3e20*/  FADD R27, R27, R48 ;  /* 0x000000301b1b7221 */ /* 0x000fe20000000000 */
[-C--:B------:R-:W-:Y:S01]  /*3e30*/  FFMA R22, R22, R7.reuse, R25 ;  /* 0x0000000716167223 */ /* 0x080fe20000000019 */
[----:B------:R-:W-:Y:S02]  /*3e40*/  FADD R48, R4, R39 ;  /* 0x0000002704307221 */ /* 0x000fe40000000000 */
[----:B------:R-:W-:Y:S01]  /*3e50*/  FMUL R27, R27, R6 ;  /* 0x000000061b1b7220 */ /* 0x000fe20000400000 */
[----:B------:R-:W-:Y:S01]  /*3e60*/  FFMA R22, R41, R22, R24 ;  /* 0x0000001629167223 */ /* 0x000fe20000000018 */
[----:B------:R-:W-:Y:S01]  /*3e70*/  FFMA R23, R48, R7, R23 ;  /* 0x0000000730177223 */ /* 0x000fe20000000017 */
[----:B------:R-:W-:Y:S01]  /*3e80*/  FADD R24, R3, R44 ;  /* 0x0000002c03187221 */ /* 0x000fe20000000000 */
[----:B------:R-:W-:Y:S02]  /*3e90*/  FADD R47, R50, R47 ;  /* 0x0000002f322f7221 */ /* 0x000fe40000000000 */
[----:B------:R-:W-:Y:S01]  /*3ea0*/  FFMA R23, R43, R23, R22 ;  /* 0x000000172b177223 */ /* 0x000fe20000000016 */
[----:B------:R-:W-:Y:S01]  /*3eb0*/  FFMA R24, R24, R7, R27 ;  /* 0x0000000718187223 */ /* 0x000fe2000000001b */
[----:B------:R-:W-:-:S03]  /*3ec0*/  FMUL R47, R47, R6 ;  /* 0x000000062f2f7220 */ /* 0x000fc60000400000 */
[----:B------:R-:W-:Y:S01]  /*3ed0*/  FFMA R23, R38, R24, R23 ;  /* 0x0000001826177223 */ /* 0x000fe20000000017 */
[----:B------:R-:W-:-:S04]  /*3ee0*/  IADD3 R35, PT, PT, R35, 0x2, RZ ;  /* 0x0000000223237810 */ /* 0x000fc80007ffe0ff */
[----:B------:R-:W-:Y:S01]  /*3ef0*/  ISETP.NE.AND P1, PT, R35, -0xc, PT ;  /* 0xfffffff42300780c */ /* 0x000fe20003f25270 */
[C---:B------:R-:W-:Y:S01]  /*3f00*/  IMAD R30, R46.reuse, 0x2, R30 ;  /* 0x000000022e1e7824 */ /* 0x040fe200078e021e */
[C---:B------:R-:W-:Y:S01]  /*3f10*/  LEA R31, R46.reuse, R31, 0x1 ;  /* 0x0000001f2e1f7211 */ /* 0x040fe200078e08ff */
[C---:B------:R-:W-:Y:S01]  /*3f20*/  IMAD R32, R46.reuse, 0x2, R32 ;  /* 0x000000022e207824 */ /* 0x040fe200078e0220 */
[C---:B------:R-:W-:Y:S01]  /*3f30*/  LEA R33, R46.reuse, R33, 0x1 ;  /* 0x000000212e217211 */ /* 0x040fe200078e08ff */
[----:B------:R-:W-:Y:S02]  /*3f40*/  IMAD R34, R46, 0x2, R34 ;  /* 0x000000022e227824 */ /* 0x000fe400078e0222 */
[----:B--2---:R-:W-:Y:S01]  /*3f50*/  FADD R22, R36, R17 ;  /* 0x0000001124167221 */ /* 0x004fe20000000000 */
[----:B------:R-:W-:-:S03]  /*3f60*/  FADD R17, R11, R11 ;  /* 0x0000000b0b117221 */ /* 0x000fc60000000000 */
[----:B------:R-:W-:-:S04]  /*3f70*/  FFMA R22, R22, R7, R47 ;  /* 0x0000000716167223 */ /* 0x000fc8000000002f */
[----:B------:R-:W-:Y:S01]  /*3f80*/  FFMA R23, R18, R22, R23 ;  /* 0x0000001612177223 */ /* 0x000fe20000000017 */
[----:B---3--:R-:W-:-:S04]  /*3f90*/  FADD R42, R17, -R42 ;  /* 0x8000002a112a7221 */ /* 0x008fc80000000000 */
[----:B----4-:R-:W-:-:S05]  /*3fa0*/  FFMA R23, R23, R26, R42 ;  /* 0x0000001a17177223 */ /* 0x010fca000000002a */
[----:B------:R0:W-:Y:S01]  /*3fb0*/  STG.E desc[UR8][R28.64], R23 ;  /* 0x000000171c007986 */ /* 0x0001e2000c101908 */
[----:B------:R-:W-:Y:S01]  /*3fc0*/  MOV R42, R44 ;  /* 0x0000002c002a7202 */ /* 0x000fe20000000f00 */
[----:B------:R-:W-:Y:S01]  /*3fd0*/  IMAD.MOV.U32 R17, RZ, RZ, R39 ;  /* 0x000000ffff117224 */ /* 0x000fe200078e0027 */
[----:B------:R-:W-:Y:S06]  /*3fe0*/  @P1 BRA `(.L_x_130) ;  /* 0xfffffff400981947 */ /* 0x000fec000383ffff */
[----:B------:R-:W-:Y:S01]  /*3ff0*/  IADD3 R31, PT, PT, R30, 0x6, RZ ;  /* 0x000000061e1f7810 */ /* 0x000fe20007ffe0ff */
[----:B0-----:R-:W-:Y:S01]  /*4000*/  VIADD R29, R32, 0x6 ;  /* 0x00000006201d7836 */ /* 0x001fe20000000000 */
[----:B------:R-:W-:Y:S01]  /*4010*/  MOV R42, R44 ;  /* 0x0000002c002a7202 */ /* 0x000fe20000000f00 */
[----:B------:R-:W-:-:S07]  /*4020*/  IMAD.MOV.U32 R17, RZ, RZ, R39 ;  /* 0x000000ffff117224 */ /* 0x000fce00078e0027 */
.L_x_129:
[----:B------:R-:W0:Y:S02]  /*4030*/  LDCU UR4, c[0x0][0x388] ;  /* 0x00007100ff0477ac */ /* 0x000e240008000800 */
[----:B0-----:R-:W-:-:S04]  /*4040*/  ULOP3.LUT UR4, UR4, 0x1, URZ, 0xc0, !UPT ;  /* 0x0000000104047892 */ /* 0x001fc8000f8ec0ff */
[----:B------:R-:W-:-:S09]  /*4050*/  UISETP.NE.U32.AND UP0, UPT, UR4, 0x1, UPT ;  /* 0x000000010400788c */ /* 0x000fd2000bf05070 */
[----:B------:R-:W-:Y:S05]  /*4060*/  BRA.U UP0, `(.L_x_96) ;  /* 0x00000005000c7547 */ /* 0x000fea000b800000 */
[----:B------:R-:W-:Y:S02]  /*4070*/  ISETP.GT.U32.AND P0, PT, R40, 0x5, PT ;  /* 0x000000052800780c */ /* 0x000fe40003f04070 */
[----:B------:R-:W-:Y:S01]  /*4080*/  IADD3 R29, PT, PT, R29, R46, RZ ;  /* 0x0000002e1d1d7210 */ /* 0x000fe20007ffe0ff */
[----:B------:R-:W0:Y:S08]  /*4090*/  LDC.64 R22, c[0x0][0x3a8] ;  /* 0x0000ea00ff167b82 */ /* 0x000e300000000a00 */
[----:B------:R-:W1:Y:S02]  /*40a0*/  LDC.64 R24, c[0x0][0x398] ;  /* 0x0000e600ff187b82 */ /* 0x000e640000000a00 */
[----:B------:R-:W-:-:S05]  /*40b0*/  @!P0 IMAD.WIDE R26, R29, 0x4, R20 ;  /* 0x000000041d1a8825 */ /* 0x000fca00078e0214 */
[----:B------:R-:W2:Y:S04]  /*40c0*/  @!P0 LDG.E.CONSTANT R28, desc[UR8][R26.64+-0x18] ;  /* 0xffffe8081a1c8981 */ /* 0x000ea8000c1e9900 */
[----:B------:R-:W3:Y:S01]  /*40d0*/  @!P0 LDG.E.CONSTANT R30, desc[UR8][R26.64+0x80] ;  /* 0x000080081a1e8981 */ /* 0x000ee2000c1e9900 */
[----:B------:R-:W-:Y:S05]  /*40e0*/  WARPSYNC.ALL ;  /* 0x0000000000007948 */ /* 0x000fea0003800000 */
[----:B------:R-:W-:Y:S01]  /*40f0*/  BAR.SYNC.DEFER_BLOCKING 0x0 ;  /* 0x0000000000007b1d */ /* 0x000fe20000010000 */
[----:B------:R-:W-:-:S04]  /*4100*/  IMAD.IADD R31, R31, 0x1, R46 ;  /* 0x000000011f1f7824 */ /* 0x000fc800078e022e */
[----:B------:R-:W-:-:S06]  /*4110*/  IMAD.WIDE R20, R31, 0x4, R20 ;  /* 0x000000041f147825 */ /* 0x000fcc00078e0214 */
[----:B------:R4:W4:Y:S01]  /*4120*/  LDG.E.CONSTANT R21, desc[UR8][R20.64] ;  /* 0x0000000814157981 */ /* 0x000922000c1e9900 */
[----:B0-----:R-:W-:-:S04]  /*4130*/  IMAD.WIDE R22, R29, 0x4, R22 ;  /* 0x000000041d167825 */ /* 0x001fc800078e0216 */
[----:B-1----:R-:W-:-:S06]  /*4140*/  IMAD.WIDE R24, R29, 0x4, R24 ;  /* 0x000000041d187825 */ /* 0x002fcc00078e0218 */
[----:B------:R0:W4:Y:S04]  /*4150*/  LDG.E.CONSTANT R24, desc[UR8][R24.64] ;  /* 0x0000000818187981 */ /* 0x000128000c1e9900 */
[----:B-----5:R-:W-:Y:S04]  /*4160*/  STS [R19+0x18], R37 ;  /* 0x0000182513007388 */ /* 0x020fe80000000800 */
[----:B--2---:R-:W-:Y:S04]  /*4170*/  @!P0 STS [R19], R28 ;  /* 0x0000001c13008388 */ /* 0x004fe80000000800 */
[----:B---3--:R-:W-:Y:S01]  /*4180*/  @!P0 STS [R19+0x98], R30 ;  /* 0x0000981e13008388 */ /* 0x008fe20000000800 */
[----:B------:R-:W-:Y:S06]  /*4190*/  BAR.SYNC.DEFER_BLOCKING 0x0 ;  /* 0x0000000000007b1d */ /* 0x000fec0000010000 */
[----:B------:R-:W2:Y:S04]  /*41a0*/  LDG.E R26, desc[UR8][R22.64] ;  /* 0x00000008161a7981 */ /* 0x000ea8000c1e1900 */
[----:B------:R-:W-:Y:S04]  /*41b0*/  LDS R31, [R19+0x14] ;  /* 0x00001400131f7984 */ /* 0x000fe80000000800 */
[----:B------:R-:W1:Y:S04]  /*41c0*/  LDS R32, [R19+0x1c] ;  /* 0x00001c0013207984 */ /* 0x000e680000000800 */
[----:B------:R-:W-:Y:S04]  /*41d0*/  LDS R33, [R19+0x10] ;  /* 0x0000100013217984 */ /* 0x000fe80000000800 */
[----:B------:R-:W3:Y:S04]  /*41e0*/  LDS R34, [R19+0x20] ;  /* 0x0000200013227984 */ /* 0x000ee80000000800 */
[----:B------:R-:W-:Y:S04]  /*41f0*/  LDS R35, [R19+0xc] ;  /* 0x00000c0013237984 */ /* 0x000fe80000000800 */
[----:B------:R-:W3:Y:S04]  /*4200*/  LDS R40, [R19+0x24] ;  /* 0x0000240013287984 */ /* 0x000ee80000000800 */
[----:B------:R-:W-:Y:S04]  /*4210*/  LDS R30, [R19+0x8] ;  /* 0x00000800131e7984 */ /* 0x000fe80000000800 */
[----:B------:R-:W3:Y:S04]  /*4220*/  LDS R29, [R19+0x28] ;  /* 0x00002800131d7984 */ /* 0x000ee80000000800 */
[----:B----4-:R-:W-:Y:S04]  /*4230*/  LDS R20, [R19+0x4] ;  /* 0x0000040013147984 */ /* 0x010fe80000000800 */
[----:B------:R-:W4:Y:S04]  /*4240*/  LDS R27, [R19+0x2c] ;  /* 0x00002c00131b7984 */ /* 0x000f280000000800 */
[----:B0-----:R-:W-:Y:S04]  /*4250*/  LDS R25, [R19] ;  /* 0x0000000013197984 */ /* 0x001fe80000000800 */
[----:B------:R-:W0:Y:S01]  /*4260*/  LDS R28, [R19+0x30] ;  /* 0x00003000131c7984 */ /* 0x000e220000000800 */
[----:B-1----:R-:W-:Y:S01]  /*4270*/  FADD R31, R31, R32 ;  /* 0x000000201f1f7221 */ /* 0x002fe20000000000 */
[----:B------:R-:W-:-:S03]  /*4280*/  FADD R10, R11, R10 ;  /* 0x0000000a0b0a7221 */ /* 0x000fc60000000000 */
[----:B------:R-:W-:Y:S01]  /*4290*/  FMUL R31, R31, R6 ;  /* 0x000000061f1f7220 */ /* 0x000fe20000400000 */
[----:B---3--:R-:W-:-:S03]  /*42a0*/  FADD R33, R33, R34 ;  /* 0x0000002221217221 */ /* 0x008fc60000000000 */
[----:B------:R-:W-:Y:S01]  /*42b0*/  FFMA R31, R10, R7, R31 ;  /* 0x000000070a1f7223 */ /* 0x000fe2000000001f */
[----:B------:R-:W-:Y:S01]  /*42c0*/  FADD R10, R12, R5 ;  /* 0x000000050c0a7221 */ /* 0x000fe20000000000 */
[-C--:B------:R-:W-:Y:S02]  /*42d0*/  FMUL R33, R33, R6.reuse ;  /* 0x0000000621217220 */ /* 0x080fe40000400000 */
[----:B------:R-:W-:Y:S01]  /*42e0*/  FMUL R31, R2, R31 ;  /* 0x0000001f021f7220 */ /* 0x000fe20000400000 */
[----:B------:R-:W-:Y:S01]  /*42f0*/  FADD R35, R35, R40 ;  /* 0x0000002823237221 */ /* 0x000fe20000000000 */
[----:B------:R-:W-:Y:S02]  /*4300*/  FADD R2, R13, R4 ;  /* 0x000000040d027221 */ /* 0x000fe40000000000 */
[----:B------:R-:W-:Y:S01]  /*4310*/  FFMA R31, R8, R37, R31 ;  /* 0x00000025081f7223 */ /* 0x000fe2000000001f */
[-C--:B------:R-:W-:Y:S01]  /*4320*/  FFMA R10, R10, R7.reuse, R33 ;  /* 0x000000070a0a7223 */ /* 0x080fe20000000021 */
[----:B------:R-:W-:Y:S01]  /*4330*/  FMUL R35, R35, R6 ;  /* 0x0000000623237220 */ /* 0x000fe20000400000 */
[----:B------:R-:W-:Y:S01]  /*4340*/  FADD R29, R30, R29 ;  /* 0x0000001d1e1d7221 */ /* 0x000fe20000000000 */
[----:B------:R-:W-:Y:S01]  /*4350*/  FADD R16, R16, R3 ;  /* 0x0000000310107221 */ /* 0x000fe20000000000 */
[----:B------:R-:W-:Y:S01]  /*4360*/  FFMA R10, R0, R10, R31 ;  /* 0x0000000a000a7223 */ /* 0x000fe2000000001f */
[-C--:B------:R-:W-:Y:S01]  /*4370*/  FFMA R2, R2, R7.reuse, R35 ;  /* 0x0000000702027223 */ /* 0x080fe20000000023 */
[----:B------:R-:W-:Y:S01]  /*4380*/  FMUL R29, R29, R6 ;  /* 0x000000061d1d7220 */ /* 0x000fe20000400000 */
[----:B----4-:R-:W-:Y:S01]  /*4390*/  FADD R27, R20, R27 ;  /* 0x0000001b141b7221 */ /* 0x010fe20000000000 */
[----:B------:R-:W-:Y:S01]  /*43a0*/  FADD R36, R17, R36 ;  /* 0x0000002411247221 */ /* 0x000fe20000000000 */
[----:B------:R-:W-:Y:S01]  /*43b0*/  FFMA R2, R41, R2, R10 ;  /* 0x0000000229027223 */ /* 0x000fe2000000000a */
[----:B------:R-:W-:Y:S01]  /*43c0*/  FFMA R16, R16, R7, R29 ;  /* 0x0000000710107223 */ /* 0x000fe2000000001d */
[----:B------:R-:W-:Y:S01]  /*43d0*/  FMUL R27, R27, R6 ;  /* 0x000000061b1b7220 */ /* 0x000fe20000400000 */
[----:B0-----:R-:W-:-:S02]  /*43e0*/  FADD R25, R25, R28 ;  /* 0x0000001c19197221 */ /* 0x001fc40000000000 */
[----:B------:R-:W-:Y:S01]  /*43f0*/  FFMA R43, R43, R16, R2 ;  /* 0x000000102b2b7223 */ /* 0x000fe20000000002 */
[----:B------:R-:W-:Y:S01]  /*4400*/  FFMA R27, R36, R7, R27 ;  /* 0x00000007241b7223 */ /* 0x000fe2000000001b */
[----:B------:R-:W-:Y:S01]  /*4410*/  FADD R42, R21, R42 ;  /* 0x0000002a152a7221 */ /* 0x000fe20000000000 */
[----:B------:R-:W-:Y:S01]  /*4420*/  FMUL R25, R25, R6 ;  /* 0x0000000619197220 */ /* 0x000fe20000400000 */
[----:B------:R-:W-:Y:S01]  /*4430*/  FADD R37, R37, R37 ;  /* 0x0000002525257221 */ /* 0x000fe20000000000 */
[----:B------:R-:W-:Y:S02]  /*4440*/  FFMA R27, R38, R27, R43 ;  /* 0x0000001b261b7223 */ /* 0x000fe4000000002b */
[----:B------:R-:W-:-:S04]  /*4450*/  FFMA R25, R42, R7, R25 ;  /* 0x000000072a197223 */ /* 0x000fc80000000019 */
[----:B------:R-:W-:Y:S01]  /*4460*/  FFMA R25, R18, R25, R27 ;  /* 0x0000001912197223 */ /* 0x000fe2000000001b */
[----:B--2---:R-:W-:-:S04]  /*4470*/  FADD R26, R37, -R26 ;  /* 0x8000001a251a7221 */ /* 0x004fc80000000000 */
[----:B------:R-:W-:-:S05]  /*4480*/  FFMA R25, R25, R24, R26 ;  /* 0x0000001819197223 */ /* 0x000fca000000001a */
[----:B------:R0:W-:Y:S02]  /*4490*/  STG.E desc[UR8][R22.64], R25 ;  /* 0x0000001916007986 */ /* 0x0001e4000c101908 */
.L_x_96:
[----:B------:R-:W-:Y:S05]  /*44a0*/  BSYNC.RECONVERGENT B1 ;  /* 0x0000000000017941 */ /* 0x000fea0003800200 */
.L_x_95:
[----:B-----5:R-:W-:Y:S01]  /*44b0*/  CS2R R4, SR_CLOCKLO ;  /* 0x0000000000047805 */ /* 0x020fe20000015000 */
[----:B------:R-:W1:Y:S01]  /*44c0*/  MUFU.RCP64H R3, 1000000 ;  /* 0x412e848000037908 */ /* 0x000e620000001800 */
[----:B------:R-:W-:-:S04]  /*44d0*/  HFMA2 R6, -RZ, RZ, 0, 0 ;  /* 0x00000000ff067431 */ /* 0x000fc800000001ff */
[----:B------:R-:W-:Y:S01]  /*44e0*/  IADD3 R10, P0, PT, -R14, R4, RZ ;  /* 0x000000040e0a7210 */ /* 0x000fe20007f1e1ff */
[----:B------:R-:W-:Y:S02]  /*44f0*/  IMAD.MOV.U32 R7, RZ, RZ, 0x412e8480 ;  /* 0x412e8480ff077424 */ /* 0x000fe400078e00ff */
[----:B------:R-:W-:Y:S01]  /*4500*/  IMAD.MOV.U32 R2, RZ, RZ, 0x1 ;  /* 0x00000001ff027424 */ /* 0x000fe200078e00ff */
[----:B------:R-:W-:-:S04]  /*4510*/  IADD3.X R11, PT, PT, ~R15, R5, RZ, P0, !PT ;  /* 0x000000050f0b7210 */ /* 0x000fc800007fe5ff */
        /* <DEDUP_REMOVED lines=15> */
[----:B------:R-:W-:Y:S01]  /*4610*/  MOV R18, RZ ;  /* 0x000000ff00127202 */ /* 0x000fe20000000f00 */
[----:B------:R-:W-:Y:S01]  /*4620*/  IMAD.MOV.U32 R19, RZ, RZ, 0x412e8480 ;  /* 0x412e8480ff137424 */ /* 0x000fe200078e00ff */
[----:B------:R-:W-:-:S07]  /*4630*/  MOV R30, 0x4650 ;  /* 0x00004650001e7802 */ /* 0x000fce0000000f00 */
[----:B0-----:R-:W-:Y:S05]  /*4640*/  CALL.REL.NOINC `($__internal_1_$__cuda_sm20_div_rn_f64_full) ;  /* 0x00000000001c7944 */ /* 0x001fea0003c00000 */
[----:B------:R-:W-:Y:S01]  /*4650*/  MOV R2, R16 ;  /* 0x0000001000027202 */ /* 0x000fe20000000f00 */
[----:B------:R-:W-:-:S07]  /*4660*/  IMAD.MOV.U32 R3, RZ, RZ, R17 ;  /* 0x000000ffff037224 */ /* 0x000fce00078e0011 */
.L_x_131:
[----:B------:R-:W1:Y:S01]  /*4670*/  LDC.64 R4, c[0x4][0x88] ;  /* 0x01002200ff047b82 */ /* 0x000e620000000a00 */
[----:B------:R-:W2:Y:S01]  /*4680*/  F2F.F32.F64 R3, R2 ;  /* 0x0000000200037310 */ /* 0x000ea20000301000 */
[----:B-1----:R-:W-:-:S05]  /*4690*/  IMAD.WIDE R4, R9, 0x4, R4 ;  /* 0x0000000409047825 */ /* 0x002fca00078e0204 */
[----:B--2---:R-:W-:Y:S01]  /*46a0*/  STG.E desc[UR8][R4.64], R3 ;  /* 0x0000000304007986 */ /* 0x004fe2000c101908 */
[----:B------:R-:W-:Y:S05]  /*46b0*/  EXIT ;  /* 0x000000000000794d */ /* 0x000fea0003800000 */
        .weak           $__internal_1_$__cuda_sm20_div_rn_f64_full
        .type           $__internal_1_$__cuda_sm20_div_rn_f64_full,@function
        .size           $__internal_1_$__cuda_sm20_div_rn_f64_full,($__internal_2_$__cuda_sm20_sqrt_rn_f32_slowpath - $__internal_1_$__cuda_sm20_div_rn_f64_full)
$__internal_1_$__cuda_sm20_div_rn_f64_full:
[C---:B------:R-:W-:Y:S01]  /*46c0*/  FSETP.GEU.AND P0, PT, |R19|.reuse, 1.469367938527859385e-39, PT ;  /* 0x001000001300780b */ /* 0x040fe20003f0e200 */
[----:B------:R-:W-:Y:S01]  /*46d0*/  IMAD.MOV.U32 R22, RZ, RZ, 0x1 ;  /* 0x00000001ff167424 */ /* 0x000fe200078e00ff */
[----:B------:R-:W-:Y:S01]  /*46e0*/  LOP3.LUT R16, R19, 0x800fffff, RZ, 0xc0, !PT ;  /* 0x800fffff13107812 */ /* 0x000fe200078ec0ff */
[----:B------:R-:W-:Y:S01]  /*46f0*/  BSSY.RECONVERGENT B0, `(.L_x_132) ;  /* 0x0000054000007945 */ /* 0x000fe20003800200 */
[C---:B------:R-:W-:Y:S02]  /*4700*/  FSETP.GEU.AND P1, PT, |R21|.reuse, 1.469367938527859385e-39, PT ;  /* 0x001000001500780b */ /* 0x040fe40003f2e200 */
[----:B------:R-:W-:Y:S02]  /*4710*/  LOP3.LUT R17, R16, 0x3ff00000, RZ, 0xfc, !PT ;  /* 0x3ff0000010117812 */ /* 0x000fe400078efcff */
[----:B------:R-:W-:Y:S02]  /*4720*/  MOV R16, R18 ;  /* 0x0000001200107202 */ /* 0x000fe40000000f00 */
[----:B------:R-:W-:-:S02]  /*4730*/  LOP3.LUT R3, R21, 0x7ff00000, RZ, 0xc0, !PT ;  /* 0x7ff0000015037812 */ /* 0x000fc400078ec0ff */
[----:B------:R-:W-:Y:S01]  /*4740*/  MOV R5, 0x1ca00000 ;  /* 0x1ca0000000057802 */ /* 0x000fe20000000f00 */
[----:B------:R-:W-:Y:S01]  /*4750*/  @!P0 DMUL R16, R18, 8.98846567431157953865e+307 ;  /* 0x7fe0000012108828 */ /* 0x000fe20000000000 */
[C---:B------:R-:W-:Y:S01]  /*4760*/  LOP3.LUT R34, R19.reuse, 0x7ff00000, RZ, 0xc0, !PT ;  /* 0x7ff0000013227812 */ /* 0x040fe200078ec0ff */
[----:B------:R-:W-:Y:S02]  /*4770*/  IMAD.MOV.U32 R31, RZ, RZ, R3 ;  /* 0x000000ffff1f7224 */ /* 0x000fe400078e0003 */
[----:B------:R-:W-:Y:S02]  /*4780*/  @!P1 LOP3.LUT R26, R19, 0x7ff00000, RZ, 0xc0, !PT ;  /* 0x7ff00000131a9812 */ /* 0x000fe400078ec0ff */
[----:B------:R-:W0:Y:S01]  /*4790*/  MUFU.RCP64H R23, R17 ;  /* 0x0000001100177308 */ /* 0x000e220000001800 */
[C---:B------:R-:W-:Y:S02]  /*47a0*/  ISETP.GE.U32.AND P3, PT, R3.reuse, R34, PT ;  /* 0x000000220300720c */ /* 0x040fe40003f66070 */
[----:B------:R-:W-:-:S02]  /*47b0*/  @!P1 ISETP.GE.U32.AND P2, PT, R3, R26, PT ;  /* 0x0000001a0300920c */ /* 0x000fc40003f46070 */
[----:B------:R-:W-:Y:S02]  /*47c0*/  @!P0 LOP3.LUT R34, R17, 0x7ff00000, RZ, 0xc0, !PT ;  /* 0x7ff0000011228812 */ /* 0x000fe400078ec0ff */
[----:B------:R-:W-:-:S03]  /*47d0*/  @!P1 SEL R27, R5, 0x63400000, !P2 ;  /* 0x63400000051b9807 */ /* 0x000fc60005000000 */
[----:B------:R-:W-:Y:S01]  /*47e0*/  VIADD R36, R34, 0xffffffff ;  /* 0xffffffff22247836 */ /* 0x000fe20000000000 */
[----:B------:R-:W-:-:S04]  /*47f0*/  @!P1 LOP3.LUT R28, R27, 0x80000000, R21, 0xf8, !PT ;  /* 0x800000001b1c9812 */ /* 0x000fc800078ef815 */
[----:B------:R-:W-:Y:S01]  /*4800*/  @!P1 LOP3.LUT R29, R28, 0x100000, RZ, 0xfc, !PT ;  /* 0x001000001c1d9812 */ /* 0x000fe200078efcff */
[----:B0-----:R-:W-:Y:S01]  /*4810*/  DFMA R24, R22, -R16, 1 ;  /* 0x3ff000001618742b */ /* 0x001fe20000000810 */
[----:B------:R-:W-:-:S07]  /*4820*/  @!P1 MOV R28, RZ ;  /* 0x000000ff001c9202 */ /* 0x000fce0000000f00 */
[----:B------:R-:W-:-:S08]  /*4830*/  DFMA R24, R24, R24, R24 ;  /* 0x000000181818722b */ /* 0x000fd00000000018 */
[----:B------:R-:W-:Y:S01]  /*4840*/  DFMA R24, R22, R24, R22 ;  /* 0x000000181618722b */ /* 0x000fe20000000016 */
[----:B------:R-:W-:Y:S01]  /*4850*/  SEL R23, R5, 0x63400000, !P3 ;  /* 0x6340000005177807 */ /* 0x000fe20005800000 */
[----:B------:R-:W-:-:S03]  /*4860*/  IMAD.MOV.U32 R22, RZ, RZ, R20 ;  /* 0x000000ffff167224 */ /* 0x000fc600078e0014 */
[----:B------:R-:W-:-:S03]  /*4870*/  LOP3.LUT R23, R23, 0x800fffff, R21, 0xf8, !PT ;  /* 0x800fffff17177812 */ /* 0x000fc600078ef815 */
[----:B------:R-:W-:-:S03]  /*4880*/  DFMA R26, R24, -R16, 1 ;  /* 0x3ff00000181a742b */ /* 0x000fc60000000810 */
[----:B------:R-:W-:-:S05]  /*4890*/  @!P1 DFMA R22, R22, 2, -R28 ;  /* 0x400000001616982b */ /* 0x000fca000000081c */
[----:B------:R-:W-:-:S05]  /*48a0*/  DFMA R26, R24, R26, R24 ;  /* 0x0000001a181a722b */ /* 0x000fca0000000018 */
[----:B------:R-:W-:-:S03]  /*48b0*/  @!P1 LOP3.LUT R31, R23, 0x7ff00000, RZ, 0xc0, !PT ;  /* 0x7ff00000171f9812 */ /* 0x000fc600078ec0ff */
[----:B------:R-:W-:Y:S01]  /*48c0*/  DMUL R24, R26, R22 ;  /* 0x000000161a187228 */ /* 0x000fe20000000000 */
[----:B------:R-:W-:-:S04]  /*48d0*/  IADD3 R35, PT, PT, R31, -0x1, RZ ;  /* 0xffffffff1f237810 */ /* 0x000fc80007ffe0ff */
[----:B------:R-:W-:-:S03]  /*48e0*/  ISETP.GT.U32.AND P0, PT, R35, 0x7feffffe, PT ;  /* 0x7feffffe2300780c */ /* 0x000fc60003f04070 */
[----:B------:R-:W-:Y:S01]  /*48f0*/  DFMA R28, R24, -R16, R22 ;  /* 0x80000010181c722b */ /* 0x000fe20000000016 */
[----:B------:R-:W-:-:S07]  /*4900*/  ISETP.GT.U32.OR P0, PT, R36, 0x7feffffe, P0 ;  /* 0x7feffffe2400780c */ /* 0x000fce0000704470 */
[----:B------:R-:W-:-:S06]  /*4910*/  DFMA R28, R26, R28, R24 ;  /* 0x0000001c1a1c722b */ /* 0x000fcc0000000018 */
[----:B------:R-:W-:Y:S05]  /*4920*/  @P0 BRA `(.L_x_133) ;  /* 0x00000000006c0947 */ /* 0x000fea0003800000 */
[----:B------:R-:W-:-:S04]  /*4930*/  LOP3.LUT R24, R19, 0x7ff00000, RZ, 0xc0, !PT ;  /* 0x7ff0000013187812 */ /* 0x000fc800078ec0ff */
[CC--:B------:R-:W-:Y:S02]  /*4940*/  VIADDMNMX R20, R3.reuse, -R24.reuse, 0xb9600000, !PT ;  /* 0xb960000003147446 */ /* 0x0c0fe40007800918 */
[----:B------:R-:W-:Y:S02]  /*4950*/  ISETP.GE.U32.AND P0, PT, R3, R24, PT ;  /* 0x000000180300720c */ /* 0x000fe40003f06070 */
[----:B------:R-:W-:Y:S02]  /*4960*/  VIMNMX R3, PT, PT, R20, 0x46a00000, PT ;  /* 0x46a0000014037848 */ /* 0x000fe40003fe0100 */
[----:B------:R-:W-:-:S04]  /*4970*/  SEL R20, R5, 0x63400000, !P0 ;  /* 0x6340000005147807 */ /* 0x000fc80004000000 */
[----:B------:R-:W-:Y:S02]  /*4980*/  IADD3 R3, PT, PT, -R20, R3, RZ ;  /* 0x0000000314037210 */ /* 0x000fe40007ffe1ff */
[----:B------:R-:W-:-:S03]  /*4990*/  MOV R20, RZ ;  /* 0x000000ff00147202 */ /* 0x000fc60000000f00 */
        /* <DEDUP_REMOVED lines=10> */
[C---:B------:R-:W-:Y:S01]  /*4a40*/  IADD3 R17, PT, PT, -R3.reuse, RZ, RZ ;  /* 0x000000ff03117210 */ /* 0x040fe20007ffe1ff */
[----:B------:R-:W-:Y:S01]  /*4a50*/  IMAD.MOV.U32 R16, RZ, RZ, RZ ;  /* 0x000000ffff107224 */ /* 0x000fe200078e00ff */
[----:B------:R-:W-:Y:S01]  /*4a60*/  DMUL.RP R20, R28, R20 ;  /* 0x000000141c147228 */ /* 0x000fe20000008000 */
[----:B------:R-:W-:-:S04]  /*4a70*/  IADD3 R3, PT, PT, -R3, -0x43300000, RZ ;  /* 0xbcd0000003037810 */ /* 0x000fc80007ffe1ff */
[----:B------:R-:W-:-:S05]  /*4a80*/  DFMA R16, R24, -R16, R28 ;  /* 0x800000101810722b */ /* 0x000fca000000001c */
[----:B------:R-:W-:-:S05]  /*4a90*/  LOP3.LUT R19, R21, R19, RZ, 0x3c, !PT ;  /* 0x0000001315137212 */ /* 0x000fca00078e3cff */
[----:B------:R-:W-:-:S04]  /*4aa0*/  FSETP.NEU.AND P0, PT, |R17|, R3, PT ;  /* 0x000000031100720b */ /* 0x000fc80003f0d200 */
[----:B------:R-:W-:Y:S02]  /*4ab0*/  FSEL R24, R20, R24, !P0 ;  /* 0x0000001814187208 */ /* 0x000fe40004000000 */
[----:B------:R-:W-:Y:S01]  /*4ac0*/  FSEL R25, R19, R25, !P0 ;  /* 0x0000001913197208 */ /* 0x000fe20004000000 */
[----:B------:R-:W-:Y:S06]  /*4ad0*/  BRA `(.L_x_134) ;  /* 0x0000000000547947 */ /* 0x000fec0003800000 */
.L_x_133:
[----:B------:R-:W-:-:S14]  /*4ae0*/  DSETP.NAN.AND P0, PT, R20, R20, PT ;  /* 0x000000141400722a */ /* 0x000fdc0003f08000 */
[----:B------:R-:W-:Y:S05]  /*4af0*/  @P0 BRA `(.L_x_135) ;  /* 0x0000000000440947 */ /* 0x000fea0003800000 */
[----:B------:R-:W-:-:S14]  /*4b00*/  DSETP.NAN.AND P0, PT, R18, R18, PT ;  /* 0x000000121200722a */ /* 0x000fdc0003f08000 */
[----:B------:R-:W-:Y:S05]  /*4b10*/  @P0 BRA `(.L_x_136) ;  /* 0x0000000000300947 */ /* 0x000fea0003800000 */
[----:B------:R-:W-:Y:S01]  /*4b20*/  ISETP.NE.AND P0, PT, R31, R34, PT ;  /* 0x000000221f00720c */ /* 0x000fe20003f05270 */
[----:B------:R-:W-:Y:S01]  /*4b30*/  IMAD.MOV.U32 R25, RZ, RZ, -0x80000 ;  /* 0xfff80000ff197424 */ /* 0x000fe200078e00ff */
[----:B------:R-:W-:-:S11]  /*4b40*/  MOV R24, 0x0 ;  /* 0x0000000000187802 */ /* 0x000fd60000000f00 */
[----:B------:R-:W-:Y:S05]  /*4b50*/  @!P0 BRA `(.L_x_134) ;  /* 0x0000000000348947 */ /* 0x000fea0003800000 */
[----:B------:R-:W-:Y:S02]  /*4b60*/  ISETP.NE.AND P0, PT, R31, 0x7ff00000, PT ;  /* 0x7ff000001f00780c */ /* 0x000fe40003f05270 */
[----:B------:R-:W-:Y:S02]  /*4b70*/  LOP3.LUT R25, R21, 0x80000000, R19, 0x48, !PT ;  /* 0x8000000015197812 */ /* 0x000fe400078e4813 */
[----:B------:R-:W-:-:S13]  /*4b80*/  ISETP.EQ.OR P0, PT, R34, RZ, !P0 ;  /* 0x000000ff2200720c */ /* 0x000fda0004702670 */
[----:B------:R-:W-:Y:S02]  /*4b90*/  @P0 LOP3.LUT R3, R25, 0x7ff00000, RZ, 0xfc, !PT ;  /* 0x7ff0000019030812 */ /* 0x000fe400078efcff */
[----:B------:R-:W-:Y:S01]  /*4ba0*/  @!P0 MOV R24, RZ ;  /* 0x000000ff00188202 */ /* 0x000fe20000000f00 */
[----:B------:R-:W-:Y:S01]  /*4bb0*/  @P0 IMAD.MOV.U32 R24, RZ, RZ, RZ ;  /* 0x000000ffff180224 */ /* 0x000fe200078e00ff */
[----:B------:R-:W-:Y:S01]  /*4bc0*/  @P0 MOV R25, R3 ;  /* 0x0000000300190202 */ /* 0x000fe20000000f00 */
[----:B------:R-:W-:Y:S06]  /*4bd0*/  BRA `(.L_x_134) ;  /* 0x0000000000147947 */ /* 0x000fec0003800000 */
.L_x_136:
[----:B------:R-:W-:Y:S01]  /*4be0*/  LOP3.LUT R25, R19, 0x80000, RZ, 0xfc, !PT ;  /* 0x0008000013197812 */ /* 0x000fe200078efcff */
[----:B------:R-:W-:Y:S01]  /*4bf0*/  IMAD.MOV.U32 R24, RZ, RZ, R18 ;  /* 0x000000ffff187224 */ /* 0x000fe200078e0012 */
[----:B------:R-:W-:Y:S06]  /*4c00*/  BRA `(.L_x_134) ;  /* 0x0000000000087947 */ /* 0x000fec0003800000 */
.L_x_135:
[----:B------:R-:W-:Y:S02]  /*4c10*/  LOP3.LUT R25, R21, 0x80000, RZ, 0xfc, !PT ;  /* 0x0008000015197812 */ /* 0x000fe400078efcff */
[----:B------:R-:W-:-:S07]  /*4c20*/  MOV R24, R20 ;  /* 0x0000001400187202 */ /* 0x000fce0000000f00 */
.L_x_134:
[----:B------:R-:W-:Y:S05]  /*4c30*/  BSYNC.RECONVERGENT B0 ;  /* 0x0000000000007941 */ /* 0x000fea0003800200 */
.L_x_132:
[----:B------:R-:W-:Y:S01]  /*4c40*/  IMAD.MOV.U32 R31, RZ, RZ, 0x0 ;  /* 0x00000000ff1f7424 */ /* 0x000fe200078e00ff */
[----:B------:R-:W-:Y:S01]  /*4c50*/  MOV R17, R25 ;  /* 0x0000001900117202 */ /* 0x000fe20000000f00 */
[----:B------:R-:W-:Y:S02]  /*4c60*/  IMAD.MOV.U32 R16, RZ, RZ, R24 ;  /* 0x000000ffff107224 */ /* 0x000fe400078e0018 */
[----:B------:R-:W-:Y:S05]  /*4c70*/  RET.REL.NODEC R30 `(_Z14PSOR_2D_SolverififfPfS_S_) ;  /* 0xffffffb01ee07950 */ /* 0x000fea0003c3ffff */
        .weak           $__internal_2_$__cuda_sm20_sqrt_rn_f32_slowpath
        .type           $__internal_2_$__cuda_sm20_sqrt_rn_f32_slowpath,@function
        .size           $__internal_2_$__cuda_sm20_sqrt_rn_f32_slowpath,($__internal_3_$__cuda_sm3x_div_rn_noftz_f32_slowpath - $__internal_2_$__cuda_sm20_sqrt_rn_f32_slowpath)
$__internal_2_$__cuda_sm20_sqrt_rn_f32_slowpath:
[----:B------:R-:W-:-:S13]  /*4c80*/  LOP3.LUT P0, RZ, R3, 0x7fffffff, RZ, 0xc0, !PT ;  /* 0x7fffffff03ff7812 */ /* 0x000fda000780c0ff */
[----:B------:R-:W-:Y:S05]  /*4c90*/  @!P0 BRA `(.L_x_137) ;  /* 0x0000000000448947 */ /* 0x000fea0003800000 */
[----:B------:R-:W-:Y:S02]  /*4ca0*/  FSETP.GEU.FTZ.AND P0, PT, R3, RZ, PT ;  /* 0x000000ff0300720b */ /* 0x000fe40003f1e000 */
[----:B------:R-:W-:-:S11]  /*4cb0*/  MOV R2, R3 ;  /* 0x0000000300027202 */ /* 0x000fd60000000f00 */
[----:B------:R-:W-:Y:S01]  /*4cc0*/  @!P0 IMAD.MOV.U32 R3, RZ, RZ, 0x7fffffff ;  /* 0x7fffffffff038424 */ /* 0x000fe200078e00ff */
[----:B------:R-:W-:Y:S06]  /*4cd0*/  @!P0 BRA `(.L_x_137) ;  /* 0x0000000000348947 */ /* 0x000fec0003800000 */
[----:B------:R-:W-:-:S13]  /*4ce0*/  FSETP.GTU.FTZ.AND P0, PT, |R2|, +INF , PT ;  /* 0x7f8000000200780b */ /* 0x000fda0003f1c200 */
[----:B------:R-:W-:Y:S01]  /*4cf0*/  @P0 FADD.FTZ R3, R2, 1 ;  /* 0x3f80000002030421 */ /* 0x000fe20000010000 */
[----:B------:R-:W-:Y:S06]  /*4d00*/  @P0 BRA `(.L_x_137) ;  /* 0x0000000000280947 */ /* 0x000fec0003800000 */
[----:B------:R-:W-:-:S13]  /*4d10*/  FSETP.NEU.FTZ.AND P0, PT, |R2|, +INF , PT ;  /* 0x7f8000000200780b */ /* 0x000fda0003f1d200 */
[----:B------:R-:W-:-:S04]  /*4d20*/  @P0 FFMA R4, R2, 1.84467440737095516160e+19, RZ ;  /* 0x5f80000002040823 */ /* 0x000fc800000000ff */
[----:B------:R-:W0:Y:S02]  /*4d30*/  @P0 MUFU.RSQ R3, R4 ;  /* 0x0000000400030308 */ /* 0x000e240000001400 */
[----:B0-----:R-:W-:Y:S01]  /*4d40*/  @P0 FMUL.FTZ R7, R4, R3 ;  /* 0x0000000304070220 */ /* 0x001fe20000410000 */
[----:B------:R-:W-:Y:S01]  /*4d50*/  @P0 FMUL.FTZ R8, R3, 0.5 ;  /* 0x3f00000003080820 */ /* 0x000fe20000410000 */
[----:B------:R-:W-:Y:S02]  /*4d60*/  @!P0 MOV R3, R2 ;  /* 0x0000000200038202 */ /* 0x000fe40000000f00 */
[----:B------:R-:W-:-:S04]  /*4d70*/  @P0 FADD.FTZ R6, -R7, -RZ ;  /* 0x800000ff07060221 */ /* 0x000fc80000010100 */
[----:B------:R-:W-:-:S04]  /*4d80*/  @P0 FFMA R6, R7, R6, R4 ;  /* 0x0000000607060223 */ /* 0x000fc80000000004 */
[----:B------:R-:W-:-:S04]  /*4d90*/  @P0 FFMA R6, R6, R8, R7 ;  /* 0x0000000806060223 */ /* 0x000fc80000000007 */
[----:B------:R-:W-:-:S07]  /*4da0*/  @P0 FMUL.FTZ R3, R6, 2.3283064365386962891e-10 ;  /* 0x2f80000006030820 */ /* 0x000fce0000410000 */
.L_x_137:
[----:B------:R-:W-:Y:S01]  /*4db0*/  IMAD.MOV.U32 R4, RZ, RZ, R3 ;  /* 0x000000ffff047224 */ /* 0x000fe200078e0003 */
[----:B------:R-:W-:Y:S01]  /*4dc0*/  MOV R2, R10 ;  /* 0x0000000a00027202 */ /* 0x000fe20000000f00 */
[----:B------:R-:W-:-:S04]  /*4dd0*/  IMAD.MOV.U32 R3, RZ, RZ, 0x0 ;  /* 0x00000000ff037424 */ /* 0x000fc800078e00ff */
[----:B------:R-:W-:Y:S05]  /*4de0*/  RET.REL.NODEC R2 `(_Z14PSOR_2D_SolverififfPfS_S_) ;  /* 0xffffffb002847950 */ /* 0x000fea0003c3ffff */
        .weak           $__internal_3_$__cuda_sm3x_div_rn_noftz_f32_slowpath
        .type           $__internal_3_$__cuda_sm3x_div_rn_noftz_f32_slowpath,@function
        .size           $__internal_3_$__cuda_sm3x_div_rn_noftz_f32_slowpath,($_Z14PSOR_2D_SolverififfPfS_S_$__internal_accurate_pow - $__internal_3_$__cuda_sm3x_div_rn_noftz_f32_slowpath)
$__internal_3_$__cuda_sm3x_div_rn_noftz_f32_slowpath:
[----:B------:R-:W-:Y:S01]  /*4df0*/  SHF.R.U32.HI R10, RZ, 0x17, R3 ;  /* 0x00000017ff0a7819 */ /* 0x000fe20000011603 */
[----:B------:R-:W-:Y:S01]  /*4e00*/  BSSY.RECONVERGENT B1, `(.L_x_138) ;  /* 0x0000063000017945 */ /* 0x000fe20003800200 */
[----:B------:R-:W-:Y:S02]  /*4e10*/  SHF.R.U32.HI R6, RZ, 0x17, R2 ;  /* 0x00000017ff067819 */ /* 0x000fe40000011602 */
[----:B------:R-:W-:Y:S02]  /*4e20*/  LOP3.LUT R18, R10, 0xff, RZ, 0xc0, !PT ;  /* 0x000000ff0a127812 */ /* 0x000fe400078ec0ff */
[----:B------:R-:W-:Y:S02]  /*4e30*/  LOP3.LUT R16, R6, 0xff, RZ, 0xc0, !PT ;  /* 0x000000ff06107812 */ /* 0x000fe400078ec0ff */
[----:B------:R-:W-:Y:S02]  /*4e40*/  IADD3 R12, PT, PT, R18, -0x1, RZ ;  /* 0xffffffff120c7810 */ /* 0x000fe40007ffe0ff */
[----:B------:R-:W-:Y:S01]  /*4e50*/  MOV R13, R3 ;  /* 0x00000003000d7202 */ /* 0x000fe20000000f00 */
[----:B------:R-:W-:Y:S01]  /*4e60*/  VIADD R10, R16, 0xffffffff ;  /* 0xffffffff100a7836 */ /* 0x000fe20000000000 */
[----:B------:R-:W-:-:S04]  /*4e70*/  ISETP.GT.U32.AND P0, PT, R12, 0xfd, PT ;  /* 0x000000fd0c00780c */ /* 0x000fc80003f04070 */
[----:B------:R-:W-:-:S13]  /*4e80*/  ISETP.GT.U32.OR P0, PT, R10, 0xfd, P0 ;  /* 0x000000fd0a00780c */ /* 0x000fda0000704470 */
[----:B------:R-:W-:Y:S01]  /*4e90*/  @!P0 IMAD.MOV.U32 R6, RZ, RZ, RZ ;  /* 0x000000ffff068224 */ /* 0x000fe200078e00ff */
[----:B------:R-:W-:Y:S06]  /*4ea0*/  @!P0 BRA `(.L_x_139) ;  /* 0x00000000005c8947 */ /* 0x000fec0003800000 */
[----:B------:R-:W-:Y:S02]  /*4eb0*/  FSETP.GTU.FTZ.AND P0, PT, |R2|, +INF , PT ;  /* 0x7f8000000200780b */ /* 0x000fe40003f1c200 */
[----:B------:R-:W-:-:S04]  /*4ec0*/  FSETP.GTU.FTZ.AND P1, PT, |R3|, +INF , PT ;  /* 0x7f8000000300780b */ /* 0x000fc80003f3c200 */
[----:B------:R-:W-:-:S13]  /*4ed0*/  PLOP3.LUT P0, PT, P0, P1, PT, 0xf8, 0x8f ;  /* 0x00000000008f781c */ /* 0x000fda0000703f70 */
[----:B------:R-:W-:Y:S05]  /*4ee0*/  @P0 BRA `(.L_x_140) ;  /* 0x00000004004c0947 */ /* 0x000fea0003800000 */
[----:B------:R-:W-:-:S13]  /*4ef0*/  LOP3.LUT P0, RZ, R13, 0x7fffffff, R2, 0xc8, !PT ;  /* 0x7fffffff0dff7812 */ /* 0x000fda000780c802 */
[----:B------:R-:W-:Y:S05]  /*4f00*/  @!P0 BRA `(.L_x_141) ;  /* 0x00000004003c8947 */ /* 0x000fea0003800000 */
[C---:B------:R-:W-:Y:S02]  /*4f10*/  FSETP.NEU.FTZ.AND P0, PT, |R2|.reuse, +INF , PT ;  /* 0x7f8000000200780b */ /* 0x040fe40003f1d200 */
[----:B------:R-:W-:Y:S02]  /*4f20*/  FSETP.NEU.FTZ.AND P2, PT, |R3|, +INF , PT ;  /* 0x7f8000000300780b */ /* 0x000fe40003f5d200 */
[----:B------:R-:W-:-:S11]  /*4f30*/  FSETP.NEU.FTZ.AND P1, PT, |R2|, +INF , PT ;  /* 0x7f8000000200780b */ /* 0x000fd60003f3d200 */
[----:B------:R-:W-:Y:S05]  /*4f40*/  @!P2 BRA !P0, `(.L_x_141) ;  /* 0x00000004002ca947 */ /* 0x000fea0004000000 */
[----:B------:R-:W-:-:S04]  /*4f50*/  LOP3.LUT P0, RZ, R2, 0x7fffffff, RZ, 0xc0, !PT ;  /* 0x7fffffff02ff7812 */ /* 0x000fc8000780c0ff */
[----:B------:R-:W-:-:S13]  /*4f60*/  PLOP3.LUT P0, PT, P2, P0, PT, 0x2f, 0xf2 ;  /* 0x0000000000f2781c */ /* 0x000fda0001700577 */
[----:B------:R-:W-:Y:S05]  /*4f70*/  @P0 BRA `(.L_x_142) ;  /* 0x0000000400180947 */ /* 0x000fea0003800000 */
[----:B------:R-:W-:-:S04]  /*4f80*/  LOP3.LUT P0, RZ, R13, 0x7fffffff, RZ, 0xc0, !PT ;  /* 0x7fffffff0dff7812 */ /* 0x000fc8000780c0ff */
[----:B------:R-:W-:-:S13]  /*4f90*/  PLOP3.LUT P0, PT, P1, P0, PT, 0x2f, 0xf2 ;  /* 0x0000000000f2781c */ /* 0x000fda0000f00577 */
[----:B------:R-:W-:Y:S05]  /*4fa0*/  @P0 BRA `(.L_x_143) ;  /* 0x0000000400000947 */ /* 0x000fea0003800000 */
[----:B------:R-:W-:Y:S02]  /*4fb0*/  ISETP.GE.AND P0, PT, R10, RZ, PT ;  /* 0x000000ff0a00720c */ /* 0x000fe40003f06270 */
[----:B------:R-:W-:-:S11]  /*4fc0*/  ISETP.GE.AND P1, PT, R12, RZ, PT ;  /* 0x000000ff0c00720c */ /* 0x000fd60003f26270 */
[----:B------:R-:W-:Y:S01]  /*4fd0*/  @P0 MOV R6, RZ ;  /* 0x000000ff00060202 */ /* 0x000fe20000000f00 */
[----:B------:R-:W-:Y:S02]  /*4fe0*/  @!P0 IMAD.MOV.U32 R6, RZ, RZ, -0x40 ;  /* 0xffffffc0ff068424 */ /* 0x000fe400078e00ff */
[----:B------:R-:W-:Y:S01]  /*4ff0*/  @!P0 FFMA R2, R2, 1.84467440737095516160e+19, RZ ;  /* 0x5f80000002028823 */ /* 0x000fe200000000ff */
[----:B------:R-:W-:Y:S02]  /*5000*/  @!P1 FFMA R13, R3, 1.84467440737095516160e+19, RZ ;  /* 0x5f800000030d9823 */ /* 0x000fe400000000ff */
[----:B------:R-:W-:-:S07]  /*5010*/  @!P1 IADD3 R6, PT, PT, R6, 0x40, RZ ;  /* 0x0000004006069810 */ /* 0x000fce0007ffe0ff */
.L_x_139:
[----:B------:R-:W-:Y:S01]  /*5020*/  LEA R10, R18, 0xc0800000, 0x17 ;  /* 0xc0800000120a7811 */ /* 0x000fe200078eb8ff */
[----:B------:R-:W-:Y:S04]  /*5030*/  BSSY.RECONVERGENT B2, `(.L_x_144) ;  /* 0x0000036000027945 */ /* 0x000fe80003800200 */
[----:B------:R-:W-:Y:S01]  /*5040*/  IMAD.IADD R10, R13, 0x1, -R10 ;  /* 0x000000010d0a7824 */ /* 0x000fe200078e0a0a */
[----:B------:R-:W-:-:S03]  /*5050*/  IADD3 R13, PT, PT, R16, -0x7f, RZ ;  /* 0xffffff81100d7810 */ /* 0x000fc60007ffe0ff */
[----:B------:R-:W0:Y:S01]  /*5060*/  MUFU.RCP R12, R10 ;  /* 0x0000000a000c7308 */ /* 0x000e220000001000 */
[----:B------:R-:W-:Y:S01]  /*5070*/  FADD.FTZ R17, -R10, -RZ ;  /* 0x800000ff0a117221 */ /* 0x000fe20000010100 */
[C---:B------:R-:W-:Y:S01]  /*5080*/  IMAD R2, R13.reuse, -0x800000, R2 ;  /* 0xff8000000d027824 */ /* 0x040fe200078e0202 */
[----:B------:R-:W-:-:S05]  /*5090*/  IADD3 R13, PT, PT, R13, 0x7f, -R18 ;  /* 0x0000007f0d0d7810 */ /* 0x000fca0007ffe812 */
[----:B------:R-:W-:Y:S02]  /*50a0*/  IMAD.IADD R13, R13, 0x1, R6 ;  /* 0x000000010d0d7824 */ /* 0x000fe400078e0206 */
[----:B0-----:R-:W-:-:S04]  /*50b0*/  FFMA R19, R12, R17, 1 ;  /* 0x3f8000000c137423 */ /* 0x001fc80000000011 */
[----:B------:R-:W-:-:S04]  /*50c0*/  FFMA R21, R12, R19, R12 ;  /* 0x000000130c157223 */ /* 0x000fc8000000000c */
[----:B------:R-:W-:-:S04]  /*50d0*/  FFMA R12, R2, R21, RZ ;  /* 0x00000015020c7223 */ /* 0x000fc800000000ff */
[----:B------:R-:W-:-:S04]  /*50e0*/  FFMA R19, R17, R12, R2 ;  /* 0x0000000c11137223 */ /* 0x000fc80000000002 */
[----:B------:R-:W-:-:S04]  /*50f0*/  FFMA R16, R21, R19, R12 ;  /* 0x0000001315107223 */ /* 0x000fc8000000000c */
[----:B------:R-:W-:-:S04]  /*5100*/  FFMA R17, R17, R16, R2 ;  /* 0x0000001011117223 */ /* 0x000fc80000000002 */
[----:B------:R-:W-:-:S05]  /*5110*/  FFMA R12, R21, R17, R16 ;  /* 0x00000011150c7223 */ /* 0x000fca0000000010 */
[----:B------:R-:W-:-:S04]  /*5120*/  SHF.R.U32.HI R2, RZ, 0x17, R12 ;  /* 0x00000017ff027819 */ /* 0x000fc8000001160c */
[----:B------:R-:W-:-:S04]  /*5130*/  LOP3.LUT R2, R2, 0xff, RZ, 0xc0, !PT ;  /* 0x000000ff02027812 */ /* 0x000fc800078ec0ff */
[----:B------:R-:W-:-:S05]  /*5140*/  IADD3 R10, PT, PT, R2, R13, RZ ;  /* 0x0000000d020a7210 */ /* 0x000fca0007ffe0ff */
[----:B------:R-:W-:-:S05]  /*5150*/  VIADD R2, R10, 0xffffffff ;  /* 0xffffffff0a027836 */ /* 0x000fca0000000000 */
[----:B------:R-:W-:-:S13]  /*5160*/  ISETP.GE.U32.AND P0, PT, R2, 0xfe, PT ;  /* 0x000000fe0200780c */ /* 0x000fda0003f06070 */
[----:B------:R-:W-:Y:S05]  /*5170*/  @!P0 BRA `(.L_x_145) ;  /* 0x0000000000808947 */ /* 0x000fea0003800000 */
[----:B------:R-:W-:-:S13]  /*5180*/  ISETP.GT.AND P0, PT, R10, 0xfe, PT ;  /* 0x000000fe0a00780c */ /* 0x000fda0003f04270 */
[----:B------:R-:W-:Y:S05]  /*5190*/  @P0 BRA `(.L_x_146) ;  /* 0x00000000006c0947 */ /* 0x000fea0003800000 */
[----:B------:R-:W-:-:S13]  /*51a0*/  ISETP.GE.AND P0, PT, R10, 0x1, PT ;  /* 0x000000010a00780c */ /* 0x000fda0003f06270 */
[----:B------:R-:W-:Y:S05]  /*51b0*/  @P0 BRA `(.L_x_147) ;  /* 0x0000000000740947 */ /* 0x000fea0003800000 */
[----:B------:R-:W-:Y:S02]  /*51c0*/  ISETP.GE.AND P0, PT, R10, -0x18, PT ;  /* 0xffffffe80a00780c */ /* 0x000fe40003f06270 */
[----:B------:R-:W-:-:S11]  /*51d0*/  LOP3.LUT R12, R12, 0x80000000, RZ, 0xc0, !PT ;  /* 0x800000000c0c7812 */ /* 0x000fd600078ec0ff */
[----:B------:R-:W-:Y:S05]  /*51e0*/  @!P0 BRA `(.L_x_147) ;  /* 0x0000000000688947 */ /* 0x000fea0003800000 */
[CCC-:B------:R-:W-:Y:S01]  /*51f0*/  FFMA.RZ R2, R21.reuse, R17.reuse, R16.reuse ;  /* 0x0000001115027223 */ /* 0x1c0fe2000000c010 */
[CCC-:B------:R-:W-:Y:S01]  /*5200*/  FFMA.RM R13, R21.reuse, R17.reuse, R16.reuse ;  /* 0x00000011150d7223 */ /* 0x1c0fe20000004010 */
[C---:B------:R-:W-:Y:S02]  /*5210*/  ISETP.NE.AND P2, PT, R10.reuse, RZ, PT ;  /* 0x000000ff0a00720c */ /* 0x040fe40003f45270 */
[----:B------:R-:W-:Y:S02]  /*5220*/  ISETP.NE.AND P1, PT, R10, RZ, PT ;  /* 0x000000ff0a00720c */ /* 0x000fe40003f25270 */
[----:B------:R-:W-:Y:S01]  /*5230*/  LOP3.LUT R6, R2, 0x7fffff, RZ, 0xc0, !PT ;  /* 0x007fffff02067812 */ /* 0x000fe200078ec0ff */
[----:B------:R-:W-:Y:S01]  /*5240*/  FFMA.RP R2, R21, R17, R16 ;  /* 0x0000001115027223 */ /* 0x000fe20000008010 */
[----:B------:R-:W-:Y:S01]  /*5250*/  IADD3 R17, PT, PT, R10, 0x20, RZ ;  /* 0x000000200a117810 */ /* 0x000fe20007ffe0ff */
[----:B------:R-:W-:Y:S01]  /*5260*/  IMAD.MOV R10, RZ, RZ, -R10 ;  /* 0x000000ffff0a7224 */ /* 0x000fe200078e0a0a */
[----:B------:R-:W-:-:S02]  /*5270*/  LOP3.LUT R6, R6, 0x800000, RZ, 0xfc, !PT ;  /* 0x0080000006067812 */ /* 0x000fc400078efcff */
[----:B------:R-:W-:Y:S02]  /*5280*/  FSETP.NEU.FTZ.AND P0, PT, R2, R13, PT ;  /* 0x0000000d0200720b */ /* 0x000fe40003f1d000 */
[----:B------:R-:W-:Y:S02]  /*5290*/  SHF.L.U32 R17, R6, R17, RZ ;  /* 0x0000001106117219 */ /* 0x000fe400000006ff */
[----:B------:R-:W-:Y:S02]  /*52a0*/  SEL R13, R10, RZ, P2 ;  /* 0x000000ff0a0d7207 */ /* 0x000fe40001000000 */
[----:B------:R-:W-:Y:S02]  /*52b0*/  ISETP.NE.AND P1, PT, R17, RZ, P1 ;  /* 0x000000ff1100720c */ /* 0x000fe40000f25270 */
[----:B------:R-:W-:Y:S02]  /*52c0*/  SHF.R.U32.HI R13, RZ, R13, R6 ;  /* 0x0000000dff0d7219 */ /* 0x000fe40000011606 */
[----:B------:R-:W-:-:S02]  /*52d0*/  PLOP3.LUT P0, PT, P0, P1, PT, 0xf8, 0x8f ;  /* 0x00000000008f781c */ /* 0x000fc40000703f70 */
[----:B------:R-:W-:Y:S02]  /*52e0*/  SHF.R.U32.HI R17, RZ, 0x1, R13 ;  /* 0x00000001ff117819 */ /* 0x000fe4000001160d */
[----:B------:R-:W-:-:S04]  /*52f0*/  SEL R2, RZ, 0x1, !P0 ;  /* 0x00000001ff027807 */ /* 0x000fc80004000000 */
[----:B------:R-:W-:-:S04]  /*5300*/  LOP3.LUT R2, R2, 0x1, R17, 0xf8, !PT ;  /* 0x0000000102027812 */ /* 0x000fc800078ef811 */
[----:B------:R-:W-:-:S04]  /*5310*/  LOP3.LUT R2, R2, R13, RZ, 0xc0, !PT ;  /* 0x0000000d02027212 */ /* 0x000fc800078ec0ff */
[----:B------:R-:W-:-:S04]  /*5320*/  IADD3 R17, PT, PT, R17, R2, RZ ;  /* 0x0000000211117210 */ /* 0x000fc80007ffe0ff */
[----:B------:R-:W-:Y:S01]  /*5330*/  LOP3.LUT R12, R17, R12, RZ, 0xfc, !PT ;  /* 0x0000000c110c7212 */ /* 0x000fe200078efcff */
[----:B------:R-:W-:Y:S06]  /*5340*/  BRA `(.L_x_147) ;  /* 0x0000000000107947 */ /* 0x000fec0003800000 */
.L_x_146:
[----:B------:R-:W-:-:S04]  /*5350*/  LOP3.LUT R12, R12, 0x80000000, RZ, 0xc0, !PT ;  /* 0x800000000c0c7812 */ /* 0x000fc800078ec0ff */
[----:B------:R-:W-:Y:S01]  /*5360*/  LOP3.LUT R12, R12, 0x7f800000, RZ, 0xfc, !PT ;  /* 0x7f8000000c0c7812 */ /* 0x000fe200078efcff */
[----:B------:R-:W-:Y:S06]  /*5370*/  BRA `(.L_x_147) ;  /* 0x0000000000047947 */ /* 0x000fec0003800000 */
.L_x_145:
[----:B------:R-:W-:-:S07]  /*5380*/  IMAD R12, R13, 0x800000, R12 ;  /* 0x008000000d0c7824 */ /* 0x000fce00078e020c */
.L_x_147:
[----:B------:R-:W-:Y:S05]  /*5390*/  BSYNC.RECONVERGENT B2 ;  /* 0x0000000000027941 */ /* 0x000fea0003800200 */
.L_x_144:
[----:B------:R-:W-:Y:S05]  /*53a0*/  BRA `(.L_x_148) ;  /* 0x0000000000207947 */ /* 0x000fea0003800000 */
.L_x_143:
[----:B------:R-:W-:-:S04]  /*53b0*/  LOP3.LUT R2, R13, 0x80000000, R2, 0x48, !PT ;  /* 0x800000000d027812 */ /* 0x000fc800078e4802 */
[----:B------:R-:W-:Y:S01]  /*53c0*/  LOP3.LUT R12, R2, 0x7f800000, RZ, 0xfc, !PT ;  /* 0x7f800000020c7812 */ /* 0x000fe200078efcff */
[----:B------:R-:W-:Y:S06]  /*53d0*/  BRA `(.L_x_148) ;  /* 0x0000000000147947 */ /* 0x000fec0003800000 */
.L_x_142:
[----:B------:R-:W-:Y:S01]  /*53e0*/  LOP3.LUT R12, R13, 0x80000000, R2, 0x48, !PT ;  /* 0x800000000d0c7812 */ /* 0x000fe200078e4802 */
[----:B------:R-:W-:Y:S06]  /*53f0*/  BRA `(.L_x_148) ;  /* 0x00000000000c7947 */ /* 0x000fec0003800000 */
.L_x_141:
[----:B------:R-:W0:Y:S01]  /*5400*/  MUFU.RSQ R12, -QNAN ;  /* 0xffc00000000c7908 */ /* 0x000e220000001400 */
[----:B------:R-:W-:Y:S05]  /*5410*/  BRA `(.L_x_148) ;  /* 0x0000000000047947 */ /* 0x000fea0003800000 */
.L_x_140:
[----:B------:R-:W-:-:S07]  /*5420*/  FADD.FTZ R12, R2, R3 ;  /* 0x00000003020c7221 */ /* 0x000fce0000010000 */
.L_x_148:
[----:B------:R-:W-:Y:S05]  /*5430*/  BSYNC.RECONVERGENT B1 ;  /* 0x0000000000017941 */ /* 0x000fea0003800200 */
.L_x_138:
[----:B------:R-:W-:Y:S01]  /*5440*/  HFMA2 R13, -RZ, RZ, 0, 0 ;  /* 0x00000000ff0d7431 */ /* 0x000fe200000001ff */
[----:B0-----:R-:W-:Y:S01]  /*5450*/  MOV R6, R12 ;  /* 0x0000000c00067202 */ /* 0x001fe20000000f00 */
[----:B------:R-:W-:-:S04]  /*5460*/  IMAD.MOV.U32 R12, RZ, RZ, R4 ;  /* 0x000000ffff0c7224 */ /* 0x000fc800078e0004 */
[----:B------:R-:W-:Y:S05]  /*5470*/  RET.REL.NODEC R12 `(_Z14PSOR_2D_SolverififfPfS_S_) ;  /* 0xffffffa80ce07950 */ /* 0x000fea0003c3ffff */
        .type           $_Z14PSOR_2D_SolverififfPfS_S_$__internal_accurate_pow,@function
        .size           $_Z14PSOR_2D_SolverififfPfS_S_$__internal_accurate_pow,(.L_x_866 - $_Z14PSOR_2D_SolverififfPfS_S_$__internal_accurate_pow)
$_Z14PSOR_2D_SolverififfPfS_S_$__internal_accurate_pow:
[----:B------:R-:W-:Y:S01]  /*5480*/  ISETP.GT.U32.AND P0, PT, R5, 0xfffff, PT ;  /* 0x000fffff0500780c */ /* 0x000fe20003f04070 */
[--C-:B------:R-:W-:Y:S01]  /*5490*/  IMAD.MOV.U32 R19, RZ, RZ, R5.reuse ;  /* 0x000000ffff137224 */ /* 0x100fe200078e0005 */
[----:B------:R-:W-:Y:S01]  /*54a0*/  MOV R20, 0x41ad3b5a ;  /* 0x41ad3b5a00147802 */ /* 0x000fe20000000f00 */
[----:B------:R-:W-:Y:S01]  /*54b0*/  IMAD.MOV.U32 R21, RZ, RZ, 0x3ed0f5d2 ;  /* 0x3ed0f5d2ff157424 */ /* 0x000fe200078e00ff */
[----:B------:R-:W-:Y:S01]  /*54c0*/  UMOV UR4, 0x7d2cafe2 ;  /* 0x7d2cafe200047882 */ /* 0x000fe20000000000 */
[----:B------:R-:W-:Y:S01]  /*54d0*/  UMOV UR5, 0x3eb0f5ff ;  /* 0x3eb0f5ff00057882 */ /* 0x000fe20000000000 */
[----:B------:R-:W-:Y:S01]  /*54e0*/  SHF.R.U32.HI R5, RZ, 0x14, R5 ;  /* 0x00000014ff057819 */ /* 0x000fe20000011605 */
[----:B------:R-:W-:Y:S01]  /*54f0*/  UMOV UR6, 0x3b39803f ;  /* 0x3b39803f00067882 */ /* 0x000fe20000000000 */
[----:B------:R-:W-:-:S05]  /*5500*/  UMOV UR7, 0x3c7abc9e ;  /* 0x3c7abc9e00077882 */ /* 0x000fca0000000000 */
[----:B------:R-:W-:-:S10]  /*5510*/  @!P0 DMUL R16, R18, 1.80143985094819840000e+16 ;  /* 0x4350000012108828 */ /* 0x000fd40000000000 */
[----:B------:R-:W-:Y:S01]  /*5520*/  @!P0 MOV R19, R17 ;  /* 0x0000001100138202 */ /* 0x000fe20000000f00 */
[----:B------:R-:W-:Y:S01]  /*5530*/  @!P0 IMAD.MOV.U32 R18, RZ, RZ, R16 ;  /* 0x000000ffff128224 */ /* 0x000fe200078e0010 */
[----:B------:R-:W-:Y:S01]  /*5540*/  @!P0 LEA.HI R5, R17, 0xffffffca, RZ, 0xc ;  /* 0xffffffca11058811 */ /* 0x000fe200078f60ff */
[----:B------:R-:W-:Y:S01]  /*5550*/  HFMA2 R17, -RZ, RZ, 3.59375, 0 ;  /* 0x43300000ff117431 */ /* 0x000fe200000001ff */
[----:B------:R-:W-:Y:S02]  /*5560*/  LOP3.LUT R19, R19, 0x800fffff, RZ, 0xc0, !PT ;  /* 0x800fffff13137812 */ /* 0x000fe400078ec0ff */
[----:B------:R-:W-:Y:S01]  /*5570*/  MOV R32, R18 ;  /* 0x0000001200207202 */ /* 0x000fe20000000f00 */
[----:B------:R-:W-:Y:S01]  /*5580*/  IMAD.MOV.U32 R18, RZ, RZ, RZ ;  /* 0x000000ffff127224 */ /* 0x000fe200078e00ff */
[----:B------:R-:W-:Y:S02]  /*5590*/  LOP3.LUT R33, R19, 0x3ff00000, RZ, 0xfc, !PT ;  /* 0x3ff0000013217812 */ /* 0x000fe400078efcff */
[----:B------:R-:W-:-:S02]  /*55a0*/  IADD3 R16, PT, PT, R5, -0x3ff, RZ ;  /* 0xfffffc0105107810 */ /* 0x000fc40007ffe0ff */
[----:B------:R-:W-:-:S13]  /*55b0*/  ISETP.GE.U32.AND P1, PT, R33, 0x3ff6a09f, PT ;  /* 0x3ff6a09f2100780c */ /* 0x000fda0003f26070 */
[----:B------:R-:W-:Y:S02]  /*55c0*/  @P1 VIADD R19, R33, 0xfff00000 ;  /* 0xfff0000021131836 */ /* 0x000fe40000000000 */
[----:B------:R-:W-:Y:S02]  /*55d0*/  @P1 VIADD R16, R5, 0xfffffc02 ;  /* 0xfffffc0205101836 */ /* 0x000fe40000000000 */
[----:B------:R-:W-:Y:S01]  /*55e0*/  IMAD.MOV.U32 R5, RZ, RZ, R3 ;  /* 0x000000ffff057224 */ /* 0x000fe200078e0003 */
[----:B------:R-:W-:Y:S02]  /*55f0*/  @P1 MOV R33, R19 ;  /* 0x0000001300211202 */ /* 0x000fe40000000f00 */
[----:B------:R-:W-:Y:S02]  /*5600*/  LOP3.LUT R16, R16, 0x80000000, RZ, 0x3c, !PT ;  /* 0x8000000010107812 */ /* 0x000fe400078e3cff */
[----:B------:R-:W-:Y:S02]  /*5610*/  SHF.L.U32 R3, R5, 0x1, RZ ;  /* 0x0000000105037819 */ /* 0x000fe400000006ff */
[----:B------:R-:W-:-:S02]  /*5620*/  DADD R22, R32, 1 ;  /* 0x3ff0000020167429 */ /* 0x000fc40000000000 */
[----:B------:R-:W-:Y:S01]  /*5630*/  DADD R32, R32, -1 ;  /* 0xbff0000020207429 */ /* 0x000fe20000000000 */
[----:B------:R-:W-:-:S03]  /*5640*/  ISETP.GT.U32.AND P0, PT, R3, -0x2000001, PT ;  /* 0xfdffffff0300780c */ /* 0x000fc60003f04070 */
[----:B------:R-:W0:Y:S02]  /*5650*/  MUFU.RCP64H R19, R23 ;  /* 0x0000001700137308 */ /* 0x000e240000001800 */
[----:B0-----:R-:W-:-:S08]  /*5660*/  DFMA R26, -R22, R18, 1 ;  /* 0x3ff00000161a742b */ /* 0x001fd00000000112 */
[----:B------:R-:W-:-:S08]  /*5670*/  DFMA R26, R26, R26, R26 ;  /* 0x0000001a1a1a722b */ /* 0x000fd0000000001a */
[----:B------:R-:W-:-:S08]  /*5680*/  DFMA R26, R18, R26, R18 ;  /* 0x0000001a121a722b */ /* 0x000fd00000000012 */
[----:B------:R-:W-:-:S08]  /*5690*/  DMUL R18, R32, R26 ;  /* 0x0000001a20127228 */ /* 0x000fd00000000000 */
[----:B------:R-:W-:-:S08]  /*56a0*/  DFMA R18, R32, R26, R18 ;  /* 0x0000001a2012722b */ /* 0x000fd00000000012 */
[-C--:B------:R-:W-:Y:S02]  /*56b0*/  DMUL R30, R18, R18.reuse ;  /* 0x00000012121e7228 */ /* 0x080fe40000000000 */
[----:B------:R-:W-:Y:S02]  /*56c0*/  DADD R24, R32, -R18 ;  /* 0x0000000020187229 */ /* 0x000fe40000000812 */
[----:B------:R-:W-:-:S04]  /*56d0*/  DMUL R34, R18, R18 ;  /* 0x0000001212227228 */ /* 0x000fc80000000000 */
        /* <DEDUP_REMOVED lines=11> */
[----:B------:R-:W-:-:S05]  /*5790*/  DMUL R24, R26, R24 ;  /* 0x000000181a187228 */ /* 0x000fca0000000000 */
        /* <DEDUP_REMOVED lines=14> */
[----:B------:R-:W-:Y:S01]  /*5880*/  DMUL R22, R18, R34 ;  /* 0x0000002212167228 */ /* 0x000fe20000000000 */
[----:B------:R-:W-:Y:S01]  /*5890*/  IADD3 R31, PT, PT, R25, 0x100000, RZ ;  /* 0x00100000191f7810 */ /* 0x000fe20007ffe0ff */
[----:B------:R-:W-:-:S04]  /*58a0*/  IMAD.MOV.U32 R30, RZ, RZ, R24 ;  /* 0x000000ffff1e7224 */ /* 0x000fc800078e0018 */
[----:B------:R-:W-:Y:S01]  /*58b0*/  DADD R26, R28, -UR4 ;  /* 0x800000041c1a7e29 */ /* 0x000fe20008000000 */
[----:B------:R-:W-:Y:S01]  /*58c0*/  UMOV UR4, 0x80000000 ;  /* 0x8000000000047882 */ /* 0x000fe20000000000 */
[C---:B------:R-:W-:Y:S01]  /*58d0*/  DFMA R28, R18.reuse, R18, -R34 ;  /* 0x00000012121c722b */ /* 0x040fe20000000822 */
[----:B------:R-:W-:Y:S01]  /*58e0*/  UMOV UR5, 0x43300000 ;  /* 0x4330000000057882 */ /* 0x000fe20000000000 */
[----:B------:R-:W-:Y:S02]  /*58f0*/  DFMA R36, R18, R34, -R22 ;  /* 0x000000221224722b */ /* 0x000fe40000000816 */
[----:B------:R-:W-:Y:S01]  /*5900*/  DADD R16, R16, -UR4 ;  /* 0x8000000410107e29 */ /* 0x000fe20008000000 */
[----:B------:R-:W-:Y:S01]  /*5910*/  UMOV UR4, 0xfefa39ef ;  /* 0xfefa39ef00047882 */ /* 0x000fe20000000000 */
[----:B------:R-:W-:Y:S01]  /*5920*/  DADD R32, R20, R26 ;  /* 0x0000000014207229 */ /* 0x000fe2000000001a */
[----:B------:R-:W-:Y:S01]  /*5930*/  UMOV UR5, 0x3fe62e42 ;  /* 0x3fe62e4200057882 */ /* 0x000fe20000000000 */
[----:B------:R-:W-:-:S02]  /*5940*/  DFMA R28, R18, R30, R28 ;  /* 0x0000001e121c722b */ /* 0x000fc4000000001c */
[----:B------:R-:W-:-:S04]  /*5950*/  DFMA R36, R24, R34, R36 ;  /* 0x000000221824722b */ /* 0x000fc80000000024 */
[----:B------:R-:W-:Y:S02]  /*5960*/  DMUL R30, R32, R22 ;  /* 0x00000016201e7228 */ /* 0x000fe40000000000 */
[----:B------:R-:W-:Y:S02]  /*5970*/  DADD R34, R20, -R32 ;  /* 0x0000000014227229 */ /* 0x000fe40000000820 */
[----:B------:R-:W-:-:S04]  /*5980*/  DFMA R28, R18, R28, R36 ;  /* 0x0000001c121c722b */ /* 0x000fc80000000024 */
[----:B------:R-:W-:Y:S02]  /*5990*/  DFMA R20, R32, R22, -R30 ;  /* 0x000000162014722b */ /* 0x000fe4000000081e */
[----:B------:R-:W-:-:S06]  /*59a0*/  DADD R34, R26, R34 ;  /* 0x000000001a227229 */ /* 0x000fcc0000000022 */
[----:B------:R-:W-:-:S08]  /*59b0*/  DFMA R20, R32, R28, R20 ;  /* 0x0000001c2014722b */ /* 0x000fd00000000014 */
[----:B------:R-:W-:-:S08]  /*59c0*/  DFMA R34, R34, R22, R20 ;  /* 0x000000162222722b */ /* 0x000fd00000000014 */
[----:B------:R-:W-:-:S08]  /*59d0*/  DADD R22, R30, R34 ;  /* 0x000000001e167229 */ /* 0x000fd00000000022 */
[--C-:B------:R-:W-:Y:S02]  /*59e0*/  DADD R20, R18, R22.reuse ;  /* 0x0000000012147229 */ /* 0x100fe40000000016 */
[----:B------:R-:W-:-:S06]  /*59f0*/  DADD R30, R30, -R22 ;  /* 0x000000001e1e7229 */ /* 0x000fcc0000000816 */
[----:B------:R-:W-:Y:S02]  /*5a00*/  DADD R18, R18, -R20 ;  /* 0x0000000012127229 */ /* 0x000fe40000000814 */
[----:B------:R-:W-:-:S06]  /*5a10*/  DADD R30, R34, R30 ;  /* 0x00000000221e7229 */ /* 0x000fcc000000001e */
[----:B------:R-:W-:-:S08]  /*5a20*/  DADD R18, R22, R18 ;  /* 0x0000000016127229 */ /* 0x000fd00000000012 */
[----:B------:R-:W-:-:S08]  /*5a30*/  DADD R18, R30, R18 ;  /* 0x000000001e127229 */ /* 0x000fd00000000012 */
        /* <DEDUP_REMOVED lines=8> */
[----:B------:R-:W-:Y:S01]  /*5ac0*/  DFMA R16, R16, UR6, R20 ;  /* 0x0000000610107c2b */ /* 0x000fe20008000014 */
[----:B------:R-:W-:Y:S01]  /*5ad0*/  LOP3.LUT R21, R5, 0xff0fffff, RZ, 0xc0, !PT ;  /* 0xff0fffff05157812 */ /* 0x000fe200078ec0ff */
[----:B------:R-:W-:-:S03]  /*5ae0*/  IMAD.MOV.U32 R20, RZ, RZ, R4 ;  /* 0x000000ffff147224 */ /* 0x000fc600078e0004 */
[----:B------:R-:W-:-:S03]  /*5af0*/  SEL R21, R21, R5, P0 ;  /* 0x0000000515157207 */ /* 0x000fc60000000000 */
[----:B------:R-:W-:-:S08]  /*5b00*/  DADD R18, R22, R16 ;  /* 0x0000000016127229 */ /* 0x000fd00000000010 */
[----:B------:R-:W-:Y:S02]  /*5b10*/  DADD R22, R22, -R18 ;  /* 0x0000000016167229 */ /* 0x000fe40000000812 */
[----:B------:R-:W-:-:S06]  /*5b20*/  DMUL R26, R18, R20 ;  /* 0x00000014121a7228 */ /* 0x000fcc0000000000 */
[----:B------:R-:W-:Y:S02]  /*5b30*/  DADD R22, R16, R22 ;  /* 0x0000000010167229 */ /* 0x000fe40000000016 */
[----:B------:R-:W-:Y:S01]  /*5b40*/  DFMA R18, R18, R20, -R26 ;  /* 0x000000141212722b */ /* 0x000fe2000000081a */
[----:B------:R-:W-:Y:S01]  /*5b50*/  MOV R16, 0x652b82fe ;  /* 0x652b82fe00107802 */ /* 0x000fe20000000f00 */
[----:B------:R-:W-:-:S06]  /*5b60*/  IMAD.MOV.U32 R17, RZ, RZ, 0x3ff71547 ;  /* 0x3ff71547ff117424 */ /* 0x000fcc00078e00ff */
        /* <DEDUP_REMOVED lines=10> */
[----:B------:R-:W-:Y:S01]  /*5c10*/  MOV R24, 0xfca213ea ;  /* 0xfca213ea00187802 */ /* 0x000fe20000000f00 */
[----:B------:R-:W-:Y:S01]  /*5c20*/  IMAD.MOV.U32 R25, RZ, RZ, 0x3e928af3 ;  /* 0x3e928af3ff197424 */ /* 0x000fe200078e00ff */
[----:B------:R-:W-:-:S05]  /*5c30*/  UMOV UR5, 0x3e5ade15 ;  /* 0x3e5ade1500057882 */ /* 0x000fca0000000000 */
        /* <DEDUP_REMOVED lines=29> */
[----:B------:R-:W-:Y:S01]  /*5e10*/  LEA R21, R16, R25, 0x14 ;  /* 0x0000001910157211 */ /* 0x000fe200078ea0ff */
[----:B------:R-:W-:Y:S01]  /*5e20*/  IMAD.MOV.U32 R20, RZ, RZ, R24 ;  /* 0x000000ffff147224 */ /* 0x000fe200078e0018 */
[----:B------:R-:W-:Y:S08]  /*5e30*/  @!P0 BRA `(.L_x_149) ;  /* 0x0000000000348947 */ /* 0x000ff00003800000 */
[----:B------:R-:W-:Y:S01]  /*5e40*/  FSETP.GEU.AND P1, PT, |R19|, 4.2275390625, PT ;  /* 0x408748001300780b */ /* 0x000fe20003f2e200 */
[C---:B------:R-:W-:Y:S02]  /*5e50*/  DADD R20, R18.reuse, +INF ;  /* 0x7ff0000012147429 */ /* 0x040fe40000000000 */
[----:B------:R-:W-:-:S08]  /*5e60*/  DSETP.GEU.AND P0, PT, R18, RZ, PT ;  /* 0x000000ff1200722a */ /* 0x000fd00003f0e000 */
[----:B------:R-:W-:Y:S02]  /*5e70*/  FSEL R20, R20, RZ, P0 ;  /* 0x000000ff14147208 */ /* 0x000fe40000000000 */
[----:B------:R-:W-:Y:S01]  /*5e80*/  FSEL R21, R21, RZ, P0 ;  /* 0x000000ff15157208 */ /* 0x000fe20000000000 */
[----:B------:R-:W-:Y:S06]  /*5e90*/  @P1 BRA `(.L_x_149) ;  /* 0x00000000001c1947 */ /* 0x000fec0003800000 */
[----:B------:R-:W-:Y:S02]  /*5ea0*/  LEA.HI R3, R16, R16, RZ, 0x1 ;  /* 0x0000001010037211 */ /* 0x000fe400078f08ff */
[----:B------:R-:W-:Y:S02]  /*5eb0*/  MOV R20, RZ ;  /* 0x000000ff00147202 */ /* 0x000fe40000000f00 */
[----:B------:R-:W-:-:S04]  /*5ec0*/  SHF.R.S32.HI R3, RZ, 0x1, R3 ;  /* 0x00000001ff037819 */ /* 0x000fc80000011403 */
[----:B------:R-:W-:Y:S01]  /*5ed0*/  IADD3 R16, PT, PT, R16, -R3, RZ ;  /* 0x8000000310107210 */ /* 0x000fe20007ffe0ff */
[----:B------:R-:W-:-:S03]  /*5ee0*/  IMAD R25, R3, 0x100000, R25 ;  /* 0x0010000003197824 */ /* 0x000fc600078e0219 */
[----:B------:R-:W-:-:S06]  /*5ef0*/  LEA R21, R16, 0x3ff00000, 0x14 ;  /* 0x3ff0000010157811 */ /* 0x000fcc00078ea0ff */
[----:B------:R-:W-:-:S11]  /*5f00*/  DMUL R20, R24, R20 ;  /* 0x0000001418147228 */ /* 0x000fd60000000000 */
.L_x_149:
[----:B------:R-:W-:Y:S01]  /*5f10*/  DFMA R22, R22, R20, R20 ;  /* 0x000000141616722b */ /* 0x000fe20000000014 */
[----:B------:R-:W-:Y:S01]  /*5f20*/  IMAD.MOV.U32 R18, RZ, RZ, R42 ;  /* 0x000000ffff127224 */ /* 0x000fe200078e002a */
[----:B------:R-:W-:Y:S01]  /*5f30*/  DSETP.NEU.AND P0, PT, |R20|, +INF , PT ;  /* 0x7ff000001400742a */ /* 0x000fe20003f0d200 */
[----:B------:R-:W-:-:S07]  /*5f40*/  MOV R19, 0x0 ;  /* 0x0000000000137802 */ /* 0x000fce0000000f00 */
[----:B------:R-:W-:Y:S02]  /*5f50*/  FSEL R16, R20, R22, !P0 ;  /* 0x0000001614107208 */ /* 0x000fe40004000000 */
[----:B------:R-:W-:Y:S01]  /*5f60*/  FSEL R17, R21, R23, !P0 ;  /* 0x0000001715117208 */ /* 0x000fe20004000000 */
[----:B------:R-:W-:Y:S06]  /*5f70*/  RET.REL.NODEC R18 `(_Z14PSOR_2D_SolverififfPfS_S_) ;  /* 0xffffffa012207950 */ /* 0x000fec0003c3ffff */
.L_x_150:
        /* <DEDUP_REMOVED lines=16> */
.L_x_866:


//--------------------- .text._Z13TVD_2D_SolverififfPfS_S_ --------------------------
	.section	.text._Z13TVD_2D_SolverififfPfS_S_,"ax",@progbits
	.align	128
        .global         _Z13TVD_2D_SolverififfPfS_S_
        .type           _Z13TVD_2D_SolverififfPfS_S_,@function
        .size           _Z13TVD_2D_SolverififfPfS_S_,(.L_x_869 - _Z13TVD_2D_SolverififfPfS_S_)
        .other          _Z13TVD_2D_SolverififfPfS_S_,@"STO_CUDA_ENTRY STV_DEFAULT"
_Z13TVD_2D_SolverififfPfS_S_:
.text._Z13TVD_2D_SolverififfPfS_S_:
        /* <DEDUP_REMOVED lines=25> */
[----:B0-----:R-:W0:Y:S01]  /*0190*/  MUFU.RCP64H R5, R65 ;  /* 0x0000004100057308 */ /* 0x001e220000001800 */
[----:B---3--:R-:W-:-:S04]  /*01a0*/  IMAD R39, R39, UR4, R38 ;  /* 0x0000000427277c24 */ /* 0x008fc8000f8e0226 */
[----:B-1----:R-:W-:-:S04]  /*01b0*/  IMAD.WIDE R16, R39, 0x4, R16 ;  /* 0x0000000427107825 */ /* 0x002fc800078e0210 */
[----:B------:R-:W-:Y:S01]  /*01c0*/  IMAD.WIDE R18, R35, 0x4, R16 ;  /* 0x0000000423127825 */ /* 0x000fe200078e0210 */
[----:B0-----:R-:W-:-:S03]  /*01d0*/  DFMA R2, -R64, R4, 1 ;  /* 0x3ff000004002742b */ /* 0x001fc60000000104 */
[----:B------:R-:W-:-:S05]  /*01e0*/  IMAD.WIDE R14, R35, 0x4, R18 ;  /* 0x00000004230e7825 */ /* 0x000fca00078e0212 */
[----:B------:R-:W-:Y:S01]  /*01f0*/  DFMA R6, R2, R2, R2 ;  /* 0x000000020206722b */ /* 0x000fe20000000002 */
[C---:B------:R-:W-:Y:S01]  /*0200*/  IMAD.WIDE R20, R35.reuse, 0x4, R14 ;  /* 0x0000000423147825 */ /* 0x040fe200078e020e */
[----:B--2---:R-:W0:Y:S03]  /*0210*/  F2F.F64.F32 R2, UR5 ;  /* 0x0000000500027d10 */ /* 0x004e260008201800 */
[----:B------:R-:W-:-:S03]  /*0220*/  IMAD.WIDE R22, R35, 0x4, R20 ;  /* 0x0000000423167825 */ /* 0x000fc600078e0214 */
[----:B------:R-:W-:Y:S01]  /*0230*/  DFMA R6, R4, R6, R4 ;  /* 0x000000060406722b */ /* 0x000fe20000000004 */
[----:B------:R-:W-:-:S07]  /*0240*/  IMAD.WIDE R24, R35, 0x4, R22 ;  /* 0x0000000423187825 */ /* 0x000fce00078e0216 */
[----:B------:R-:W-:Y:S02]  /*0250*/  DFMA R4, -R64, R6, 1 ;  /* 0x3ff000004004742b */ /* 0x000fe40000000106 */
[----:B0-----:R-:W-:Y:S01]  /*0260*/  DMUL R2, R2, 0.5 ;  /* 0x3fe0000002027828 */ /* 0x001fe20000000000 */
[----:B------:R-:W-:-:S05]  /*0270*/  IMAD.WIDE R26, R35, 0x4, R24 ;  /* 0x00000004231a7825 */ /* 0x000fca00078e0218 */
[----:B------:R-:W-:Y:S01]  /*0280*/  DFMA R4, R6, R4, R6 ;  /* 0x000000040604722b */ /* 0x000fe20000000006 */
[----:B------:R-:W-:-:S03]  /*0290*/  IMAD.WIDE R28, R35, 0x4, R26 ;  /* 0x00000004231c7825 */ /* 0x000fc600078e021a */
[----:B------:R-:W-:Y:S01]  /*02a0*/  FSETP.GEU.AND P1, PT, |R3|, 6.5827683646048100446e-37, PT ;  /* 0x036000000300780b */ /* 0x000fe20003f2e200 */
[----:B------:R-:W-:-:S03]  /*02b0*/  IMAD.WIDE R30, R35, 0x4, R28 ;  /* 0x00000004231e7825 */ /* 0x000fc600078e021c */
[----:B------:R-:W-:Y:S01]  /*02c0*/  DMUL R68, R2, R4 ;  /* 0x0000000402447228 */ /* 0x000fe20000000000 */
[----:B------:R-:W-:-:S07]  /*02d0*/  IMAD.WIDE R32, R35, 0x4, R30 ;  /* 0x0000000423207825 */ /* 0x000fce00078e021e */
[----:B------:R-:W-:Y:S01]  /*02e0*/  DFMA R6, -R64, R68, R2 ;  /* 0x000000444006722b */ /* 0x000fe20000000102 */
[----:B------:R-:W-:-:S07]  /*02f0*/  IMAD.WIDE R34, R35, 0x4, R32 ;  /* 0x0000000423227825 */ /* 0x000fce00078e0220 */
        /* <DEDUP_REMOVED lines=9> */
[----:B------:R-:W-:Y:S05]  /*0390*/  CALL.REL.NOINC `($__internal_4_$__cuda_sm20_div_rn_f64_full) ;  /* 0x0000005400e87944 */ /* 0x000fea0003c00000 */
.L_x_152:
[----:B------:R-:W0:Y:S01]  /*03a0*/  LDC R5, c[0x0][0x384] ;  /* 0x0000e100ff057b82 */ /* 0x000e220000000800 */
[----:B------:R1:W2:Y:S07]  /*03b0*/  F2F.F32.F64 R40, R68 ;  /* 0x0000004400287310 */ /* 0x0002ae0000301000 */
[----:B------:R-:W3:Y:S01]  /*03c0*/  LDC R4, c[0x0][0x390] ;  /* 0x0000e400ff047b82 */ /* 0x000ee20000000800 */
[----:B0-----:R-:W-:-:S04]  /*03d0*/  FMUL R5, R5, R5 ;  /* 0x0000000505057220 */ /* 0x001fc80000400000 */
[----:B------:R-:W0:Y:S01]  /*03e0*/  MUFU.RCP R0, R5 ;  /* 0x0000000500007308 */ /* 0x000e220000001000 */
[----:B---3--:R-:W-:-:S07]  /*03f0*/  FMUL R4, R4, R4 ;  /* 0x0000000404047220 */ /* 0x008fce0000400000 */
[----:B------:R-:W3:Y:S01]  /*0400*/  FCHK P0, R4, R5 ;  /* 0x0000000504007302 */ /* 0x000ee20000000000 */
[----:B0-----:R-:W-:-:S04]  /*0410*/  FFMA R7, -R5, R0, 1 ;  /* 0x3f80000005077423 */ /* 0x001fc80000000100 */
[----:B------:R-:W-:-:S04]  /*0420*/  FFMA R7, R0, R7, R0 ;  /* 0x0000000700077223 */ /* 0x000fc80000000000 */
[----:B------:R-:W-:-:S04]  /*0430*/  FFMA R54, R4, R7, RZ ;  /* 0x0000000704367223 */ /* 0x000fc800000000ff */
[----:B------:R-:W-:-:S04]  /*0440*/  FFMA R0, -R5, R54, R4 ;  /* 0x0000003605007223 */ /* 0x000fc80000000104 */
[----:B------:R-:W-:Y:S01]  /*0450*/  FFMA R54, R7, R0, R54 ;  /* 0x0000000007367223 */ /* 0x000fe20000000036 */
[----:B-123--:R-:W-:Y:S06]  /*0460*/  @!P0 BRA `(.L_x_153) ;  /* 0x00000000000c8947 */ /* 0x00efec0003800000 */
[----:B------:R-:W-:-:S07]  /*0470*/  MOV R11, 0x490 ;  /* 0x00000490000b7802 */ /* 0x000fce0000000f00 */
[----:B------:R-:W-:Y:S05]  /*0480*/  CALL.REL.NOINC `($__internal_5_$__cuda_sm3x_div_rn_noftz_f32_slowpath) ;  /* 0x0000005c003c7944 */ /* 0x000fea0003c00000 */
[----:B------:R-:W-:-:S07]  /*0490*/  IMAD.MOV.U32 R54, RZ, RZ, R44 ;  /* 0x000000ffff367224 */ /* 0x000fce00078e002c */
.L_x_153:
[----:B------:R-:W0:Y:S01]  /*04a0*/  LDCU UR4, c[0x0][0x38c] ;  /* 0x00007180ff0477ac */ /* 0x000e220008000800 */
[----:B------:R-:W-:Y:S01]  /*04b0*/  IMAD.MOV.U32 R6, RZ, RZ, 0x1 ;  /* 0x00000001ff067424 */ /* 0x000fe200078e00ff */
[----:B------:R-:W-:Y:S01]  /*04c0*/  FSETP.GEU.AND P1, PT, |R3|, 6.5827683646048100446e-37, PT ;  /* 0x036000000300780b */ /* 0x000fe20003f2e200 */
        /* <DEDUP_REMOVED lines=19> */
.L_x_154:
[----:B------:R-:W0:Y:S01]  /*0600*/  LDC R5, c[0x0][0x38c] ;  /* 0x0000e300ff057b82 */ /* 0x000e220000000800 */
[----:B------:R1:W2:Y:S01]  /*0610*/  F2F.F32.F64 R42, R68 ;  /* 0x00000044002a7310 */ /* 0x0002a20000301000 */
[----:B0-----:R-:W-:-:S07]  /*0620*/  FMUL R5, R5, R5 ;  /* 0x0000000505057220 */ /* 0x001fce0000400000 */
[----:B------:R-:W0:Y:S08]  /*0630*/  MUFU.RCP R0, R5 ;  /* 0x0000000500007308 */ /* 0x000e300000001000 */
        /* <DEDUP_REMOVED lines=9> */
.L_x_155:
[----:B------:R-:W0:Y:S01]  /*06d0*/  LDC R37, c[0x0][0x380] ;  /* 0x0000e000ff257b82 */ /* 0x000e220000000800 */
[----:B------:R-:W-:Y:S01]  /*06e0*/  CS2R R82, SRZ ;  /* 0x0000000000527805 */ /* 0x000fe2000001ff00 */
[----:B------:R-:W-:Y:S01]  /*06f0*/  IMAD.MOV.U32 R68, RZ, RZ, RZ ;  /* 0x000000ffff447224 */ /* 0x000fe200078e00ff */
[----:B------:R-:W-:Y:S01]  /*0700*/  MOV R0, 0x740 ;  /* 0x0000074000007802 */ /* 0x000fe20000000f00 */
[----:B------:R-:W-:Y:S02]  /*0710*/  IMAD.MOV.U32 R69, RZ, RZ, 0x3ff00000 ;  /* 0x3ff00000ff457424 */ /* 0x000fe400078e00ff */
[----:B0-----:R-:W-:-:S07]  /*0720*/  IMAD.WIDE R36, R37, 0x4, R34 ;  /* 0x0000000425247825 */ /* 0x001fce00078e0222 */
[----:B------:R-:W-:Y:S05]  /*0730*/  CALL.REL.NOINC `($__internal_4_$__cuda_sm20_div_rn_f64_full) ;  /* 0x0000005400007944 */ /* 0x000fea0003c00000 */
[----:B------:R-:W0:Y:S01]  /*0740*/  S2UR UR5, SR_CgaCtaId ;  /* 0x00000000000579c3 */ /* 0x000e220000008800 */
[----:B------:R1:W5:Y:S04]  /*0750*/  LDG.E.CONSTANT R6, desc[UR6][R28.64+0x18] ;  /* 0x000018061c067981 */ /* 0x000368000c1e9900 */
[----:B------:R2:W5:Y:S03]  /*0760*/  LDG.E.CONSTANT R5, desc[UR6][R30.64+0x18] ;  /* 0x000018061e057981 */ /* 0x000566000c1e9900 */
[----:B------:R-:W3:Y:S01]  /*0770*/  LDC.64 R46, c[0x0][0x388] ;  /* 0x0000e200ff2e7b82 */ /* 0x000ee20000000a00 */
[----:B------:R4:W5:Y:S01]  /*0780*/  LDG.E.CONSTANT R8, desc[UR6][R24.64+0x18] ;  /* 0x0000180618087981 */ /* 0x000962000c1e9900 */
[C---:B-1----:R-:W-:Y:S01]  /*0790*/  DADD R28, R64.reuse, 2 ;  /* 0x40000000401c7429 */ /* 0x042fe20000000000 */
[----:B------:R-:W1:Y:S02]  /*07a0*/  F2I.F64.TRUNC R41, R68 ;  /* 0x0000004400297311 */ /* 0x000e64000030d100 */
[----:B------:R0:W5:Y:S03]  /*07b0*/  LDG.E.CONSTANT R4, desc[UR6][R32.64+0x18] ;  /* 0x0000180620047981 */ /* 0x000166000c1e9900 */
[----:B------:R-:W3:Y:S01]  /*07c0*/  LDC.64 R48, c[0x0][0x380] ;  /* 0x0000e000ff307b82 */ /* 0x000ee20000000a00 */
[----:B--2---:R-:W-:Y:S01]  /*07d0*/  DADD R30, R64, 1 ;  /* 0x3ff00000401e7429 */ /* 0x004fe20000000000 */
[----:B------:R2:W5:Y:S01]  /*07e0*/  LDG.E.CONSTANT R3, desc[UR6][R34.64+0x18] ;  /* 0x0000180622037981 */ /* 0x000562000c1e9900 */
[----:B----4-:R-:W-:Y:S01]  /*07f0*/  DADD R24, R62, 3 ;  /* 0x400800003e187429 */ /* 0x010fe20000000000 */
[----:B------:R-:W-:-:S02]  /*0800*/  UMOV UR4, 0x400 ;  /* 0x0000040000047882 */ /* 0x000fc40000000000 */
[----:B------:R4:W5:Y:S01]  /*0810*/  LDG.E.CONSTANT R10, desc[UR6][R22.64+0x18] ;  /* 0x00001806160a7981 */ /* 0x000962000c1e9900 */
[C---:B0-----:R-:W-:Y:S01]  /*0820*/  DADD R32, R62.reuse, 2 ;  /* 0x400000003e207429 */ /* 0x041fe20000000000 */
[----:B------:R-:W-:Y:S02]  /*0830*/  ULEA UR4, UR5, UR4, 0x18 ;  /* 0x0000000405047291 */ /* 0x000fe4000f8ec0ff */
[----:B------:R0:W5:Y:S01]  /*0840*/  LDG.E.CONSTANT R9, desc[UR6][R20.64+0x18] ;  /* 0x0000180614097981 */ /* 0x000162000c1e9900 */
[----:B--2---:R-:W-:-:S03]  /*0850*/  DADD R34, R62, 1 ;  /* 0x3ff000003e227429 */ /* 0x004fc60000000000 */
[----:B------:R2:W5:Y:S01]  /*0860*/  LDG.E.CONSTANT R13, desc[UR6][R16.64+0x18] ;  /* 0x00001806100d7981 */ /* 0x000562000c1e9900 */
[----:B----4-:R-:W-:-:S03]  /*0870*/  DADD R22, R64, 3 ;  /* 0x4008000040167429 */ /* 0x010fc60000000000 */
[----:B------:R4:W5:Y:S01]  /*0880*/  LDG.E.CONSTANT R7, desc[UR6][R26.64+0x18] ;  /* 0x000018061a077981 */ /* 0x000962000c1e9900 */
[----:B0-----:R-:W-:-:S03]  /*0890*/  DADD R20, R62, 4 ;  /* 0x401000003e147429 */ /* 0x001fc60000000000 */
[----:B------:R0:W5:Y:S01]  /*08a0*/  LDG.E.CONSTANT R11, desc[UR6][R18.64+0x18] ;  /* 0x00001806120b7981 */ /* 0x000162000c1e9900 */
[----:B--2---:R-:W-:Y:S01]  /*08b0*/  LOP3.LUT R17, R29, 0x7ff00000, RZ, 0xc0, !PT ;  /* 0x7ff000001d117812 */ /* 0x004fe200078ec0ff */
[----:B------:R-:W-:Y:S02]  /*08c0*/  DADD R28, R62, 6 ;  /* 0x401800003e1c7429 */ /* 0x000fe40000000000 */
[----:B------:R2:W5:Y:S01]  /*08d0*/  LDG.E.CONSTANT R12, desc[UR6][R14.64+0x18] ;  /* 0x000018060e0c7981 */ /* 0x000562000c1e9900 */
[----:B----4-:R-:W-:Y:S01]  /*08e0*/  DADD R26, R64, 4 ;  /* 0x40100000401a7429 */ /* 0x010fe20000000000 */
[----:B------:R-:W-:Y:S01]  /*08f0*/  LOP3.LUT R16, R31, 0x7ff00000, RZ, 0xc0, !PT ;  /* 0x7ff000001f107812 */ /* 0x000fe200078ec0ff */
[----:B------:R-:W-:Y:S01]  /*0900*/  DADD R30, R62, 5 ;  /* 0x401400003e1e7429 */ /* 0x000fe20000000000 */
[C---:B------:R-:W-:Y:S01]  /*0910*/  LEA R0, R38.reuse, UR4, 0x2 ;  /* 0x0000000426007c11 */ /* 0x040fe2000f8e10ff */
[----:B------:R4:W5:Y:S01]  /*0920*/  LDG.E.CONSTANT R2, desc[UR6][R36.64+0x18] ;  /* 0x0000180624027981 */ /* 0x000962000c1e9900 */
[----:B0-----:R-:W-:Y:S01]  /*0930*/  LOP3.LUT R18, R25, 0x7ff00000, RZ, 0xc0, !PT ;  /* 0x7ff0000019127812 */ /* 0x001fe200078ec0ff */
[C---:B------:R-:W-:Y:S01]  /*0940*/  DADD R24, R64.reuse, 5 ;  /* 0x4014000040187429 */ /* 0x040fe20000000000 */
[----:B--2---:R-:W-:Y:S01]  /*0950*/  LOP3.LUT R15, R33, 0x7ff00000, RZ, 0xc0, !PT ;  /* 0x7ff00000210f7812 */ /* 0x004fe200078ec0ff */
[----:B------:R-:W-:Y:S01]  /*0960*/  DADD R32, R64, 6 ;  /* 0x4018000040207429 */ /* 0x000fe20000000000 */
[----:B------:R-:W-:Y:S01]  /*0970*/  LOP3.LUT R14, R35, 0x7ff00000, RZ, 0xc0, !PT ;  /* 0x7ff00000230e7812 */ /* 0x000fe200078ec0ff */
[----:B------:R-:W-:Y:S01]  /*0980*/  DADD R34, R62, 7 ;  /* 0x401c00003e227429 */ /* 0x000fe20000000000 */
[----:B------:R-:W-:Y:S01]  /*0990*/  LOP3.LUT R19, R21, 0x7ff00000, RZ, 0xc0, !PT ;  /* 0x7ff0000015137812 */ /* 0x000fe200078ec0ff */
[----:B----4-:R-:W-:Y:S01]  /*09a0*/  DADD R36, R64, 7 ;  /* 0x401c000040247429 */ /* 0x010fe20000000000 */
[----:B------:R-:W-:Y:S01]  /*09b0*/  LOP3.LUT R20, R23, 0x7ff00000, RZ, 0xc0, !PT ;  /* 0x7ff0000017147812 */ /* 0x000fe200078ec0ff */
[----:B-1----:R-:W-:Y:S01]  /*09c0*/  IMAD.IADD R45, R38, 0x1, -R41 ;  /* 0x00000001262d7824 */ /* 0x002fe200078e0a29 */
[----:B------:R-:W-:Y:S01]  /*09d0*/  LOP3.LUT R21, R27, 0x7ff00000, RZ, 0xc0, !PT ;  /* 0x7ff000001b157812 */ /* 0x000fe200078ec0ff */
[----:B------:R-:W-:Y:S01]  /*09e0*/  IMAD R38, R41, 0x4, R0 ;  /* 0x0000000429267824 */ /* 0x000fe200078e0200 */
[----:B------:R-:W-:Y:S01]  /*09f0*/  LOP3.LUT R23, R29, 0x7ff00000, RZ, 0xc0, !PT ;  /* 0x7ff000001d177812 */ /* 0x000fe200078ec0ff */
[----:B------:R-:W-:Y:S01]  /*0a00*/  DADD R26, R62, 8 ;  /* 0x402000003e1a7429 */ /* 0x000fe20000000000 */
[-C--:B---3--:R-:W-:Y:S01]  /*0a10*/  FMUL R41, R42, R47.reuse ;  /* 0x0000002f2a297220 */ /* 0x088fe20000400000 */
[----:B------:R-:W-:Y:S01]  /*0a20*/  DADD R28, R64, 8 ;  /* 0x40200000401c7429 */ /* 0x000fe20000000000 */
[----:B------:R-:W-:Y:S01]  /*0a30*/  FMUL R47, R44, R47 ;  /* 0x0000002f2c2f7220 */ /* 0x000fe20000400000 */
[----:B------:R0:W1:Y:S01]  /*0a40*/  F2F.F64.F32 R58, R44 ;  /* 0x0000002c003a7310 */ /* 0x0000620000201800 */
[----:B------:R-:W-:Y:S01]  /*0a50*/  LOP3.LUT R22, R31, 0x7ff00000, RZ, 0xc0, !PT ;  /* 0x7ff000001f167812 */ /* 0x000fe200078ec0ff */
[C-C-:B------:R-:W-:Y:S01]  /*0a60*/  IMAD R43, R48.reuse, 0xc, R39.reuse ;  /* 0x0000000c302b7824 */ /* 0x140fe200078e0227 */
[----:B------:R-:W-:Y:S01]  /*0a70*/  LOP3.LUT R24, R25, 0x7ff00000, RZ, 0xc0, !PT ;  /* 0x7ff0000019187812 */ /* 0x000fe200078ec0ff */
[C---:B------:R-:W-:Y:S01]  /*0a80*/  DADD R30, R62.reuse, 9 ;  /* 0x402200003e1e7429 */ /* 0x040fe20000000000 */
[----:B------:R-:W-:Y:S01]  /*0a90*/  LOP3.LUT R25, R33, 0x7ff00000, RZ, 0xc0, !PT ;  /* 0x7ff0000021197812 */ /* 0x000fe200078ec0ff */
[----:B------:R-:W-:Y:S01]  /*0aa0*/  DADD R32, R62, 10 ;  /* 0x402400003e207429 */ /* 0x000fe20000000000 */
[----:B0-----:R-:W-:-:S02]  /*0ab0*/  IMAD R44, R48, 0x6, R39 ;  /* 0x00000006302c7824 */ /* 0x001fc400078e0227 */
[----:B------:R-:W-:Y:S01]  /*0ac0*/  FFMA R39, R54, R49, R47 ;  /* 0x0000003136277223 */ /* 0x000fe2000000002f */
[----:B------:R-:W-:Y:S01]  /*0ad0*/  LOP3.LUT R26, R35, 0x7ff00000, RZ, 0xc0, !PT ;  /* 0x7ff00000231a7812 */ /* 0x000fe200078ec0ff */
[C---:B------:R-:W-:Y:S01]  /*0ae0*/  DADD R56, R64.reuse, 11 ;  /* 0x4026000040387429 */ /* 0x040fe20000000000 */
[----:B------:R-:W-:Y:S01]  /*0af0*/  LOP3.LUT R28, R37, 0x7ff00000, RZ, 0xc0, !PT ;  /* 0x7ff00000251c7812 */ /* 0x000fe200078ec0ff */
[----:B------:R-:W0:Y:S01]  /*0b00*/  F2F.F64.F32 R54, R54 ;  /* 0x0000003600367310 */ /* 0x000e220000201800 */
[C---:B------:R-:W-:Y:S02]  /*0b10*/  DADD R34, R64.reuse, 9 ;  /* 0x4022000040227429 */ /* 0x040fe40000000000 */
[----:B------:R-:W-:Y:S02]  /*0b20*/  DADD R36, R64, 10 ;  /* 0x4024000040247429 */ /* 0x000fe40000000000 */
[C---:B------:R-:W-:Y:S02]  /*0b30*/  DADD R50, R62.reuse, 11 ;  /* 0x402600003e327429 */ /* 0x040fe40000000000 */
[----:B------:R-:W-:-:S02]  /*0b40*/  DADD R52, R62, 12 ;  /* 0x402800003e347429 */ /* 0x000fc40000000000 */
[----:B------:R-:W-:Y:S01]  /*0b50*/  DADD R68, R64, 12 ;  /* 0x4028000040447429 */ /* 0x000fe20000000000 */
[----:B------:R2:W3:Y:S01]  /*0b60*/  F2F.F64.F32 R60, R42 ;  /* 0x0000002a003c7310 */ /* 0x0004e20000201800 */
[----:B------:R-:W-:Y:S01]  /*0b70*/  ISETP.GE.AND P1, PT, R63, RZ, PT ;  /* 0x000000ff3f00720c */ /* 0x000fe20003f26270 */
[----:B------:R-:W-:Y:S01]  /*0b80*/  FFMA R0, R40, R49, R41 ;  /* 0x0000003128007223 */ /* 0x000fe20000000029 */
[----:B------:R-:W-:Y:S02]  /*0b90*/  ISETP.GE.AND P0, PT, R65, RZ, PT ;  /* 0x000000ff4100720c */ /* 0x000fe40003f06270 */
[----:B------:R-:W-:Y:S01]  /*0ba0*/  LOP3.LUT R30, R31, 0x7ff00000, RZ, 0xc0, !PT ;  /* 0x7ff000001f1e7812 */ /* 0x000fe200078ec0ff */
[----:B--2---:R-:W-:Y:S01]  /*0bb0*/  IMAD.MOV.U32 R42, RZ, RZ, 0x7ff00000 ;  /* 0x7ff00000ff2a7424 */ /* 0x004fe200078e00ff */
[----:B------:R-:W-:Y:S02]  /*0bc0*/  LOP3.LUT R31, R33, 0x7ff00000, RZ, 0xc0, !PT ;  /* 0x7ff00000211f7812 */ /* 0x000fe400078ec0ff */
[----:B------:R-:W-:Y:S01]  /*0bd0*/  LOP3.LUT R36, R57, 0x7ff00000, RZ, 0xc0, !PT ;  /* 0x7ff0000039247812 */ /* 0x000fe200078ec0ff */
[----:B------:R-:W-:Y:S01]  /*0be0*/  FADD R39, R39, R0 ;  /* 0x0000000027277221 */ /* 0x000fe20000000000 */
[----:B------:R-:W-:Y:S01]  /*0bf0*/  LOP3.LUT R32, R35, 0x7ff00000, RZ, 0xc0, !PT ;  /* 0x7ff0000023207812 */ /* 0x000fe200078ec0ff */
[----:B------:R2:W4:Y:S01]  /*0c00*/  F2F.F64.F32 R56, R40 ;  /* 0x0000002800387310 */ /* 0x0005220000201800 */
[----:B------:R-:W-:Y:S01]  /*0c10*/  LOP3.LUT R33, R37, 0x7ff00000, RZ, 0xc0, !PT ;  /* 0x7ff0000025217812 */ /* 0x000fe200078ec0ff */
[----:B------:R-:W-:Y:S01]  /*0c20*/  VIADD R43, R43, 0x6 ;  /* 0x000000062b2b7836 */ /* 0x000fe20000000000 */
[----:B------:R-:W-:Y:S01]  /*0c30*/  SEL R41, R42, 0xfff00000, P1 ;  /* 0xfff000002a297807 */ /* 0x000fe20000800000 */
[----:B------:R-:W-:Y:S01]  /*0c40*/  VIADD R44, R44, 0x6 ;  /* 0x000000062c2c7836 */ /* 0x000fe20000000000 */
[----:B------:R-:W-:-:S02]  /*0c50*/  LOP3.LUT R27, R27, 0x7ff00000, RZ, 0xc0, !PT ;  /* 0x7ff000001b1b7812 */ /* 0x000fc400078ec0ff */
[----:B------:R-:W-:Y:S01]  /*0c60*/  LOP3.LUT R29, R29, 0x7ff00000, RZ, 0xc0, !PT ;  /* 0x7ff000001d1d7812 */ /* 0x000fe200078ec0ff */
[----:B--2---:R-:W-:Y:S01]  /*0c70*/  IMAD.MOV R40, RZ, RZ, -R46 ;  /* 0x000000ffff287224 */ /* 0x004fe200078e0a2e */
[----:B------:R-:W-:Y:S02]  /*0c80*/  LOP3.LUT R34, R51, 0x7ff00000, RZ, 0xc0, !PT ;  /* 0x7ff0000033227812 */ /* 0x000fe400078ec0ff */
[----:B------:R-:W-:Y:S02]  /*0c90*/  LOP3.LUT R35, R53, 0x7ff00000, RZ, 0xc0, !PT ;  /* 0x7ff0000035237812 */ /* 0x000fe400078ec0ff */
[----:B------:R-:W-:Y:S02]  /*0ca0*/  LOP3.LUT R37, R69, 0x7ff00000, RZ, 0xc0, !PT ;  /* 0x7ff0000045257812 */ /* 0x000fe400078ec0ff */
[----:B------:R-:W-:Y:S02]  /*0cb0*/  P2R R48, PR, RZ, 0x2 ;  /* 0x00000002ff307803 */ /* 0x000fe40000000000 */
[----:B------:R-:W-:-:S02]  /*0cc0*/  SEL R42, R42, 0xfff00000, P0 ;  /* 0xfff000002a2a7807 */ /* 0x000fc40000000000 */
[----:B01-34-:R-:W-:-:S07]  /*0cd0*/  LEA R45, R45, UR4, 0x2 ;  /* 0x000000042d2d7c11 */ /* 0x01bfce000f8e10ff */
.L_x_220:
        /* <DEDUP_REMOVED lines=19> */
[----:B------:R-:W0:Y:S08]  /*0e10*/  S2UR UR5, SR_CgaCtaId ;  /* 0x00000000000579c3 */ /* 0x000e300000008800 */
[----:B------:R-:W-:Y:S08]  /*0e20*/  BAR.SYNC.DEFER_BLOCKING 0x0 ;  /* 0x0000000000007b1d */ /* 0x000ff00000010000 */
[----:B------:R-:W1:Y:S01]  /*0e30*/  LDC R50, c[0x0][0x384] ;  /* 0x0000e100ff327b82 */ /* 0x000e620000000800 */
[----:B------:R-:W2:Y:S04]  /*0e40*/  @!P1 LDG.E.CONSTANT R0, desc[UR6][R68.64+-0x18] ;  /* 0xffffe80644009981 */ /* 0x000ea8000c1e9900 */
[----:B------:R3:W4:Y:S01]  /*0e50*/  @!P1 LDG.E.CONSTANT R70, desc[UR6][R68.64+0x80] ;  /* 0x0000800644469981 */ /* 0x000722000c1e9900 */
[----:B------:R-:W-:Y:S01]  /*0e60*/  UMOV UR4, 0x400 ;  /* 0x0000040000047882 */ /* 0x000fe20000000000 */
[----:B------:R-:W-:Y:S01]  /*0e70*/  ISETP.NE.AND P5, PT, R36, 0x7ff00000, PT ;  /* 0x7ff000002400780c */ /* 0x000fe20003fa5270 */
[----:B------:R-:W1:Y:S01]  /*0e80*/  LDC R49, c[0x0][0x38c] ;  /* 0x0000e300ff317b82 */ /* 0x000e620000000800 */
[----:B------:R-:W-:Y:S01]  /*0e90*/  ISETP.NE.AND P6, PT, R15, 0x7ff00000, PT ;  /* 0x7ff000000f00780c */ /* 0x000fe20003fc5270 */
[----:B------:R-:W-:Y:S01]  /*0ea0*/  DADD R82, -RZ, |R62| ;  /* 0x00000000ff527229 */ /* 0x000fe2000000053e */
[----:B------:R-:W-:Y:S01]  /*0eb0*/  P2R R80, PR, RZ, 0x20 ;  /* 0x00000020ff507803 */ /* 0x000fe20000000000 */
[----:B------:R-:W-:Y:S01]  /*0ec0*/  BSSY.RECONVERGENT B0, `(.L_x_156) ;  /* 0x0000046000007945 */ /* 0x000fe20003800200 */
[----:B------:R-:W-:Y:S01]  /*0ed0*/  ISETP.NE.AND P5, PT, R33, 0x7ff00000, PT ;  /* 0x7ff000002100780c */ /* 0x000fe20003fa5270 */
[----:B------:R-:W-:Y:S01]  /*0ee0*/  FMUL R71, R39, R8 ;  /* 0x0000000827477220 */ /* 0x000fe20000400000 */
[----:B---3--:R-:W-:Y:S01]  /*0ef0*/  IMAD.MOV.U32 R69, RZ, RZ, 0x3ff00000 ;  /* 0x3ff00000ff457424 */ /* 0x008fe200078e00ff */
[----:B0-----:R-:W-:Y:S01]  /*0f00*/  ULEA UR4, UR5, UR4, 0x18 ;  /* 0x0000000405047291 */ /* 0x001fe2000f8ec0ff */
[----:B------:R-:W-:Y:S01]  /*0f10*/  P2R R77, PR, RZ, 0x20 ;  /* 0x00000020ff4d7803 */ /* 0x000fe20000000000 */
[----:B------:R-:W0:Y:S01]  /*0f20*/  LDC.64 R52, c[0x0][0x3a8] ;  /* 0x0000ea00ff347b82 */ /* 0x000e220000000a00 */
[----:B------:R-:W-:-:S02]  /*0f30*/  ISETP.NE.AND P5, PT, R30, 0x7ff00000, PT ;  /* 0x7ff000001e00780c */ /* 0x000fc40003fa5270 */
[----:B------:R-:W-:Y:S02]  /*0f40*/  P2R R74, PR, RZ, 0x40 ;  /* 0x00000040ff4a7803 */ /* 0x000fe40000000000 */
[----:B------:R-:W-:Y:S01]  /*0f50*/  LEA R47, R47, UR4, 0x2 ;  /* 0x000000042f2f7c11 */ /* 0x000fe2000f8e10ff */
[----:B------:R-:W-:Y:S01]  /*0f60*/  UMOV UR4, URZ ;  /* 0x000000ff00047c82 */ /* 0x000fe20008000000 */
[C---:B-1----:R-:W-:Y:S02]  /*0f70*/  FSETP.NEU.AND P3, PT, R50.reuse, 1, PT ;  /* 0x3f8000003200780b */ /* 0x042fe40003f6d000 */
[----:B------:R-:W-:Y:S01]  /*0f80*/  FSETP.NEU.AND P2, PT, R50, RZ, PT ;  /* 0x000000ff3200720b */ /* 0x000fe20003f4d000 */
[----:B------:R-:W-:Y:S01]  /*0f90*/  STS [R47+0x18], R8 ;  /* 0x000018082f007388 */ /* 0x000fe20000000800 */
[----:B------:R-:W-:Y:S02]  /*0fa0*/  P2R R89, PR, RZ, 0x20 ;  /* 0x00000020ff597803 */ /* 0x000fe40000000000 */
[----:B------:R-:W-:-:S02]  /*0fb0*/  ISETP.NE.AND P5, PT, R27, 0x7ff00000, PT ;  /* 0x7ff000001b00780c */ /* 0x000fc40003fa5270 */
[----:B------:R-:W-:Y:S02]  /*0fc0*/  FSETP.NEU.AND P4, PT, R49, RZ, PT ;  /* 0x000000ff3100720b */ /* 0x000fe40003f8d000 */
[----:B------:R-:W-:Y:S02]  /*0fd0*/  P2R R91, PR, RZ, 0x20 ;  /* 0x00000020ff5b7803 */ /* 0x000fe40000000000 */
[----:B------:R-:W-:-:S04]  /*0fe0*/  ISETP.NE.AND P5, PT, R24, 0x7ff00000, PT ;  /* 0x7ff000001800780c */ /* 0x000fc80003fa5270 */
[----:B------:R-:W-:Y:S01]  /*0ff0*/  P2R R94, PR, RZ, 0x20 ;  /* 0x00000020ff5e7803 */ /* 0x000fe20000000000 */
[----:B0-----:R-:W-:Y:S01]  /*1000*/  IMAD.WIDE R52, R44, 0x4, R52 ;  /* 0x000000042c347825 */ /* 0x001fe200078e0234 */
[----:B------:R-:W-:-:S04]  /*1010*/  ISETP.NE.AND P5, PT, R21, 0x7ff00000, PT ;  /* 0x7ff000001500780c */ /* 0x000fc80003fa5270 */
[----:B------:R-:W-:Y:S02]  /*1020*/  P2R R98, PR, RZ, 0x20 ;  /* 0x00000020ff627803 */ /* 0x000fe40000000000 */
[----:B------:R-:W-:Y:S01]  /*1030*/  ISETP.NE.AND P5, PT, R18, 0x7ff00000, PT ;  /* 0x7ff000001200780c */ /* 0x000fe20003fa5270 */
[----:B--2---:R0:W-:Y:S04]  /*1040*/  @!P1 STS [R47], R0 ;  /* 0x000000002f009388 */ /* 0x0041e80000000800 */
[----:B----4-:R1:W-:Y:S01]  /*1050*/  @!P1 STS [R47+0x98], R70 ;  /* 0x000098462f009388 */ /* 0x0103e20000000800 */
[----:B------:R-:W-:Y:S01]  /*1060*/  BAR.SYNC.DEFER_BLOCKING 0x0 ;  /* 0x0000000000007b1d */ /* 0x000fe20000010000 */
[----:B------:R-:W-:Y:S02]  /*1070*/  FSETP.NAN.AND P1, PT, R50, R50, PT ;  /* 0x000000323200720b */ /* 0x000fe40003f28000 */
[----:B0-----:R-:W-:-:S02]  /*1080*/  P2R R0, PR, RZ, 0x8 ;  /* 0x00000008ff007803 */ /* 0x001fc40000000000 */
[----:B------:R-:W-:Y:S02]  /*1090*/  FSETP.NEU.AND P3, PT, R49, 1, PT ;  /* 0x3f8000003100780b */ /* 0x000fe40003f6d000 */
[----:B------:R-:W-:Y:S02]  /*10a0*/  P2R R0, PR, RZ, 0x4 ;  /* 0x00000004ff007803 */ /* 0x000fe40000000000 */
[----:B------:R-:W-:Y:S02]  /*10b0*/  P2R R0, PR, RZ, 0x8 ;  /* 0x00000008ff007803 */ /* 0x000fe40000000000 */
[----:B------:R-:W-:Y:S02]  /*10c0*/  P2R R0, PR, RZ, 0x10 ;  /* 0x00000010ff007803 */ /* 0x000fe40000000000 */
[----:B------:R-:W-:Y:S02]  /*10d0*/  ISETP.NE.AND P3, PT, R37, 0x7ff00000, PT ;  /* 0x7ff000002500780c */ /* 0x000fe40003f65270 */
[----:B------:R-:W-:-:S02]  /*10e0*/  ISETP.NE.AND P4, PT, R35, 0x7ff00000, PT ;  /* 0x7ff000002300780c */ /* 0x000fc40003f85270 */
[----:B------:R-:W-:Y:S02]  /*10f0*/  P2R R81, PR, RZ, 0x8 ;  /* 0x00000008ff517803 */ /* 0x000fe40000000000 */
[----:B------:R-:W-:Y:S02]  /*1100*/  P2R R79, PR, RZ, 0x10 ;  /* 0x00000010ff4f7803 */ /* 0x000fe40000000000 */
[----:B------:R-:W-:Y:S02]  /*1110*/  ISETP.NE.AND P3, PT, R34, 0x7ff00000, PT ;  /* 0x7ff000002200780c */ /* 0x000fe40003f65270 */
[----:B------:R-:W-:Y:S02]  /*1120*/  ISETP.NE.AND P4, PT, R32, 0x7ff00000, PT ;  /* 0x7ff000002000780c */ /* 0x000fe40003f85270 */
[----:B------:R-:W-:Y:S02]  /*1130*/  P2R R78, PR, RZ, 0x8 ;  /* 0x00000008ff4e7803 */ /* 0x000fe40000000000 */
[----:B------:R-:W-:-:S02]  /*1140*/  P2R R76, PR, RZ, 0x10 ;  /* 0x00000010ff4c7803 */ /* 0x000fc40000000000 */
[----:B------:R-:W-:Y:S02]  /*1150*/  ISETP.NE.AND P3, PT, R31, 0x7ff00000, PT ;  /* 0x7ff000001f00780c */ /* 0x000fe40003f65270 */
[----:B------:R-:W-:Y:S02]  /*1160*/  ISETP.NE.AND P4, PT, R29, 0x7ff00000, PT ;  /* 0x7ff000001d00780c */ /* 0x000fe40003f85270 */
        /* <DEDUP_REMOVED lines=16> */
[----:B-1----:R-:W-:Y:S02]  /*1270*/  P2R R70, PR, RZ, 0x20 ;  /* 0x00000020ff467803 */ /* 0x002fe40000000000 */
[----:B------:R-:W-:Y:S02]  /*1280*/  ISETP.NE.AND P5, PT, R16, 0x7ff00000, PT ;  /* 0x7ff000001000780c */ /* 0x000fe40003fa5270 */
[----:B------:R-:W-:Y:S01]  /*1290*/  P2R R73, PR, RZ, 0x8 ;  /* 0x00000008ff497803 */ /* 0x000fe20000000000 */
[----:B------:R-:W-:Y:S01]  /*12a0*/  DSETP.NEU.AND P3, PT, |R64|, +INF , PT ;  /* 0x7ff000004000742a */ /* 0x000fe20003f6d200 */
[----:B------:R-:W-:Y:S01]  /*12b0*/  P2R R97, PR, RZ, 0x10 ;  /* 0x00000010ff617803 */ /* 0x000fe20000000000 */
[----:B------:R-:W-:Y:S01]  /*12c0*/  DSETP.NEU.AND P4, PT, |R62|, +INF , PT ;  /* 0x7ff000003e00742a */ /* 0x000fe20003f8d200 */
[----:B------:R-:W-:Y:S02]  /*12d0*/  P2R R75, PR, RZ, 0x20 ;  /* 0x00000020ff4b7803 */ /* 0x000fe40000000000 */
[----:B------:R-:W-:-:S02]  /*12e0*/  FSETP.NAN.AND P2, PT, R49, R49, PT ;  /* 0x000000313100720b */ /* 0x000fc40003f48000 */
[----:B------:R-:W-:Y:S02]  /*12f0*/  ISETP.NE.AND P5, PT, R14, 0x7ff00000, PT ;  /* 0x7ff000000e00780c */ /* 0x000fe40003fa5270 */
[----:B------:R-:W-:-:S11]  /*1300*/  MOV R0, 0x1320 ;  /* 0x0000132000007802 */ /* 0x000fd60000000f00 */
[----:B------:R-:W-:Y:S05]  /*1310*/  CALL.REL.NOINC `($_Z13TVD_2D_SolverififfPfS_S_$__internal_accurate_pow) ;  /* 0x00000054002c7944 */ /* 0x000fea0003c00000 */
[----:B------:R-:W-:Y:S05]  /*1320*/  BSYNC.RECONVERGENT B0 ;  /* 0x0000000000007941 */ /* 0x000fea0003800200 */
.L_x_156:
[----:B------:R-:W0:Y:S01]  /*1330*/  LDCU UR5, c[0x0][0x38c] ;  /* 0x00007180ff0577ac */ /* 0x000e220008000800 */
[----:B------:R-:W-:Y:S01]  /*1340*/  DADD R82, -RZ, -R68 ;  /* 0x00000000ff527229 */ /* 0x000fe20000000944 */
[----:B------:R-:W-:Y:S01]  /*1350*/  P2R R85, PR, RZ, 0x1 ;  /* 0x00000001ff557803 */ /* 0x000fe20000000000 */
[----:B------:R-:W-:Y:S01]  /*1360*/  FADD R114, R7, R10 ;  /* 0x0000000a07727221 */ /* 0x000fe20000000000 */
        /* <DEDUP_REMOVED lines=25> */
[----:B------:R-:W-:Y:S05]  /*1500*/  CALL.REL.NOINC `($_Z13TVD_2D_SolverififfPfS_S_$__internal_accurate_pow) ;  /* 0x0000005000b07944 */ /* 0x000fea0003c00000 */
[----:B------:R-:W-:Y:S05]  /*1510*/  BSYNC.RECONVERGENT B0 ;  /* 0x0000000000007941 */ /* 0x000fea0003800200 */
.L_x_157:
[----:B------:R-:W-:Y:S01]  /*1520*/  ISETP.NE.AND P5, PT, R74, RZ, PT ;  /* 0x000000ff4a00720c */ /* 0x000fe20003fa5270 */
[----:B------:R-:W-:Y:S01]  /*1530*/  DADD R82, R62, 2 ;  /* 0x400000003e527429 */ /* 0x000fe20000000000 */
[----:B------:R-:W-:Y:S01]  /*1540*/  FSETP.NEU.AND P6, PT, R49, RZ, PT ;  /* 0x000000ff3100720b */ /* 0x000fe20003fcd000 */
[----:B------:R-:W-:Y:S01]  /*1550*/  BSSY.RECONVERGENT B0, `(.L_x_158) ;  /* 0x0000014000007945 */ /* 0x000fe20003800200 */
[----:B------:R-:W-:Y:S02]  /*1560*/  MOV R0, 0x1690 ;  /* 0x0000169000007802 */ /* 0x000fe40000000f00 */
[----:B------:R-:W-:Y:S02]  /*1570*/  FSEL R87, R69, RZ, P6 ;  /* 0x000000ff45577208 */ /* 0x000fe40003000000 */
[----:B------:R-:W-:Y:S02]  /*1580*/  FSEL R68, R68, RZ, P6 ;  /* 0x000000ff44447208 */ /* 0x000fe40003000000 */
[----:B------:R-:W-:-:S02]  /*1590*/  FSEL R85, R87, +QNAN , P4 ;  /* 0x7ff0000057557808 */ /* 0x000fc40002000000 */
[----:B------:R-:W-:Y:S02]  /*15a0*/  FSEL R69, R68, RZ, P4 ;  /* 0x000000ff44457208 */ /* 0x000fe40002000000 */
[----:B------:R-:W-:Y:S02]  /*15b0*/  @!P5 FSEL R87, R83, R85, P2 ;  /* 0x000000555357d208 */ /* 0x000fe40001000000 */
[----:B------:R-:W-:Y:S01]  /*15c0*/  @!P5 FSEL R68, R82, R69, P2 ;  /* 0x000000455244d208 */ /* 0x000fe20001000000 */
[----:B------:R-:W-:Y:S01]  /*15d0*/  DADD R82, -RZ, |R64| ;  /* 0x00000000ff527229 */ /* 0x000fe20000000540 */
[----:B------:R-:W-:Y:S01]  /*15e0*/  FSETP.NEU.AND P5, PT, R49, 1, PT ;  /* 0x3f8000003100780b */ /* 0x000fe20003fad000 */
[----:B------:R-:W-:-:S06]  /*15f0*/  IMAD.MOV.U32 R69, RZ, RZ, R87 ;  /* 0x000000ffff457224 */ /* 0x000fcc00078e0057 */
[----:B------:R-:W-:-:S08]  /*1600*/  DADD R68, R68, R68 ;  /* 0x0000000044447229 */ /* 0x000fd00000000044 */
[----:B------:R-:W-:-:S10]  /*1610*/  DMUL R68, R68, 0.5 ;  /* 0x3fe0000044447828 */ /* 0x000fd40000000000 */
[----:B------:R-:W-:Y:S02]  /*1620*/  FSEL R68, R68, RZ, P5 ;  /* 0x000000ff44447208 */ /* 0x000fe40002800000 */
[----:B------:R-:W-:-:S06]  /*1630*/  FSEL R69, R69, 1.875, P5 ;  /* 0x3ff0000045457808 */ /* 0x000fcc0002800000 */
[----:B------:R-:W-:-:S08]  /*1640*/  DMUL R68, R58, R68 ;  /* 0x000000443a447228 */ /* 0x000fd00000000000 */
[----:B------:R-:W-:-:S08]  /*1650*/  DMUL R68, R114, R68 ;  /* 0x0000004472447228 */ /* 0x000fd00000000000 */
[----:B------:R-:W-:Y:S01]  /*1660*/  DFMA R116, R116, R114, R68 ;  /* 0x000000727474722b */ /* 0x000fe20000000044 */
[----:B------:R-:W-:-:S10]  /*1670*/  IMAD.MOV.U32 R69, RZ, RZ, 0x3ff00000 ;  /* 0x3ff00000ff457424 */ /* 0x000fd400078e00ff */
[----:B------:R-:W-:Y:S05]  /*1680*/  CALL.REL.NOINC `($_Z13TVD_2D_SolverififfPfS_S_$__internal_accurate_pow) ;  /* 0x0000005000507944 */ /* 0x000fea0003c00000 */
[----:B------:R-:W-:Y:S05]  /*1690*/  BSYNC.RECONVERGENT B0 ;  /* 0x0000000000007941 */ /* 0x000fea0003800200 */
.L_x_158:
[----:B------:R-:W0:Y:S01]  /*16a0*/  LDCU UR5, c[0x0][0x384] ;  /* 0x00007080ff0577ac */ /* 0x000e220008000800 */
[----:B------:R-:W-:Y:S01]  /*16b0*/  ISETP.NE.AND P5, PT, R75, RZ, PT ;  /* 0x000000ff4b00720c */ /* 0x000fe20003fa5270 */
[----:B------:R-:W-:Y:S01]  /*16c0*/  DADD R74, -RZ, -R68 ;  /* 0x00000000ff4a7229 */ /* 0x000fe20000000944 */
[----:B------:R-:W-:Y:S01]  /*16d0*/  FSETP.NEU.AND P6, PT, R50, RZ, PT ;  /* 0x000000ff3200720b */ /* 0x000fe20003fcd000 */
[----:B------:R-:W-:Y:S01]  /*16e0*/  LDS R0, [R45+0x14] ;  /* 0x000014002d007984 */ /* 0x000fe20000000800 */
[----:B------:R-:W-:Y:S07]  /*16f0*/  BSSY.RECONVERGENT B0, `(.L_x_159) ;  /* 0x0000019000007945 */ /* 0x000fee0003800200 */
[----:B------:R-:W-:-:S02]  /*1700*/  FSEL R69, R75, R69, !P0 ;  /* 0x000000454b457208 */ /* 0x000fc40004000000 */
[----:B------:R-:W-:Y:S02]  /*1710*/  FSEL R74, R74, R68, !P0 ;  /* 0x000000444a4a7208 */ /* 0x000fe40004000000 */
[----:B------:R-:W-:Y:S02]  /*1720*/  FSEL R85, R65, R69, !P6 ;  /* 0x0000004541557208 */ /* 0x000fe40007000000 */
        /* <DEDUP_REMOVED lines=11> */
[----:B------:R-:W-:-:S06]  /*17e0*/  IMAD.MOV.U32 R69, RZ, RZ, R85 ;  /* 0x000000ffff457224 */ /* 0x000fcc00078e0055 */
[----:B------:R-:W-:-:S10]  /*17f0*/  DADD R68, R68, R68 ;  /* 0x0000000044447229 */ /* 0x000fd40000000044 */
[----:B------:R-:W-:Y:S02]  /*1800*/  FSEL R114, R68, RZ, P5 ;  /* 0x000000ff44727208 */ /* 0x000fe40002800000 */
[----:B------:R-:W-:Y:S01]  /*1810*/  FSEL R115, R69, 2, P5 ;  /* 0x4000000045737808 */ /* 0x000fe20002800000 */
[----:B------:R-:W-:-:S05]  /*1820*/  IMAD.MOV.U32 R69, RZ, RZ, 0x40000000 ;  /* 0x40000000ff457424 */ /* 0x000fca00078e00ff */
[----:B------:R-:W-:Y:S01]  /*1830*/  DMUL R114, R56, R114 ;  /* 0x0000007238727228 */ /* 0x000fe20000000000 */
[----:B0-----:R-:W-:Y:S01]  /*1840*/  FADD R75, R0, R75 ;  /* 0x0000004b004b7221 */ /* 0x001fe20000000000 */
[----:B------:R-:W-:-:S05]  /*1850*/  MOV R0, 0x1880 ;  /* 0x0000188000007802 */ /* 0x000fca0000000f00 */
[----:B------:R-:W0:Y:S04]  /*1860*/  F2F.F64.F32 R74, R75 ;  /* 0x0000004b004a7310 */ /* 0x000e280000201800 */
[----:B0-----:R-:W-:Y:S05]  /*1870*/  CALL.REL.NOINC `($_Z13TVD_2D_SolverififfPfS_S_$__internal_accurate_pow) ;  /* 0x0000004c00d47944 */ /* 0x001fea0003c00000 */
[----:B------:R-:W-:Y:S05]  /*1880*/  BSYNC.RECONVERGENT B0 ;  /* 0x0000000000007941 */ /* 0x000fea0003800200 */
.L_x_159:
[----:B------:R-:W-:Y:S01]  /*1890*/  ISETP.NE.AND P5, PT, R97, RZ, PT ;  /* 0x000000ff6100720c */ /* 0x000fe20003fa5270 */
[----:B------:R-:W-:Y:S01]  /*18a0*/  DADD R82, R64, 2 ;  /* 0x4000000040527429 */ /* 0x000fe20000000000 */
[----:B------:R-:W-:Y:S01]  /*18b0*/  FSETP.NEU.AND P6, PT, R50, RZ, PT ;  /* 0x000000ff3200720b */ /* 0x000fe20003fcd000 */
[----:B------:R-:W-:Y:S01]  /*18c0*/  LDS R0, [R47+0x14] ;  /* 0x000014002f007984 */ /* 0x000fe20000000800 */
[----:B------:R-:W-:Y:S02]  /*18d0*/  BSSY.RECONVERGENT B0, `(.L_x_160) ;  /* 0x000001b000007945 */ /* 0x000fe40003800200 */
[----:B------:R-:W-:Y:S02]  /*18e0*/  FSEL R87, R69, RZ, P6 ;  /* 0x000000ff45577208 */ /* 0x000fe40003000000 */
[----:B------:R-:W-:Y:S02]  /*18f0*/  FSEL R68, R68, RZ, P6 ;  /* 0x000000ff44447208 */ /* 0x000fe40003000000 */
[----:B------:R-:W-:-:S02]  /*1900*/  FSEL R85, R87, +QNAN , P3 ;  /* 0x7ff0000057557808 */ /* 0x000fc40001800000 */
[----:B------:R-:W-:Y:S02]  /*1910*/  FSEL R69, R68, RZ, P3 ;  /* 0x000000ff44457208 */ /* 0x000fe40001800000 */
[----:B------:R-:W-:Y:S02]  /*1920*/  @!P5 FSEL R87, R83, R85, P1 ;  /* 0x000000555357d208 */ /* 0x000fe40000800000 */
[----:B------:R-:W0:Y:S01]  /*1930*/  LDS R83, [R47+0x1c] ;  /* 0x00001c002f537984 */ /* 0x000e220000000800 */
[----:B------:R-:W-:Y:S02]  /*1940*/  @!P5 FSEL R68, R82, R69, P1 ;  /* 0x000000455244d208 */ /* 0x000fe40000800000 */
[----:B------:R-:W-:Y:S01]  /*1950*/  IMAD.MOV.U32 R69, RZ, RZ, R87 ;  /* 0x000000ffff457224 */ /* 0x000fe200078e0057 */
[----:B------:R-:W-:-:S05]  /*1960*/  FSETP.NEU.AND P5, PT, R50, 1, PT ;  /* 0x3f8000003200780b */ /* 0x000fca0003fad000 */
[----:B------:R-:W-:-:S08]  /*1970*/  DADD R68, R68, R68 ;  /* 0x0000000044447229 */ /* 0x000fd00000000044 */
[----:B------:R-:W-:-:S10]  /*1980*/  DMUL R68, R68, 0.5 ;  /* 0x3fe0000044447828 */ /* 0x000fd40000000000 */
[----:B------:R-:W-:Y:S02]  /*1990*/  FSEL R68, R68, RZ, P5 ;  /* 0x000000ff44447208 */ /* 0x000fe40002800000 */
[----:B------:R-:W-:-:S06]  /*19a0*/  FSEL R69, R69, 1.875, P5 ;  /* 0x3ff0000045457808 */ /* 0x000fcc0002800000 */
[----:B------:R-:W-:Y:S01]  /*19b0*/  DMUL R68, R54, R68 ;  /* 0x0000004436447228 */ /* 0x000fe20000000000 */
[----:B0-----:R-:W-:-:S04]  /*19c0*/  FADD R0, R0, R83 ;  /* 0x0000005300007221 */ /* 0x001fc80000000000 */
[----:B------:R0:W1:Y:S02]  /*19d0*/  F2F.F64.F32 R82, R0 ;  /* 0x0000000000527310 */ /* 0x0000640000201800 */
[----:B0-----:R-:W-:Y:S01]  /*19e0*/  MOV R0, 0x1a80 ;  /* 0x00001a8000007802 */ /* 0x001fe20000000f00 */
[----:B-1----:R-:W-:Y:S02]  /*19f0*/  DMUL R68, R68, R82 ;  /* 0x0000005244447228 */ /* 0x002fe40000000000 */
[----:B------:R-:W-:-:S06]  /*1a00*/  DADD R82, -RZ, |R62| ;  /* 0x00000000ff527229 */ /* 0x000fcc000000053e */
[----:B------:R-:W-:Y:S01]  /*1a10*/  DFMA R68, R114, R74, R68 ;  /* 0x0000004a7244722b */ /* 0x000fe20000000044 */
[----:B------:R-:W0:Y:S07]  /*1a20*/  F2F.F64.F32 R74, R71 ;  /* 0x00000047004a7310 */ /* 0x000e2e0000201800 */
[----:B------:R-:W-:-:S08]  /*1a30*/  DADD R68, R116, R68 ;  /* 0x0000000074447229 */ /* 0x000fd00000000044 */
[----:B0-----:R-:W-:Y:S01]  /*1a40*/  DADD R74, R68, R74 ;  /* 0x00000000444a7229 */ /* 0x001fe2000000004a */
[----:B------:R-:W-:-:S05]  /*1a50*/  IMAD.MOV.U32 R69, RZ, RZ, 0x40080000 ;  /* 0x40080000ff457424 */ /* 0x000fca00078e00ff */
[----:B------:R0:W1:Y:S05]  /*1a60*/  F2F.F32.F64 R97, R74 ;  /* 0x0000004a00617310 */ /* 0x00006a0000301000 */
[----:B01----:R-:W-:Y:S05]  /*1a70*/  CALL.REL.NOINC `($_Z13TVD_2D_SolverififfPfS_S_$__internal_accurate_pow) ;  /* 0x0000004c00547944 */ /* 0x003fea0003c00000 */
[----:B------:R-:W-:Y:S05]  /*1a80*/  BSYNC.RECONVERGENT B0 ;  /* 0x0000000000007941 */ /* 0x000fea0003800200 */
.L_x_160:
        /* <DEDUP_REMOVED lines=36> */
[----:B------:R-:W-:Y:S05]  /*1cd0*/  CALL.REL.NOINC `($__internal_4_$__cuda_sm20_div_rn_f64_full) ;  /* 0x0000003c00987944 */ /* 0x000fea0003c00000 */
.L_x_162:
[----:B------:R-:W-:Y:S05]  /*1ce0*/  BSYNC.RECONVERGENT B1 ;  /* 0x0000000000017941 */ /* 0x000fea0003800200 */
.L_x_161:
[----:B------:R-:W-:Y:S01]  /*1cf0*/  FADD R70, R6, R9 ;  /* 0x0000000906467221 */ /* 0x000fe20000000000 */
        /* <DEDUP_REMOVED lines=9> */
[----:B0-----:R-:W-:Y:S05]  /*1d90*/  CALL.REL.NOINC `($_Z13TVD_2D_SolverififfPfS_S_$__internal_accurate_pow) ;  /* 0x00000048008c7944 */ /* 0x001fea0003c00000 */
[----:B------:R-:W-:Y:S05]  /*1da0*/  BSYNC.RECONVERGENT B0 ;  /* 0x0000000000007941 */ /* 0x000fea0003800200 */
.L_x_163:
        /* <DEDUP_REMOVED lines=32> */
[----:B------:R-:W-:Y:S05]  /*1fb0*/  CALL.REL.NOINC `($__internal_4_$__cuda_sm20_div_rn_f64_full) ;  /* 0x0000003800e07944 */ /* 0x000fea0003c00000 */
.L_x_165:
[----:B------:R-:W-:Y:S05]  /*1fc0*/  BSYNC.RECONVERGENT B1 ;  /* 0x0000000000017941 */ /* 0x000fea0003800200 */
.L_x_164:
[----:B------:R-:W-:Y:S01]  /*1fd0*/  FSETP.NEU.AND P5, PT, R49, 1, PT ;  /* 0x3f8000003100780b */ /* 0x000fe20003fad000 */
[----:B------:R-:W-:Y:S01]  /*1fe0*/  DADD R82, -RZ, |R64| ;  /* 0x00000000ff527229 */ /* 0x000fe20000000540 */
[----:B------:R-:W-:Y:S01]  /*1ff0*/  BSSY.RECONVERGENT B0, `(.L_x_166) ;  /* 0x0000009000007945 */ /* 0x000fe20003800200 */
[----:B------:R-:W-:Y:S02]  /*2000*/  MOV R0, 0x2080 ;  /* 0x0000208000007802 */ /* 0x000fe40000000f00 */
[----:B------:R-:W-:Y:S02]  /*2010*/  FSEL R68, R68, 1.46601546874880000000e+13, P5 ;  /* 0x5555555544447808 */ /* 0x000fe40002800000 */
[----:B------:R-:W-:-:S06]  /*2020*/  FSEL R69, R69, 1.4166666269302368164, P5 ;  /* 0x3fb5555545457808 */ /* 0x000fcc0002800000 */
[----:B------:R-:W-:-:S08]  /*2030*/  DMUL R68, R58, R68 ;  /* 0x000000443a447228 */ /* 0x000fd00000000000 */
[----:B------:R-:W-:-:S08]  /*2040*/  DMUL R68, R70, R68 ;  /* 0x0000004446447228 */ /* 0x000fd00000000000 */
[----:B------:R-:W-:Y:S01]  /*2050*/  DFMA R74, R74, R70, R68 ;  /* 0x000000464a4a722b */ /* 0x000fe20000000044 */
[----:B------:R-:W-:-:S10]  /*2060*/  IMAD.MOV.U32 R69, RZ, RZ, 0x40080000 ;  /* 0x40080000ff457424 */ /* 0x000fd400078e00ff */
[----:B------:R-:W-:Y:S05]  /*2070*/  CALL.REL.NOINC `($_Z13TVD_2D_SolverififfPfS_S_$__internal_accurate_pow) ;  /* 0x0000004400d47944 */ /* 0x000fea0003c00000 */
[----:B------:R-:W-:Y:S05]  /*2080*/  BSYNC.RECONVERGENT B0 ;  /* 0x0000000000007941 */ /* 0x000fea0003800200 */
.L_x_166:
        /* <DEDUP_REMOVED lines=34> */
.L_x_168:
[----:B------:R-:W-:Y:S05]  /*22b0*/  BSYNC.RECONVERGENT B1 ;  /* 0x0000000000017941 */ /* 0x000fea0003800200 */
.L_x_167:
[----:B------:R-:W-:Y:S01]  /*22c0*/  LDS R0, [R45+0x10] ;  /* 0x000010002d007984 */ /* 0x000fe20000000800 */
[----:B------:R-:W-:Y:S01]  /*22d0*/  FSETP.NEU.AND P5, PT, R50, 1, PT ;  /* 0x3f8000003200780b */ /* 0x000fe20003fad000 */
[----:B------:R-:W-:Y:S01]  /*22e0*/  DADD R82, -RZ, |R64| ;  /* 0x00000000ff527229 */ /* 0x000fe20000000540 */
[----:B------:R-:W-:Y:S01]  /*22f0*/  BSSY.RECONVERGENT B0, `(.L_x_169) ;  /* 0x000000a000007945 */ /* 0x000fe20003800200 */
[----:B------:R-:W0:Y:S01]  /*2300*/  LDS R71, [R38+0x20] ;  /* 0x0000200026477984 */ /* 0x000e220000000800 */
[----:B------:R-:W-:Y:S01]  /*2310*/  FSEL R70, R68, 1.46601546874880000000e+13, P5 ;  /* 0x5555555544467808 */ /* 0x000fe20002800000 */
[----:B0-----:R-:W-:Y:S01]  /*2320*/  FADD R72, R0, R71 ;  /* 0x0000004700487221 */ /* 0x001fe20000000000 */
[----:B------:R-:W-:Y:S01]  /*2330*/  FSEL R71, R69, 1.6666666269302368164, P5 ;  /* 0x3fd5555545477808 */ /* 0x000fe20002800000 */
[----:B------:R-:W-:Y:S01]  /*2340*/  IMAD.MOV.U32 R69, RZ, RZ, 0x40100000 ;  /* 0x40100000ff457424 */ /* 0x000fe200078e00ff */
[----:B------:R-:W-:-:S03]  /*2350*/  MOV R0, 0x2390 ;  /* 0x0000239000007802 */ /* 0x000fc60000000f00 */
[----:B------:R-:W0:Y:S01]  /*2360*/  F2F.F64.F32 R72, R72 ;  /* 0x0000004800487310 */ /* 0x000e220000201800 */
[----:B------:R-:W-:-:S11]  /*2370*/  DMUL R70, R56, R70 ;  /* 0x0000004638467228 */ /* 0x000fd60000000000 */
[----:B0-----:R-:W-:Y:S05]  /*2380*/  CALL.REL.NOINC `($_Z13TVD_2D_SolverififfPfS_S_$__internal_accurate_pow) ;  /* 0x0000004400107944 */ /* 0x001fea0003c00000 */
[----:B------:R-:W-:Y:S05]  /*2390*/  BSYNC.RECONVERGENT B0 ;  /* 0x0000000000007941 */ /* 0x000fea0003800200 */
.L_x_169:
        /* <DEDUP_REMOVED lines=33> */
.L_x_171:
[----:B------:R-:W-:Y:S05]  /*25b0*/  BSYNC.RECONVERGENT B1 ;  /* 0x0000000000017941 */ /* 0x000fea0003800200 */
.L_x_170:
[----:B------:R-:W-:Y:S01]  /*25c0*/  LDS R0, [R47+0x10] ;  /* 0x000010002f007984 */ /* 0x000fe20000000800 */
[----:B------:R-:W-:Y:S01]  /*25d0*/  FSETP.NEU.AND P5, PT, R50, 1, PT ;  /* 0x3f8000003200780b */ /* 0x000fe20003fad000 */
[----:B------:R-:W-:Y:S02]  /*25e0*/  BSSY.RECONVERGENT B0, `(.L_x_172) ;  /* 0x0000011000007945 */ /* 0x000fe40003800200 */
[----:B------:R-:W0:Y:S01]  /*25f0*/  LDS R83, [R47+0x20] ;  /* 0x000020002f537984 */ /* 0x000e220000000800 */
[----:B------:R-:W-:Y:S02]  /*2600*/  FSEL R68, R68, 1.46601546874880000000e+13, P5 ;  /* 0x5555555544447808 */ /* 0x000fe40002800000 */
[----:B------:R-:W-:-:S06]  /*2610*/  FSEL R69, R69, 1.4166666269302368164, P5 ;  /* 0x3fb5555545457808 */ /* 0x000fcc0002800000 */
        /* <DEDUP_REMOVED lines=14> */
.L_x_172:
        /* <DEDUP_REMOVED lines=36> */
[----:B------:R-:W-:Y:S05]  /*2940*/  CALL.REL.NOINC `($__internal_4_$__cuda_sm20_div_rn_f64_full) ;  /* 0x00000030007c7944 */ /* 0x000fea0003c00000 */
.L_x_174:
[----:B------:R-:W-:Y:S05]  /*2950*/  BSYNC.RECONVERGENT B1 ;  /* 0x0000000000017941 */ /* 0x000fea0003800200 */
.L_x_173:
[----:B------:R-:W-:Y:S01]  /*2960*/  FADD R70, R5, R12 ;  /* 0x0000000c05467221 */ /* 0x000fe20000000000 */
        /* <DEDUP_REMOVED lines=9> */
[----:B0-----:R-:W-:Y:S05]  /*2a00*/  CALL.REL.NOINC `($_Z13TVD_2D_SolverififfPfS_S_$__internal_accurate_pow) ;  /* 0x0000003c00707944 */ /* 0x001fea0003c00000 */
[----:B------:R-:W-:Y:S05]  /*2a10*/  BSYNC.RECONVERGENT B0 ;  /* 0x0000000000007941 */ /* 0x000fea0003800200 */
.L_x_175:
        /* <DEDUP_REMOVED lines=30> */
[----:B------:R-:W-:Y:S05]  /*2c00*/  CALL.REL.NOINC `($__internal_4_$__cuda_sm20_div_rn_f64_full) ;  /* 0x0000002c00cc7944 */ /* 0x000fea0003c00000 */
.L_x_177:
[----:B------:R-:W-:Y:S05]  /*2c10*/  BSYNC.RECONVERGENT B1 ;  /* 0x0000000000017941 */ /* 0x000fea0003800200 */
.L_x_176:
[----:B------:R-:W-:Y:S01]  /*2c20*/  FSETP.NEU.AND P5, PT, R49, 1, PT ;  /* 0x3f8000003100780b */ /* 0x000fe20003fad000 */
[----:B------:R-:W-:Y:S01]  /*2c30*/  DADD R82, -RZ, |R64| ;  /* 0x00000000ff527229 */ /* 0x000fe20000000540 */
[----:B------:R-:W-:Y:S01]  /*2c40*/  BSSY.RECONVERGENT B0, `(.L_x_178) ;  /* 0x0000009000007945 */ /* 0x000fe20003800200 */
[----:B------:R-:W-:Y:S02]  /*2c50*/  MOV R0, 0x2cd0 ;  /* 0x00002cd000007802 */ /* 0x000fe40000000f00 */
[----:B------:R-:W-:Y:S02]  /*2c60*/  FSEL R68, R68, 3.1249045965716459206e-25, P5 ;  /* 0x16c16c1744447808 */ /* 0x000fe40002800000 */
[----:B------:R-:W-:-:S06]  /*2c70*/  FSEL R69, R69, 0.90138888359069824219, P5 ;  /* 0x3f66c16c45457808 */ /* 0x000fcc0002800000 */
[----:B------:R-:W-:-:S08]  /*2c80*/  DMUL R68, R58, R68 ;  /* 0x000000443a447228 */ /* 0x000fd00000000000 */
[----:B------:R-:W-:-:S08]  /*2c90*/  DMUL R68, R70, R68 ;  /* 0x0000004446447228 */ /* 0x000fd00000000000 */
[----:B------:R-:W-:Y:S01]  /*2ca0*/  DFMA R74, R74, R70, R68 ;  /* 0x000000464a4a722b */ /* 0x000fe20000000044 */
[----:B------:R-:W-:-:S10]  /*2cb0*/  IMAD.MOV.U32 R69, RZ, RZ, 0x40140000 ;  /* 0x40140000ff457424 */ /* 0x000fd400078e00ff */
[----:B------:R-:W-:Y:S05]  /*2cc0*/  CALL.REL.NOINC `($_Z13TVD_2D_SolverififfPfS_S_$__internal_accurate_pow) ;  /* 0x0000003800c07944 */ /* 0x000fea0003c00000 */
[----:B------:R-:W-:Y:S05]  /*2cd0*/  BSYNC.RECONVERGENT B0 ;  /* 0x0000000000007941 */ /* 0x000fea0003800200 */
.L_x_178:
        /* <DEDUP_REMOVED lines=34> */
.L_x_180:
[----:B------:R-:W-:Y:S05]  /*2f00*/  BSYNC.RECONVERGENT B1 ;  /* 0x0000000000017941 */ /* 0x000fea0003800200 */
.L_x_179:
[----:B------:R-:W-:Y:S01]  /*2f10*/  LDS R0, [R45+0xc] ;  /* 0x00000c002d007984 */ /* 0x000fe20000000800 */
[----:B------:R-:W-:Y:S01]  /*2f20*/  FSETP.NEU.AND P5, PT, R50, 1, PT ;  /* 0x3f8000003200780b */ /* 0x000fe20003fad000 */
[----:B------:R-:W-:Y:S01]  /*2f30*/  DADD R82, -RZ, |R64| ;  /* 0x00000000ff527229 */ /* 0x000fe20000000540 */
[----:B------:R-:W-:Y:S01]  /*2f40*/  BSSY.RECONVERGENT B0, `(.L_x_181) ;  /* 0x000000a000007945 */ /* 0x000fe20003800200 */
[----:B------:R-:W0:Y:S01]  /*2f50*/  LDS R71, [R38+0x24] ;  /* 0x0000240026477984 */ /* 0x000e220000000800 */
[----:B------:R-:W-:Y:S01]  /*2f60*/  FSEL R70, R68, 1.1443742118159063574e-28, P5 ;  /* 0x1111111144467808 */ /* 0x000fe20002800000 */
[----:B0-----:R-:W-:Y:S01]  /*2f70*/  FADD R72, R0, R71 ;  /* 0x0000004700487221 */ /* 0x001fe20000000000 */
[----:B------:R-:W-:Y:S01]  /*2f80*/  FSEL R71, R69, 1.1333333253860473633, P5 ;  /* 0x3f91111145477808 */ /* 0x000fe20002800000 */
[----:B------:R-:W-:Y:S01]  /*2f90*/  IMAD.MOV.U32 R69, RZ, RZ, 0x40180000 ;  /* 0x40180000ff457424 */ /* 0x000fe200078e00ff */
[----:B------:R-:W-:-:S03]  /*2fa0*/  MOV R0, 0x2fe0 ;  /* 0x00002fe000007802 */ /* 0x000fc60000000f00 */
[----:B------:R-:W0:Y:S01]  /*2fb0*/  F2F.F64.F32 R72, R72 ;  /* 0x0000004800487310 */ /* 0x000e220000201800 */
[----:B------:R-:W-:-:S11]  /*2fc0*/  DMUL R70, R56, R70 ;  /* 0x0000004638467228 */ /* 0x000fd60000000000 */
[----:B0-----:R-:W-:Y:S05]  /*2fd0*/  CALL.REL.NOINC `($_Z13TVD_2D_SolverififfPfS_S_$__internal_accurate_pow) ;  /* 0x0000003400fc7944 */ /* 0x001fea0003c00000 */
[----:B------:R-:W-:Y:S05]  /*2fe0*/  BSYNC.RECONVERGENT B0 ;  /* 0x0000000000007941 */ /* 0x000fea0003800200 */
.L_x_181:
        /* <DEDUP_REMOVED lines=33> */
.L_x_183:
[----:B------:R-:W-:Y:S05]  /*3200*/  BSYNC.RECONVERGENT B1 ;  /* 0x0000000000017941 */ /* 0x000fea0003800200 */
.L_x_182:
[----:B------:R-:W-:Y:S01]  /*3210*/  LDS R0, [R47+0xc] ;  /* 0x00000c002f007984 */ /* 0x000fe20000000800 */
[----:B------:R-:W-:Y:S01]  /*3220*/  FSETP.NEU.AND P5, PT, R50, 1, PT ;  /* 0x3f8000003200780b */ /* 0x000fe20003fad000 */
[----:B------:R-:W-:Y:S01]  /*3230*/  F2F.F64.F32 R98, R98 ;  /* 0x0000006200627310 */ /* 0x000fe20000201800 */
[----:B------:R-:W-:Y:S01]  /*3240*/  BSSY.RECONVERGENT B0, `(.L_x_184) ;  /* 0x0000010000007945 */ /* 0x000fe20003800200 */
[----:B------:R-:W0:Y:S01]  /*3250*/  LDS R83, [R47+0x24] ;  /* 0x000024002f537984 */ /* 0x000e220000000800 */
[----:B------:R-:W-:Y:S02]  /*3260*/  FSEL R68, R68, 3.1249045965716459206e-25, P5 ;  /* 0x16c16c1744447808 */ /* 0x000fe40002800000 */
[----:B------:R-:W-:-:S06]  /*3270*/  FSEL R69, R69, 0.90138888359069824219, P5 ;  /* 0x3f66c16c45457808 */ /* 0x000fcc0002800000 */
[----:B------:R-:W-:Y:S01]  /*3280*/  DMUL R68, R54, R68 ;  /* 0x0000004436447228 */ /* 0x000fe20000000000 */
[----:B0-----:R-:W-:-:S04]  /*3290*/  FADD R0, R0, R83 ;  /* 0x0000005300007221 */ /* 0x001fc80000000000 */
[----:B------:R0:W1:Y:S02]  /*32a0*/  F2F.F64.F32 R82, R0 ;  /* 0x0000000000527310 */ /* 0x0000640000201800 */
[----:B0-----:R-:W-:Y:S01]  /*32b0*/  MOV R0, 0x3340 ;  /* 0x0000334000007802 */ /* 0x001fe20000000f00 */
[----:B-1----:R-:W-:Y:S02]  /*32c0*/  DMUL R68, R68, R82 ;  /* 0x0000005244447228 */ /* 0x002fe40000000000 */
[----:B------:R-:W-:-:S06]  /*32d0*/  DADD R82, -RZ, |R62| ;  /* 0x00000000ff527229 */ /* 0x000fcc000000053e */
[----:B------:R-:W-:-:S08]  /*32e0*/  DFMA R68, R70, R72, R68 ;  /* 0x000000484644722b */ /* 0x000fd00000000044 */
[----:B------:R-:W-:-:S08]  /*32f0*/  DADD R68, R74, R68 ;  /* 0x000000004a447229 */ /* 0x000fd00000000044 */
[----:B------:R-:W-:Y:S01]  /*3300*/  DADD R70, R68, R98 ;  /* 0x0000000044467229 */ /* 0x000fe20000000062 */
[----:B------:R-:W-:-:S05]  /*3310*/  IMAD.MOV.U32 R69, RZ, RZ, 0x401c0000 ;  /* 0x401c0000ff457424 */ /* 0x000fca00078e00ff */
[----:B------:R0:W1:Y:S05]  /*3320*/  F2F.F32.F64 R92, R70 ;  /* 0x00000046005c7310 */ /* 0x00006a0000301000 */
[----:B01----:R-:W-:Y:S05]  /*3330*/  CALL.REL.NOINC `($_Z13TVD_2D_SolverififfPfS_S_$__internal_accurate_pow) ;  /* 0x0000003400247944 */ /* 0x003fea0003c00000 */
[----:B------:R-:W-:Y:S05]  /*3340*/  BSYNC.RECONVERGENT B0 ;  /* 0x0000000000007941 */ /* 0x000fea0003800200 */
.L_x_184:
        /* <DEDUP_REMOVED lines=36> */
[----:B------:R-:W-:Y:S05]  /*3590*/  CALL.REL.NOINC `($__internal_4_$__cuda_sm20_div_rn_f64_full) ;  /* 0x0000002400687944 */ /* 0x000fea0003c00000 */
.L_x_186:
[----:B------:R-:W-:Y:S05]  /*35a0*/  BSYNC.RECONVERGENT B1 ;  /* 0x0000000000017941 */ /* 0x000fea0003800200 */
.L_x_185:
[----:B------:R-:W-:Y:S01]  /*35b0*/  FADD R70, R4, R11 ;  /* 0x0000000b04467221 */ /* 0x000fe20000000000 */
        /* <DEDUP_REMOVED lines=9> */
[----:B0-----:R-:W-:Y:S05]  /*3650*/  CALL.REL.NOINC `($_Z13TVD_2D_SolverififfPfS_S_$__internal_accurate_pow) ;  /* 0x00000030005c7944 */ /* 0x001fea0003c00000 */
[----:B------:R-:W-:Y:S05]  /*3660*/  BSYNC.RECONVERGENT B0 ;  /* 0x0000000000007941 */ /* 0x000fea0003800200 */
.L_x_187:
        /* <DEDUP_REMOVED lines=30> */
[----:B------:R-:W-:Y:S05]  /*3850*/  CALL.REL.NOINC `($__internal_4_$__cuda_sm20_div_rn_f64_full) ;  /* 0x0000002000b87944 */ /* 0x000fea0003c00000 */
.L_x_189:
[----:B------:R-:W-:Y:S05]  /*3860*/  BSYNC.RECONVERGENT B1 ;  /* 0x0000000000017941 */ /* 0x000fea0003800200 */
.L_x_188:
[----:B------:R-:W-:Y:S01]  /*3870*/  FSETP.NEU.AND P5, PT, R49, 1, PT ;  /* 0x3f8000003100780b */ /* 0x000fe20003fad000 */
[----:B------:R-:W-:Y:S01]  /*3880*/  DADD R82, -RZ, |R64| ;  /* 0x00000000ff527229 */ /* 0x000fe20000000540 */
[----:B------:R-:W-:Y:S01]  /*3890*/  BSSY.RECONVERGENT B0, `(.L_x_190) ;  /* 0x0000009000007945 */ /* 0x000fe20003800200 */
[----:B------:R-:W-:Y:S02]  /*38a0*/  MOV R0, 0x3920 ;  /* 0x0000392000007802 */ /* 0x000fe40000000f00 */
[----:B------:R-:W-:Y:S02]  /*38b0*/  FSEL R68, R68, 2.6805903767080696074e-23, P5 ;  /* 0x1a01a01a44447808 */ /* 0x000fe40002800000 */
[----:B------:R-:W-:-:S06]  /*38c0*/  FSEL R69, R69, 0.5390872955322265625, P5 ;  /* 0x3f0a01a045457808 */ /* 0x000fcc0002800000 */
[----:B------:R-:W-:-:S08]  /*38d0*/  DMUL R68, R58, R68 ;  /* 0x000000443a447228 */ /* 0x000fd00000000000 */
[----:B------:R-:W-:-:S08]  /*38e0*/  DMUL R68, R70, R68 ;  /* 0x0000004446447228 */ /* 0x000fd00000000000 */
[----:B------:R-:W-:Y:S01]  /*38f0*/  DFMA R74, R74, R70, R68 ;  /* 0x000000464a4a722b */ /* 0x000fe20000000044 */
[----:B------:R-:W-:-:S10]  /*3900*/  IMAD.MOV.U32 R69, RZ, RZ, 0x401c0000 ;  /* 0x401c0000ff457424 */ /* 0x000fd400078e00ff */
[----:B------:R-:W-:Y:S05]  /*3910*/  CALL.REL.NOINC `($_Z13TVD_2D_SolverififfPfS_S_$__internal_accurate_pow) ;  /* 0x0000002c00ac7944 */ /* 0x000fea0003c00000 */
[----:B------:R-:W-:Y:S05]  /*3920*/  BSYNC.RECONVERGENT B0 ;  /* 0x0000000000007941 */ /* 0x000fea0003800200 */
.L_x_190:
        /* <DEDUP_REMOVED lines=34> */
.L_x_192:
[----:B------:R-:W-:Y:S05]  /*3b50*/  BSYNC.RECONVERGENT B1 ;  /* 0x0000000000017941 */ /* 0x000fea0003800200 */
.L_x_191:
[----:B------:R-:W-:Y:S01]  /*3b60*/  LDS R0, [R45+0x8] ;  /* 0x000008002d007984 */ /* 0x000fe20000000800 */
[----:B------:R-:W-:Y:S01]  /*3b70*/  FSETP.NEU.AND P5, PT, R50, 1, PT ;  /* 0x3f8000003200780b */ /* 0x000fe20003fad000 */
[----:B------:R-:W-:Y:S01]  /*3b80*/  DADD R82, -RZ, |R64| ;  /* 0x00000000ff527229 */ /* 0x000fe20000000540 */
[----:B------:R-:W-:Y:S01]  /*3b90*/  BSSY.RECONVERGENT B0, `(.L_x_193) ;  /* 0x000000a000007945 */ /* 0x000fe20003800200 */
[----:B------:R-:W0:Y:S01]  /*3ba0*/  LDS R71, [R38+0x28] ;  /* 0x0000280026477984 */ /* 0x000e220000000800 */
[----:B------:R-:W-:Y:S01]  /*3bb0*/  FSEL R70, R68, 2.6805903767080696074e-23, P5 ;  /* 0x1a01a01a44467808 */ /* 0x000fe20002800000 */
[----:B0-----:R-:W-:Y:S01]  /*3bc0*/  FADD R72, R0, R71 ;  /* 0x0000004700487221 */ /* 0x001fe20000000000 */
[----:B------:R-:W-:Y:S01]  /*3bd0*/  FSEL R71, R69, 0.7265872955322265625, P5 ;  /* 0x3f3a01a045477808 */ /* 0x000fe20002800000 */
[----:B------:R-:W-:Y:S01]  /*3be0*/  IMAD.MOV.U32 R69, RZ, RZ, 0x40200000 ;  /* 0x40200000ff457424 */ /* 0x000fe200078e00ff */
[----:B------:R-:W-:-:S03]  /*3bf0*/  MOV R0, 0x3c30 ;  /* 0x00003c3000007802 */ /* 0x000fc60000000f00 */
[----:B------:R-:W0:Y:S01]  /*3c00*/  F2F.F64.F32 R72, R72 ;  /* 0x0000004800487310 */ /* 0x000e220000201800 */
[----:B------:R-:W-:-:S11]  /*3c10*/  DMUL R70, R56, R70 ;  /* 0x0000004638467228 */ /* 0x000fd60000000000 */
[----:B0-----:R-:W-:Y:S05]  /*3c20*/  CALL.REL.NOINC `($_Z13TVD_2D_SolverififfPfS_S_$__internal_accurate_pow) ;  /* 0x0000002800e87944 */ /* 0x001fea0003c00000 */
[----:B------:R-:W-:Y:S05]  /*3c30*/  BSYNC.RECONVERGENT B0 ;  /* 0x0000000000007941 */ /* 0x000fea0003800200 */
.L_x_193:
        /* <DEDUP_REMOVED lines=33> */
.L_x_195:
[----:B------:R-:W-:Y:S05]  /*3e50*/  BSYNC.RECONVERGENT B1 ;  /* 0x0000000000017941 */ /* 0x000fea0003800200 */
.L_x_194:
[----:B------:R-:W-:Y:S01]  /*3e60*/  LDS R0, [R47+0x8] ;  /* 0x000008002f007984 */ /* 0x000fe20000000800 */
[----:B------:R-:W-:Y:S01]  /*3e70*/  FSETP.NEU.AND P5, PT, R50, 1, PT ;  /* 0x3f8000003200780b */ /* 0x000fe20003fad000 */
[----:B------:R-:W-:Y:S01]  /*3e80*/  F2F.F64.F32 R92, R92 ;  /* 0x0000005c005c7310 */ /* 0x000fe20000201800 */
[----:B------:R-:W-:Y:S01]  /*3e90*/  BSSY.RECONVERGENT B0, `(.L_x_196) ;  /* 0x0000010000007945 */ /* 0x000fe20003800200 */
[----:B------:R-:W0:Y:S01]  /*3ea0*/  LDS R83, [R47+0x28] ;  /* 0x000028002f537984 */ /* 0x000e220000000800 */
[----:B------:R-:W-:Y:S02]  /*3eb0*/  FSEL R68, R68, 2.6805903767080696074e-23, P5 ;  /* 0x1a01a01a44447808 */ /* 0x000fe40002800000 */
[----:B------:R-:W-:-:S06]  /*3ec0*/  FSEL R69, R69, 0.5390872955322265625, P5 ;  /* 0x3f0a01a045457808 */ /* 0x000fcc0002800000 */
[----:B------:R-:W-:Y:S01]  /*3ed0*/  DMUL R68, R54, R68 ;  /* 0x0000004436447228 */ /* 0x000fe20000000000 */
[----:B0-----:R-:W-:-:S04]  /*3ee0*/  FADD R0, R0, R83 ;  /* 0x0000005300007221 */ /* 0x001fc80000000000 */
[----:B------:R0:W1:Y:S02]  /*3ef0*/  F2F.F64.F32 R82, R0 ;  /* 0x0000000000527310 */ /* 0x0000640000201800 */
[----:B0-----:R-:W-:Y:S01]  /*3f00*/  MOV R0, 0x3f90 ;  /* 0x00003f9000007802 */ /* 0x001fe20000000f00 */
[----:B-1----:R-:W-:Y:S02]  /*3f10*/  DMUL R68, R68, R82 ;  /* 0x0000005244447228 */ /* 0x002fe40000000000 */
[----:B------:R-:W-:-:S06]  /*3f20*/  DADD R82, -RZ, |R62| ;  /* 0x00000000ff527229 */ /* 0x000fcc000000053e */
[----:B------:R-:W-:-:S08]  /*3f30*/  DFMA R68, R70, R72, R68 ;  /* 0x000000484644722b */ /* 0x000fd00000000044 */
[----:B------:R-:W-:Y:S01]  /*3f40*/  DADD R74, R74, R68 ;  /* 0x000000004a4a7229 */ /* 0x000fe20000000044 */
[----:B------:R-:W-:-:S07]  /*3f50*/  IMAD.MOV.U32 R69, RZ, RZ, 0x40220000 ;  /* 0x40220000ff457424 */ /* 0x000fce00078e00ff */
[----:B------:R-:W-:-:S10]  /*3f60*/  DADD R74, R74, R92 ;  /* 0x000000004a4a7229 */ /* 0x000fd4000000005c */
[----:B------:R0:W1:Y:S02]  /*3f70*/  F2F.F32.F64 R74, R74 ;  /* 0x0000004a004a7310 */ /* 0x0000640000301000 */
[----:B01----:R-:W-:Y:S05]  /*3f80*/  CALL.REL.NOINC `($_Z13TVD_2D_SolverififfPfS_S_$__internal_accurate_pow) ;  /* 0x0000002800107944 */ /* 0x003fea0003c00000 */
[----:B------:R-:W-:Y:S05]  /*3f90*/  BSYNC.RECONVERGENT B0 ;  /* 0x0000000000007941 */ /* 0x000fea0003800200 */
.L_x_196:
        /* <DEDUP_REMOVED lines=36> */
[----:B------:R-:W-:Y:S05]  /*41e0*/  CALL.REL.NOINC `($__internal_4_$__cuda_sm20_div_rn_f64_full) ;  /* 0x0000001800547944 */ /* 0x000fea0003c00000 */
.L_x_198:
[----:B------:R-:W-:Y:S05]  /*41f0*/  BSYNC.RECONVERGENT B1 ;  /* 0x0000000000017941 */ /* 0x000fea0003800200 */
.L_x_197:
[----:B------:R-:W-:Y:S01]  /*4200*/  FADD R72, R3, R46 ;  /* 0x0000002e03487221 */ /* 0x000fe20000000000 */
        /* <DEDUP_REMOVED lines=9> */
[----:B0-----:R-:W-:Y:S05]  /*42a0*/  CALL.REL.NOINC `($_Z13TVD_2D_SolverififfPfS_S_$__internal_accurate_pow) ;  /* 0x0000002400487944 */ /* 0x001fea0003c00000 */
[----:B------:R-:W-:Y:S05]  /*42b0*/  BSYNC.RECONVERGENT B0 ;  /* 0x0000000000007941 */ /* 0x000fea0003800200 */
.L_x_199:
        /* <DEDUP_REMOVED lines=32> */
[----:B------:R-:W-:Y:S05]  /*44c0*/  CALL.REL.NOINC `($__internal_4_$__cuda_sm20_div_rn_f64_full) ;  /* 0x00000014009c7944 */ /* 0x000fea0003c00000 */
.L_x_201:
[----:B------:R-:W-:Y:S05]  /*44d0*/  BSYNC.RECONVERGENT B1 ;  /* 0x0000000000017941 */ /* 0x000fea0003800200 */
.L_x_200:
[----:B------:R-:W-:Y:S01]  /*44e0*/  FSETP.NEU.AND P5, PT, R49, 1, PT ;  /* 0x3f8000003100780b */ /* 0x000fe20003fad000 */
[----:B------:R-:W-:Y:S01]  /*44f0*/  DADD R82, -RZ, |R64| ;  /* 0x00000000ff527229 */ /* 0x000fe20000000540 */
[----:B------:R-:W-:Y:S01]  /*4500*/  BSSY.RECONVERGENT B0, `(.L_x_202) ;  /* 0x0000009000007945 */ /* 0x000fe20003800200 */
[----:B------:R-:W-:Y:S02]  /*4510*/  MOV R0, 0x4590 ;  /* 0x0000459000007802 */ /* 0x000fe40000000f00 */
[----:B------:R-:W-:Y:S02]  /*4520*/  FSEL R68, R68, -1.481905565015040338e-05, P5 ;  /* 0xb7789f5c44447808 */ /* 0x000fe40002800000 */
[----:B------:R-:W-:-:S06]  /*4530*/  FSEL R69, R69, 0.31736990809440612793, P5 ;  /* 0x3ea27e4f45457808 */ /* 0x000fcc0002800000 */
[----:B------:R-:W-:-:S08]  /*4540*/  DMUL R68, R58, R68 ;  /* 0x000000443a447228 */ /* 0x000fd00000000000 */
[----:B------:R-:W-:-:S08]  /*4550*/  DMUL R68, R72, R68 ;  /* 0x0000004448447228 */ /* 0x000fd00000000000 */
[----:B------:R-:W-:Y:S01]  /*4560*/  DFMA R70, R70, R72, R68 ;  /* 0x000000484646722b */ /* 0x000fe20000000044 */
[----:B------:R-:W-:-:S10]  /*4570*/  IMAD.MOV.U32 R69, RZ, RZ, 0x40220000 ;  /* 0x40220000ff457424 */ /* 0x000fd400078e00ff */
[----:B------:R-:W-:Y:S05]  /*4580*/  CALL.REL.NOINC `($_Z13TVD_2D_SolverififfPfS_S_$__internal_accurate_pow) ;  /* 0x0000002000907944 */ /* 0x000fea0003c00000 */
[----:B------:R-:W-:Y:S05]  /*4590*/  BSYNC.RECONVERGENT B0 ;  /* 0x0000000000007941 */ /* 0x000fea0003800200 */
.L_x_202:
[----:B------:R-:W-:Y:S01]  /*45a0*/  DADD R72, -RZ, -R68 ;  /* 0x00000000ff487229 */ /* 0x000fe20000000944 */
[----:B------:R-:W-:Y:S01]  /*45b0*/  ISETP.NE.AND P5, PT, R76, RZ, PT ;  /* 0x000000ff4c00720c */ /* 0x000fe20003fa5270 */
[----:B------:R-:W0:Y:S01]  /*45c0*/  MUFU.RCP64H R83, 362880 ;  /* 0x4116260000537908 */ /* 0x000e220000001800 */
[----:B------:R-:W-:Y:S01]  /*45d0*/  FSETP.NEU.AND P6, PT, R50, RZ, PT ;  /* 0x000000ff3200720b */ /* 0x000fe20003fcd000 */
[----:B------:R-:W-:Y:S01]  /*45e0*/  IMAD.MOV.U32 R82, RZ, RZ, 0x1 ;  /* 0x00000001ff527424 */ /* 0x000fe200078e00ff */
[----:B------:R-:W-:Y:S05]  /*45f0*/  BSSY.RECONVERGENT B1, `(.L_x_203) ;  /* 0x000001f000017945 */ /* 0x000fea0003800200 */
[----:B------:R-:W-:Y:S01]  /*4600*/  FSEL R0, R72, R68, !P0 ;  /* 0x0000004448007208 */ /* 0x000fe20004000000 */
[----:B------:R-:W-:Y:S01]  /*4610*/  IMAD.MOV.U32 R72, RZ, RZ, 0x0 ;  /* 0x00000000ff487424 */ /* 0x000fe200078e00ff */
[----:B------:R-:W-:Y:S01]  /*4620*/  FSEL R73, R73, R69, !P0 ;  /* 0x0000004549497208 */ /* 0x000fe20004000000 */
[----:B------:R-:W-:Y:S01]  /*4630*/  DADD R68, R64, 9 ;  /* 0x4022000040447429 */ /* 0x000fe20000000000 */
[----:B------:R-:W-:-:S02]  /*4640*/  FSEL R0, R0, RZ, P6 ;  /* 0x000000ff00007208 */ /* 0x000fc40003000000 */
[----:B------:R-:W-:Y:S02]  /*4650*/  FSEL R51, R65, R73, !P6 ;  /* 0x0000004941337208 */ /* 0x000fe40007000000 */
[----:B------:R-:W-:Y:S02]  /*4660*/  FSEL R73, R0, RZ, P3 ;  /* 0x000000ff00497208 */ /* 0x000fe40001800000 */
[----:B------:R-:W-:-:S03]  /*4670*/  FSEL R75, R51, R42, P3 ;  /* 0x0000002a334b7208 */ /* 0x000fc60001800000 */
[----:B------:R-:W-:Y:S01]  /*4680*/  @!P5 FSEL R0, R68, R73, P1 ;  /* 0x000000494400d208 */ /* 0x000fe20000800000 */
[----:B------:R-:W-:Y:S01]  /*4690*/  IMAD.MOV.U32 R73, RZ, RZ, 0x41162600 ;  /* 0x41162600ff497424 */ /* 0x000fe200078e00ff */
[----:B------:R-:W-:-:S05]  /*46a0*/  @!P5 FSEL R51, R69, R75, P1 ;  /* 0x0000004b4533d208 */ /* 0x000fca0000800000 */
        /* <DEDUP_REMOVED lines=19> */
.L_x_204:
[----:B------:R-:W-:Y:S05]  /*47e0*/  BSYNC.RECONVERGENT B1 ;  /* 0x0000000000017941 */ /* 0x000fea0003800200 */
.L_x_203:
[----:B------:R-:W-:Y:S01]  /*47f0*/  LDS R0, [R45+0x4] ;  /* 0x000004002d007984 */ /* 0x000fe20000000800 */
[----:B------:R-:W-:Y:S01]  /*4800*/  FSETP.NEU.AND P5, PT, R50, 1, PT ;  /* 0x3f8000003200780b */ /* 0x000fe20003fad000 */
[----:B------:R-:W-:Y:S01]  /*4810*/  DADD R82, -RZ, |R64| ;  /* 0x00000000ff527229 */ /* 0x000fe20000000540 */
[----:B------:R-:W-:Y:S01]  /*4820*/  BSSY.RECONVERGENT B0, `(.L_x_205) ;  /* 0x000000a000007945 */ /* 0x000fe20003800200 */
[----:B------:R-:W0:Y:S01]  /*4830*/  LDS R51, [R38+0x2c] ;  /* 0x00002c0026337984 */ /* 0x000e220000000800 */
[----:B------:R-:W-:Y:S02]  /*4840*/  FSEL R88, R68, -1.8629033836980242629e-16, P5 ;  /* 0xa556c73444587808 */ /* 0x000fe40002800000 */
[----:B------:R-:W-:Y:S01]  /*4850*/  FSEL R89, R69, 0.42014989256858825684, P5 ;  /* 0x3ed71de345597808 */ /* 0x000fe20002800000 */
[----:B------:R-:W-:-:S05]  /*4860*/  IMAD.MOV.U32 R69, RZ, RZ, 0x40240000 ;  /* 0x40240000ff457424 */ /* 0x000fca00078e00ff */
[----:B------:R-:W-:Y:S01]  /*4870*/  DMUL R88, R56, R88 ;  /* 0x0000005838587228 */ /* 0x000fe20000000000 */
[----:B0-----:R-:W-:Y:S01]  /*4880*/  FADD R51, R0, R51 ;  /* 0x0000003300337221 */ /* 0x001fe20000000000 */
[----:B------:R-:W-:-:S03]  /*4890*/  MOV R0, 0x48c0 ;  /* 0x000048c000007802 */ /* 0x000fc60000000f00 */
[----:B------:R0:W1:Y:S06]  /*48a0*/  F2F.F64.F32 R72, R51 ;  /* 0x0000003300487310 */ /* 0x00006c0000201800 */
[----:B01----:R-:W-:Y:S05]  /*48b0*/  CALL.REL.NOINC `($_Z13TVD_2D_SolverififfPfS_S_$__internal_accurate_pow) ;  /* 0x0000001c00c47944 */ /* 0x003fea0003c00000 */
[----:B------:R-:W-:Y:S05]  /*48c0*/  BSYNC.RECONVERGENT B0 ;  /* 0x0000000000007941 */ /* 0x000fea0003800200 */
.L_x_205:
[----:B------:R-:W-:Y:S01]  /*48d0*/  ISETP.NE.AND P5, PT, R77, RZ, PT ;  /* 0x000000ff4d00720c */ /* 0x000fe20003fa5270 */
[----:B------:R-:W-:Y:S01]  /*48e0*/  DADD R76, R64, 10 ;  /* 0x40240000404c7429 */ /* 0x000fe20000000000 */
[----:B------:R-:W-:Y:S01]  /*48f0*/  FSETP.NEU.AND P6, PT, R50, RZ, PT ;  /* 0x000000ff3200720b */ /* 0x000fe20003fcd000 */
[----:B------:R-:W0:Y:S01]  /*4900*/  MUFU.RCP64H R83, 3628800 ;  /* 0x414baf8000537908 */ /* 0x000e220000001800 */
[----:B------:R-:W-:Y:S01]  /*4910*/  IMAD.MOV.U32 R82, RZ, RZ, 0x1 ;  /* 0x00000001ff527424 */ /* 0x000fe200078e00ff */
[----:B------:R-:W-:Y:S01]  /*4920*/  BSSY.RECONVERGENT B1, `(.L_x_206) ;  /* 0x000001c000017945 */ /* 0x000fe20003800200 */
[----:B------:R-:W-:Y:S01]  /*4930*/  FSEL R0, R68, RZ, P6 ;  /* 0x000000ff44007208 */ /* 0x000fe20003000000 */
[----:B------:R-:W-:Y:S01]  /*4940*/  IMAD.MOV.U32 R68, RZ, RZ, 0x0 ;  /* 0x00000000ff447424 */ /* 0x000fe200078e00ff */
[----:B------:R-:W-:Y:S02]  /*4950*/  FSEL R51, R69, RZ, P6 ;  /* 0x000000ff45337208 */ /* 0x000fe40003000000 */
[----:B------:R-:W-:-:S02]  /*4960*/  FSEL R69, R0, RZ, P3 ;  /* 0x000000ff00457208 */ /* 0x000fc40001800000 */
[----:B------:R-:W-:Y:S02]  /*4970*/  FSEL R75, R51, +QNAN , P3 ;  /* 0x7ff00000334b7808 */ /* 0x000fe40001800000 */
        /* <DEDUP_REMOVED lines=22> */
.L_x_207:
[----:B------:R-:W-:Y:S05]  /*4ae0*/  BSYNC.RECONVERGENT B1 ;  /* 0x0000000000017941 */ /* 0x000fea0003800200 */
.L_x_206:
[----:B------:R-:W-:Y:S01]  /*4af0*/  LDS R0, [R47+0x4] ;  /* 0x000004002f007984 */ /* 0x000fe20000000800 */
[----:B------:R-:W-:Y:S01]  /*4b00*/  FSETP.NEU.AND P5, PT, R50, 1, PT ;  /* 0x3f8000003200780b */ /* 0x000fe20003fad000 */
[----:B------:R-:W-:Y:S01]  /*4b10*/  F2F.F64.F32 R74, R74 ;  /* 0x0000004a004a7310 */ /* 0x000fe20000201800 */
[----:B------:R-:W-:Y:S01]  /*4b20*/  DADD R82, -RZ, |R62| ;  /* 0x00000000ff527229 */ /* 0x000fe2000000053e */
[----:B------:R-:W0:Y:S01]  /*4b30*/  LDS R51, [R47+0x2c] ;  /* 0x00002c002f337984 */ /* 0x000e220000000800 */
[----:B------:R-:W-:Y:S01]  /*4b40*/  FSEL R68, R68, -1.481905565015040338e-05, P5 ;  /* 0xb7789f5c44447808 */ /* 0x000fe20002800000 */
[----:B------:R-:W-:Y:S01]  /*4b50*/  BSSY.RECONVERGENT B0, `(.L_x_208) ;  /* 0x000000d000007945 */ /* 0x000fe20003800200 */
[----:B------:R-:W-:-:S06]  /*4b60*/  FSEL R69, R69, 0.31736990809440612793, P5 ;  /* 0x3ea27e4f45457808 */ /* 0x000fcc0002800000 */
[----:B------:R-:W-:Y:S01]  /*4b70*/  DMUL R68, R54, R68 ;  /* 0x0000004436447228 */ /* 0x000fe20000000000 */
[----:B0-----:R-:W-:-:S04]  /*4b80*/  FADD R0, R0, R51 ;  /* 0x0000003300007221 */ /* 0x001fc80000000000 */
[----:B------:R0:W1:Y:S02]  /*4b90*/  F2F.F64.F32 R76, R0 ;  /* 0x00000000004c7310 */ /* 0x0000640000201800 */
[----:B0-----:R-:W-:Y:S01]  /*4ba0*/  MOV R0, 0x4c20 ;  /* 0x00004c2000007802 */ /* 0x001fe20000000f00 */
[----:B-1----:R-:W-:-:S08]  /*4bb0*/  DMUL R68, R68, R76 ;  /* 0x0000004c44447228 */ /* 0x002fd00000000000 */
[----:B------:R-:W-:-:S08]  /*4bc0*/  DFMA R68, R88, R72, R68 ;  /* 0x000000485844722b */ /* 0x000fd00000000044 */
[----:B------:R-:W-:Y:S01]  /*4bd0*/  DADD R70, R70, R68 ;  /* 0x0000000046467229 */ /* 0x000fe20000000044 */
[----:B------:R-:W-:-:S07]  /*4be0*/  IMAD.MOV.U32 R69, RZ, RZ, 0x40260000 ;  /* 0x40260000ff457424 */ /* 0x000fce00078e00ff */
[----:B------:R-:W-:-:S06]  /*4bf0*/  DADD R70, R70, R74 ;  /* 0x0000000046467229 */ /* 0x000fcc000000004a */
[----:B------:R0:W1:Y:S05]  /*4c00*/  F2F.F32.F64 R51, R70 ;  /* 0x0000004600337310 */ /* 0x00006a0000301000 */
[----:B01----:R-:W-:Y:S05]  /*4c10*/  CALL.REL.NOINC `($_Z13TVD_2D_SolverififfPfS_S_$__internal_accurate_pow) ;  /* 0x0000001800ec7944 */ /* 0x003fea0003c00000 */
[----:B------:R-:W-:Y:S05]  /*4c20*/  BSYNC.RECONVERGENT B0 ;  /* 0x0000000000007941 */ /* 0x000fea0003800200 */
.L_x_208:
        /* <DEDUP_REMOVED lines=36> */
[----:B------:R-:W-:Y:S05]  /*4e70*/  CALL.REL.NOINC `($__internal_4_$__cuda_sm20_div_rn_f64_full) ;  /* 0x0000000c00307944 */ /* 0x000fea0003c00000 */
.L_x_210:
[----:B------:R-:W-:Y:S05]  /*4e80*/  BSYNC.RECONVERGENT B1 ;  /* 0x0000000000017941 */ /* 0x000fea0003800200 */
.L_x_209:
[----:B------:R-:W-:Y:S01]  /*4e90*/  FADD R70, R2, R13 ;  /* 0x0000000d02467221 */ /* 0x000fe20000000000 */
        /* <DEDUP_REMOVED lines=9> */
[----:B0-----:R-:W-:Y:S05]  /*4f30*/  CALL.REL.NOINC `($_Z13TVD_2D_SolverififfPfS_S_$__internal_accurate_pow) ;  /* 0x0000001800247944 */ /* 0x001fea0003c00000 */
[----:B------:R-:W-:Y:S05]  /*4f40*/  BSYNC.RECONVERGENT B0 ;  /* 0x0000000000007941 */ /* 0x000fea0003800200 */
.L_x_211:
[----:B------:R-:W-:Y:S01]  /*4f50*/  FSETP.NEU.AND P6, PT, R49, RZ, PT ;  /* 0x000000ff3100720b */ /* 0x000fe20003fcd000 */
[----:B------:R-:W-:Y:S01]  /*4f60*/  IMAD.MOV.U32 R76, RZ, RZ, 0x0 ;  /* 0x00000000ff4c7424 */ /* 0x000fe200078e00ff */
[----:B------:R-:W-:Y:S01]  /*4f70*/  ISETP.NE.AND P5, PT, R79, RZ, PT ;  /* 0x000000ff4f00720c */ /* 0x000fe20003fa5270 */
[----:B------:R-:W-:Y:S01]  /*4f80*/  IMAD.MOV.U32 R77, RZ, RZ, 0x41bc8cfc ;  /* 0x41bc8cfcff4d7424 */ /* 0x000fe200078e00ff */
[----:B------:R-:W-:Y:S01]  /*4f90*/  FSEL R82, R68, RZ, P6 ;  /* 0x000000ff44527208 */ /* 0x000fe20003000000 */
[----:B------:R-:W-:Y:S01]  /*4fa0*/  IMAD.MOV.U32 R74, RZ, RZ, 0x1 ;  /* 0x00000001ff4a7424 */ /* 0x000fe200078e00ff */
[----:B------:R-:W-:Y:S01]  /*4fb0*/  FSEL R83, R69, RZ, P6 ;  /* 0x000000ff45537208 */ /* 0x000fe20003000000 */
[----:B------:R-:W-:Y:S01]  /*4fc0*/  DADD R68, R62, 12 ;  /* 0x402800003e447429 */ /* 0x000fe20000000000 */
[----:B------:R-:W-:Y:S01]  /*4fd0*/  FSEL R13, R82, RZ, P4 ;  /* 0x000000ff520d7208 */ /* 0x000fe20002000000 */
[----:B------:R-:W-:Y:S01]  /*4fe0*/  BSSY.RECONVERGENT B1, `(.L_x_212) ;  /* 0x0000016000017945 */ /* 0x000fe20003800200 */
[----:B------:R-:W-:-:S07]  /*4ff0*/  FSEL R75, R83, +QNAN , P4 ;  /* 0x7ff00000534b7808 */ /* 0x000fce0002000000 */
        /* <DEDUP_REMOVED lines=19> */
[----:B------:R-:W-:Y:S05]  /*5130*/  CALL.REL.NOINC `($__internal_4_$__cuda_sm20_div_rn_f64_full) ;  /* 0x0000000800807944 */ /* 0x000fea0003c00000 */
.L_x_213:
[----:B------:R-:W-:Y:S05]  /*5140*/  BSYNC.RECONVERGENT B1 ;  /* 0x0000000000017941 */ /* 0x000fea0003800200 */
.L_x_212:
[----:B------:R-:W-:Y:S01]  /*5150*/  FSETP.NEU.AND P2, PT, R49, 1, PT ;  /* 0x3f8000003100780b */ /* 0x000fe20003f4d000 */
[----:B------:R-:W-:Y:S01]  /*5160*/  DADD R82, -RZ, |R64| ;  /* 0x00000000ff527229 */ /* 0x000fe20000000540 */
[----:B------:R-:W-:Y:S01]  /*5170*/  BSSY.RECONVERGENT B0, `(.L_x_214) ;  /* 0x0000009000007945 */ /* 0x000fe20003800200 */
[----:B------:R-:W-:Y:S02]  /*5180*/  MOV R0, 0x5200 ;  /* 0x0000520000007802 */ /* 0x000fe40000000f00 */
[----:B------:R-:W-:Y:S02]  /*5190*/  FSEL R68, R68, -1.54028256424871466263e+29, P2 ;  /* 0xeff8d89844447808 */ /* 0x000fe40001000000 */
[----:B------:R-:W-:-:S06]  /*51a0*/  FSEL R69, R69, 0.17376267910003662109, P2 ;  /* 0x3e31eed845457808 */ /* 0x000fcc0001000000 */
[----:B------:R-:W-:-:S08]  /*51b0*/  DMUL R68, R58, R68 ;  /* 0x000000443a447228 */ /* 0x000fd00000000000 */
[----:B------:R-:W-:-:S08]  /*51c0*/  DMUL R68, R70, R68 ;  /* 0x0000004446447228 */ /* 0x000fd00000000000 */
[----:B------:R-:W-:Y:S01]  /*51d0*/  DFMA R72, R72, R70, R68 ;  /* 0x000000464848722b */ /* 0x000fe20000000044 */
[----:B------:R-:W-:-:S10]  /*51e0*/  IMAD.MOV.U32 R69, RZ, RZ, 0x40260000 ;  /* 0x40260000ff457424 */ /* 0x000fd400078e00ff */
[----:B------:R-:W-:Y:S05]  /*51f0*/  CALL.REL.NOINC `($_Z13TVD_2D_SolverififfPfS_S_$__internal_accurate_pow) ;  /* 0x0000001400747944 */ /* 0x000fea0003c00000 */
[----:B------:R-:W-:Y:S05]  /*5200*/  BSYNC.RECONVERGENT B0 ;  /* 0x0000000000007941 */ /* 0x000fea0003800200 */
.L_x_214:
[----:B------:R-:W-:Y:S01]  /*5210*/  DADD R70, -RZ, -R68 ;  /* 0x00000000ff467229 */ /* 0x000fe20000000944 */
[----:B------:R-:W-:Y:S01]  /*5220*/  FSETP.NEU.AND P4, PT, R50, RZ, PT ;  /* 0x000000ff3200720b */ /* 0x000fe20003f8d000 */
[----:B------:R-:W-:Y:S01]  /*5230*/  BSSY.RECONVERGENT B1, `(.L_x_215) ;  /* 0x0000020000017945 */ /* 0x000fe20003800200 */
[----:B------:R-:W-:-:S07]  /*5240*/  ISETP.NE.AND P2, PT, R80, RZ, PT ;  /* 0x000000ff5000720c */ /* 0x000fce0003f45270 */
[----:B------:R-:W-:Y:S02]  /*5250*/  FSEL R71, R71, R69, !P0 ;  /* 0x0000004547477208 */ /* 0x000fe40004000000 */
[----:B------:R-:W-:Y:S01]  /*5260*/  FSEL R0, R70, R68, !P0 ;  /* 0x0000004446007208 */ /* 0x000fe20004000000 */
[----:B------:R-:W-:Y:S01]  /*5270*/  DADD R68, R64, 11 ;  /* 0x4026000040447429 */ /* 0x000fe20000000000 */
[----:B------:R-:W-:Y:S01]  /*5280*/  FSEL R83, R65, R71, !P4 ;  /* 0x0000004741537208 */ /* 0x000fe20006000000 */
[----:B------:R-:W-:Y:S01]  /*5290*/  IMAD.MOV.U32 R70, RZ, RZ, 0x1 ;  /* 0x00000001ff467424 */ /* 0x000fe200078e00ff */
[----:B------:R-:W0:Y:S01]  /*52a0*/  MUFU.RCP64H R71, 39916800 ;  /* 0x418308a800477908 */ /* 0x000e220000001800 */
[----:B------:R-:W-:Y:S02]  /*52b0*/  FSEL R82, R0, RZ, P4 ;  /* 0x000000ff00527208 */ /* 0x000fe40002000000 */
        /* <DEDUP_REMOVED lines=23> */
.L_x_216:
[----:B------:R-:W-:Y:S05]  /*5430*/  BSYNC.RECONVERGENT B1 ;  /* 0x0000000000017941 */ /* 0x000fea0003800200 */
.L_x_215:
[----:B------:R-:W-:Y:S01]  /*5440*/  LDS R0, [R45] ;  /* 0x000000002d007984 */ /* 0x000fe20000000800 */
[----:B------:R-:W-:Y:S01]  /*5450*/  FSETP.NEU.AND P2, PT, R50, 1, PT ;  /* 0x3f8000003200780b */ /* 0x000fe20003f4d000 */
[----:B------:R-:W-:Y:S01]  /*5460*/  DADD R82, -RZ, |R64| ;  /* 0x00000000ff527229 */ /* 0x000fe20000000540 */
[----:B------:R-:W-:Y:S01]  /*5470*/  BSSY.RECONVERGENT B0, `(.L_x_217) ;  /* 0x000000a000007945 */ /* 0x000fe20003800200 */
[----:B------:R-:W0:Y:S01]  /*5480*/  LDS R13, [R38+0x30] ;  /* 0x00003000260d7984 */ /* 0x000e220000000800 */
[----:B------:R-:W-:Y:S02]  /*5490*/  FSEL R74, R68, 2.31650119206303194887e+24, P2 ;  /* 0x67f544e4444a7808 */ /* 0x000fe40001000000 */
[----:B------:R-:W-:Y:S01]  /*54a0*/  FSEL R75, R69, 0.22939403355121612549, P2 ;  /* 0x3e6ae645454b7808 */ /* 0x000fe20001000000 */
[----:B------:R-:W-:-:S05]  /*54b0*/  IMAD.MOV.U32 R69, RZ, RZ, 0x40280000 ;  /* 0x40280000ff457424 */ /* 0x000fca00078e00ff */
[----:B------:R-:W-:Y:S01]  /*54c0*/  DMUL R74, R56, R74 ;  /* 0x0000004a384a7228 */ /* 0x000fe20000000000 */
[----:B0-----:R-:W-:Y:S01]  /*54d0*/  FADD R13, R0, R13 ;  /* 0x0000000d000d7221 */ /* 0x001fe20000000000 */
[----:B------:R-:W-:-:S03]  /*54e0*/  MOV R0, 0x5510 ;  /* 0x0000551000007802 */ /* 0x000fc60000000f00 */
[----:B------:R0:W1:Y:S06]  /*54f0*/  F2F.F64.F32 R70, R13 ;  /* 0x0000000d00467310 */ /* 0x00006c0000201800 */
[----:B01----:R-:W-:Y:S05]  /*5500*/  CALL.REL.NOINC `($_Z13TVD_2D_SolverififfPfS_S_$__internal_accurate_pow) ;  /* 0x0000001000b07944 */ /* 0x003fea0003c00000 */
[----:B------:R-:W-:Y:S05]  /*5510*/  BSYNC.RECONVERGENT B0 ;  /* 0x0000000000007941 */ /* 0x000fea0003800200 */
.L_x_217:
[----:B------:R-:W-:Y:S01]  /*5520*/  ISETP.NE.AND P2, PT, R81, RZ, PT ;  /* 0x000000ff5100720c */ /* 0x000fe20003f45270 */
[----:B------:R-:W-:Y:S01]  /*5530*/  IMAD.MOV.U32 R78, RZ, RZ, 0x0 ;  /* 0x00000000ff4e7424 */ /* 0x000fe200078e00ff */
[----:B------:R-:W0:Y:S01]  /*5540*/  MUFU.RCP64H R81, 479001600 ;  /* 0x41bc8cfc00517908 */ /* 0x000e220000001800 */
        /* <DEDUP_REMOVED lines=9> */
[----:B------:R-:W-:Y:S02]  /*55e0*/  @!P2 FSEL R68, R82, R13, P1 ;  /* 0x0000000d5244a208 */ /* 0x000fe40000800000 */
[----:B------:R-:W-:Y:S01]  /*55f0*/  @!P2 FSEL R69, R83, R49, P1 ;  /* 0x000000315345a208 */ /* 0x000fe20000800000 */
[----:B0-----:R-:W-:Y:S02]  /*5600*/  DFMA R76, R80, -R78, 1 ;  /* 0x3ff00000504c742b */ /* 0x001fe4000000084e */
[----:B------:R-:W-:Y:S02]  /*5610*/  IMAD.MOV.U32 R82, RZ, RZ, R68 ;  /* 0x000000ffff527224 */ /* 0x000fe400078e0044 */
[----:B------:R-:W-:-:S04]  /*5620*/  IMAD.MOV.U32 R83, RZ, RZ, R69 ;  /* 0x000000ffff537224 */ /* 0x000fc800078e0045 */
[----:B------:R-:W-:Y:S02]  /*5630*/  DFMA R76, R76, R76, R76 ;  /* 0x0000004c4c4c722b */ /* 0x000fe4000000004c */
[----:B------:R-:W-:-:S06]  /*5640*/  DADD R82, R82, R82 ;  /* 0x0000000052527229 */ /* 0x000fcc0000000052 */
[----:B------:R-:W-:-:S04]  /*5650*/  DFMA R76, R80, R76, R80 ;  /* 0x0000004c504c722b */ /* 0x000fc80000000050 */
[----:B------:R-:W-:-:S04]  /*5660*/  FSETP.GEU.AND P2, PT, |R83|, 6.5827683646048100446e-37, PT ;  /* 0x036000005300780b */ /* 0x000fc80003f4e200 */
        /* <DEDUP_REMOVED lines=12> */
.L_x_219:
[----:B------:R-:W-:Y:S05]  /*5730*/  BSYNC.RECONVERGENT B1 ;  /* 0x0000000000017941 */ /* 0x000fea0003800200 */
.L_x_218:
[----:B------:R-:W0:Y:S01]  /*5740*/  LDC.64 R78, c[0x0][0x398] ;  /* 0x0000e600ff4e7b82 */ /* 0x000e220000000a00 */
[----:B------:R-:W2:Y:S01]  /*5750*/  LDG.E R80, desc[UR6][R52.64] ;  /* 0x0000000634507981 */ /* 0x000ea2000c1e1900 */
[----:B------:R-:W-:Y:S01]  /*5760*/  FSETP.NEU.AND P1, PT, R50, 1, PT ;  /* 0x3f8000003200780b */ /* 0x000fe20003f2d000 */
[----:B------:R-:W1:Y:S02]  /*5770*/  LDCU UR4, c[0x0][0x380] ;  /* 0x00007000ff0477ac */ /* 0x000e640008000800 */
[----:B------:R-:W-:Y:S04]  /*5780*/  LDS R0, [R47] ;  /* 0x000000002f007984 */ /* 0x000fe80000000800 */
[----:B------:R-:W3:Y:S01]  /*5790*/  LDS R13, [R47+0x30] ;  /* 0x000030002f0d7984 */ /* 0x000ee20000000800 */
[----:B0-----:R-:W-:-:S06]  /*57a0*/  IMAD.WIDE R78, R44, 0x4, R78 ;  /* 0x000000042c4e7825 */ /* 0x001fcc00078e024e */
[----:B------:R-:W4:Y:S01]  /*57b0*/  LDG.E.CONSTANT R78, desc[UR6][R78.64] ;  /* 0x000000064e4e7981 */ /* 0x000f22000c1e9900 */
[----:B------:R-:W-:Y:S02]  /*57c0*/  FSEL R68, R68, -1.54028256424871466263e+29, P1 ;  /* 0xeff8d89844447808 */ /* 0x000fe40000800000 */
[----:B------:R-:W-:Y:S01]  /*57d0*/  FSEL R69, R69, 0.17376267910003662109, P1 ;  /* 0x3e31eed845457808 */ /* 0x000fe20000800000 */
[----:B---3--:R-:W-:-:S04]  /*57e0*/  FADD R0, R0, R13 ;  /* 0x0000000d00007221 */ /* 0x008fc80000000000 */
[----:B------:R-:W0:Y:S01]  /*57f0*/  F2F.F64.F32 R76, R0 ;  /* 0x00000000004c7310 */ /* 0x000e220000201800 */
[----:B------:R-:W-:-:S08]  /*5800*/  DMUL R68, R54, R68 ;  /* 0x0000004436447228 */ /* 0x000fd00000000000 */
[----:B0-----:R-:W-:Y:S01]  /*5810*/  DMUL R68, R68, R76 ;  /* 0x0000004c44447228 */ /* 0x001fe20000000000 */
[----:B------:R-:W0:Y:S07]  /*5820*/  F2F.F64.F32 R50, R51 ;  /* 0x0000003300327310 */ /* 0x000e2e0000201800 */
[----:B------:R-:W-:-:S08]  /*5830*/  DFMA R68, R74, R70, R68 ;  /* 0x000000464a44722b */ /* 0x000fd00000000044 */
[----:B------:R-:W-:-:S08]  /*5840*/  DADD R68, R72, R68 ;  /* 0x0000000048447229 */ /* 0x000fd00000000044 */
[----:B0-----:R-:W-:Y:S01]  /*5850*/  DADD R68, R68, R50 ;  /* 0x0000000044447229 */ /* 0x001fe20000000032 */
[----:B------:R-:W-:-:S09]  /*5860*/  FADD R13, R8, R8 ;  /* 0x00000008080d7221 */ /* 0x000fd20000000000 */
[----:B------:R-:W4:Y:S01]  /*5870*/  F2F.F32.F64 R68, R68 ;  /* 0x0000004400447310 */ /* 0x000f220000301000 */
[----:B------:R-:W-:-:S05]  /*5880*/  VIADD R40, R40, 0x1 ;  /* 0x0000000128287836 */ /* 0x000fca0000000000 */
[----:B------:R-:W-:Y:S01]  /*5890*/  ISETP.NE.AND P1, PT, R40, -0xc, PT ;  /* 0xfffffff42800780c */ /* 0x000fe20003f25270 */
[----:B-1----:R-:W-:Y:S02]  /*58a0*/  VIADD R43, R43, UR4 ;  /* 0x000000042b2b7c36 */ /* 0x002fe40008000000 */
[----:B------:R-:W-:Y:S02]  /*58b0*/  VIADD R44, R44, UR4 ;  /* 0x000000042c2c7c36 */ /* 0x000fe40008000000 */
[----:B--2---:R-:W-:-:S04]  /*58c0*/  FADD R13, R13, -R80 ;  /* 0x800000500d0d7221 */ /* 0x004fc80000000000 */
[----:B----4-:R-:W-:-:S05]  /*58d0*/  FFMA R47, R68, R78, R13 ;  /* 0x0000004e442f7223 */ /* 0x010fca000000000d */
[----:B------:R0:W-:Y:S01]  /*58e0*/  STG.E desc[UR6][R52.64], R47 ;  /* 0x0000002f34007986 */ /* 0x0001e2000c101906 */
[----:B------:R-:W-:Y:S01]  /*58f0*/  IMAD.MOV.U32 R13, RZ, RZ, R46 ;  /* 0x000000ffff0d7224 */ /* 0x000fe200078e002e */
[----:B------:R-:W-:Y:S06]  /*5900*/  @P1 BRA `(.L_x_220) ;  /* 0xffffffb000f41947 */ /* 0x000fec000383ffff */
.L_x_151:
        /* <DEDUP_REMOVED lines=25> */
[----:B0-----:R-:W-:Y:S05]  /*5aa0*/  CALL.REL.NOINC `($__internal_4_$__cuda_sm20_div_rn_f64_full) ;  /* 0x0000000000247944 */ /* 0x001fea0003c00000 */
.L_x_221:
        /* <DEDUP_REMOVED lines=9> */
        .weak           $__internal_4_$__cuda_sm20_div_rn_f64_full
        .type           $__internal_4_$__cuda_sm20_div_rn_f64_full,@function
        .size           $__internal_4_$__cuda_sm20_div_rn_f64_full,($__internal_5_$__cuda_sm3x_div_rn_noftz_f32_slowpath - $__internal_4_$__cuda_sm20_div_rn_f64_full)
$__internal_4_$__cuda_sm20_div_rn_f64_full:
        /* <DEDUP_REMOVED lines=70> */
.L_x_223:
        /* <DEDUP_REMOVED lines=17> */
.L_x_226:
[----:B------:R-:W-:Y:S01]  /*60b0*/  LOP3.LUT R69, R69, 0x80000, RZ, 0xfc, !PT ;  /* 0x0008000045457812 */ /* 0x000fe200078efcff */
[----:B------:R-:W-:-:S04]  /*60c0*/  IMAD.MOV.U32 R86, RZ, RZ, R68 ;  /* 0x000000ffff567224 */ /* 0x000fc800078e0044 */
[----:B------:R-:W-:Y:S01]  /*60d0*/  IMAD.MOV.U32 R87, RZ, RZ, R69 ;  /* 0x000000ffff577224 */ /* 0x000fe200078e0045 */
[----:B------:R-:W-:Y:S06]  /*60e0*/  BRA `(.L_x_224) ;  /* 0x00000000000c7947 */ /* 0x000fec0003800000 */
.L_x_225:
[----:B------:R-:W-:Y:S01]  /*60f0*/  LOP3.LUT R69, R103, 0x80000, RZ, 0xfc, !PT ;  /* 0x0008000067457812 */ /* 0x000fe200078efcff */
[----:B------:R-:W-:-:S04]  /*6100*/  IMAD.MOV.U32 R86, RZ, RZ, R102 ;  /* 0x000000ffff567224 */ /* 0x000fc800078e0066 */
[----:B------:R-:W-:-:S07]  /*6110*/  IMAD.MOV.U32 R87, RZ, RZ, R69 ;  /* 0x000000ffff577224 */ /* 0x000fce00078e0045 */
.L_x_224:
[----:B------:R-:W-:Y:S05]  /*6120*/  BSYNC.RECONVERGENT B0 ;  /* 0x0000000000007941 */ /* 0x000fea0003800200 */
.L_x_222:
[----:B------:R-:W-:Y:S02]  /*6130*/  IMAD.MOV.U32 R82, RZ, RZ, R0 ;  /* 0x000000ffff527224 */ /* 0x000fe400078e0000 */
[----:B------:R-:W-:Y:S02]  /*6140*/  IMAD.MOV.U32 R83, RZ, RZ, 0x0 ;  /* 0x00000000ff537424 */ /* 0x000fe400078e00ff */
[----:B------:R-:W-:Y:S02]  /*6150*/  IMAD.MOV.U32 R68, RZ, RZ, R86 ;  /* 0x000000ffff447224 */ /* 0x000fe400078e0056 */
[----:B------:R-:W-:Y:S01]  /*6160*/  IMAD.MOV.U32 R69, RZ, RZ, R87 ;  /* 0x000000ffff457224 */ /* 0x000fe200078e0057 */
[----:B------:R-:W-:Y:S06]  /*6170*/  RET.REL.NODEC R82 `(_Z13TVD_2D_SolverififfPfS_S_) ;  /* 0xffffff9c52a07950 */ /* 0x000fec0003c3ffff */
        .weak           $__internal_5_$__cuda_sm3x_div_rn_noftz_f32_slowpath
        .type           $__internal_5_$__cuda_sm3x_div_rn_noftz_f32_slowpath,@function
        .size           $__internal_5_$__cuda_sm3x_div_rn_noftz_f32_slowpath,($_Z13TVD_2D_SolverififfPfS_S_$__internal_accurate_pow - $__internal_5_$__cuda_sm3x_div_rn_noftz_f32_slowpath)
$__internal_5_$__cuda_sm3x_div_rn_noftz_f32_slowpath:
[----:B------:R-:W-:Y:S02]  /*6180*/  SHF.R.U32.HI R6, RZ, 0x17, R5 ;  /* 0x00000017ff067819 */ /* 0x000fe40000011605 */
[--C-:B------:R-:W-:Y:S02]  /*6190*/  SHF.R.U32.HI R0, RZ, 0x17, R4.reuse ;  /* 0x00000017ff007819 */ /* 0x100fe40000011604 */
[----:B------:R-:W-:Y:S02]  /*61a0*/  LOP3.LUT R12, R6, 0xff, RZ, 0xc0, !PT ;  /* 0x000000ff060c7812 */ /* 0x000fe400078ec0ff */
[----:B------:R-:W-:Y:S01]  /*61b0*/  LOP3.LUT R10, R0, 0xff, RZ, 0xc0, !PT ;  /* 0x000000ff000a7812 */ /* 0x000fe200078ec0ff */
[----:B------:R-:W-:Y:S02]  /*61c0*/  IMAD.MOV.U32 R0, RZ, RZ, R4 ;  /* 0x000000ffff007224 */ /* 0x000fe400078e0004 */
[----:B------:R-:W-:Y:S02]  /*61d0*/  VIADD R8, R12, 0xffffffff ;  /* 0xffffffff0c087836 */ /* 0x000fe40000000000 */
[----:B------:R-:W-:-:S03]  /*61e0*/  VIADD R7, R10, 0xffffffff ;  /* 0xffffffff0a077836 */ /* 0x000fc60000000000 */
        /* <DEDUP_REMOVED lines=22> */
[----:B------:R-:W-:Y:S02]  /*6350*/  @P0 IMAD.MOV.U32 R6, RZ, RZ, RZ ;  /* 0x000000ffff060224 */ /* 0x000fe400078e00ff */
[----:B------:R-:W-:Y:S01]  /*6360*/  @!P0 FFMA R0, R4, 1.84467440737095516160e+19, RZ ;  /* 0x5f80000004008823 */ /* 0x000fe200000000ff */
[----:B------:R-:W-:Y:S02]  /*6370*/  @!P0 IMAD.MOV.U32 R6, RZ, RZ, -0x40 ;  /* 0xffffffc0ff068424 */ /* 0x000fe400078e00ff */
[----:B------:R-:W-:Y:S02]  /*6380*/  @!P1 FFMA R5, R5, 1.84467440737095516160e+19, RZ ;  /* 0x5f80000005059823 */ /* 0x000fe400000000ff */
[----:B------:R-:W-:-:S07]  /*6390*/  @!P1 VIADD R6, R6, 0x40 ;  /* 0x0000004006069836 */ /* 0x000fce0000000000 */
.L_x_227:
[----:B------:R-:W-:-:S05]  /*63a0*/  LEA R8, R12, 0xc0800000, 0x17 ;  /* 0xc08000000c087811 */ /* 0x000fca00078eb8ff */
[----:B------:R-:W-:Y:S02]  /*63b0*/  IMAD.IADD R8, R5, 0x1, -R8 ;  /* 0x0000000105087824 */ /* 0x000fe400078e0a08 */
[----:B------:R-:W-:Y:S02]  /*63c0*/  VIADD R5, R10, 0xffffff81 ;  /* 0xffffff810a057836 */ /* 0x000fe40000000000 */
        /* <DEDUP_REMOVED lines=13> */
[----:B------:R-:W-:-:S05]  /*64a0*/  LOP3.LUT R0, R0, 0xff, RZ, 0xc0, !PT ;  /* 0x000000ff00007812 */ /* 0x000fca00078ec0ff */
[----:B------:R-:W-:-:S04]  /*64b0*/  IMAD.IADD R8, R0, 0x1, R5 ;  /* 0x0000000100087824 */ /* 0x000fc800078e0205 */
        /* <DEDUP_REMOVED lines=10> */
[-CC-:B------:R-:W-:Y:S01]  /*6560*/  FFMA.RZ R0, R36, R10.reuse, R13.reuse ;  /* 0x0000000a24007223 */ /* 0x180fe2000000c00d */
[----:B------:R-:W-:Y:S02]  /*6570*/  VIADD R9, R8, 0x20 ;  /* 0x0000002008097836 */ /* 0x000fe40000000000 */
[-CC-:B------:R-:W-:Y:S01]  /*6580*/  FFMA.RM R5, R36, R10.reuse, R13.reuse ;  /* 0x0000000a24057223 */ /* 0x180fe2000000400d */
[----:B------:R-:W-:Y:S02]  /*6590*/  ISETP.NE.AND P2, PT, R8, RZ, PT ;  /* 0x000000ff0800720c */ /* 0x000fe40003f45270 */
[----:B------:R-:W-:Y:S01]  /*65a0*/  LOP3.LUT R6, R0, 0x7fffff, RZ, 0xc0, !PT ;  /* 0x007fffff00067812 */ /* 0x000fe200078ec0ff */
[----:B------:R-:W-:Y:S01]  /*65b0*/  FFMA.RP R0, R36, R10, R13 ;  /* 0x0000000a24007223 */ /* 0x000fe2000000800d */
[----:B------:R-:W-:Y:S01]  /*65c0*/  ISETP.NE.AND P1, PT, R8, RZ, PT ;  /* 0x000000ff0800720c */ /* 0x000fe20003f25270 */
        /* <DEDUP_REMOVED lines=11> */
[----:B------:R-:W-:-:S05]  /*6680*/  LOP3.LUT R0, R0, R5, RZ, 0xc0, !PT ;  /* 0x0000000500007212 */ /* 0x000fca00078ec0ff */
[----:B------:R-:W-:-:S05]  /*6690*/  IMAD.IADD R0, R9, 0x1, R0 ;  /* 0x0000000109007824 */ /* 0x000fca00078e0200 */
[----:B------:R-:W-:Y:S01]  /*66a0*/  LOP3.LUT R7, R0, R7, RZ, 0xfc, !PT ;  /* 0x0000000700077212 */ /* 0x000fe200078efcff */
[----:B------:R-:W-:Y:S06]  /*66b0*/  BRA `(.L_x_234) ;  /* 0x0000000000347947 */ /* 0x000fec0003800000 */
.L_x_233:
[----:B------:R-:W-:-:S04]  /*66c0*/  LOP3.LUT R7, R7, 0x80000000, RZ, 0xc0, !PT ;  /* 0x8000000007077812 */ /* 0x000fc800078ec0ff */
[----:B------:R-:W-:Y:S01]  /*66d0*/  LOP3.LUT R7, R7, 0x7f800000, RZ, 0xfc, !PT ;  /* 0x7f80000007077812 */ /* 0x000fe200078efcff */
[----:B------:R-:W-:Y:S06]  /*66e0*/  BRA `(.L_x_234) ;  /* 0x0000000000287947 */ /* 0x000fec0003800000 */
.L_x_232:
[----:B------:R-:W-:Y:S01]  /*66f0*/  IMAD R7, R5, 0x800000, R7 ;  /* 0x0080000005077824 */ /* 0x000fe200078e0207 */
[----:B------:R-:W-:Y:S06]  /*6700*/  BRA `(.L_x_234) ;  /* 0x0000000000207947 */ /* 0x000fec0003800000 */
.L_x_231:
[----:B------:R-:W-:-:S04]  /*6710*/  LOP3.LUT R0, R5, 0x80000000, R0, 0x48, !PT ;  /* 0x8000000005007812 */ /* 0x000fc800078e4800 */
[----:B------:R-:W-:Y:S01]  /*6720*/  LOP3.LUT R7, R0, 0x7f800000, RZ, 0xfc, !PT ;  /* 0x7f80000000077812 */ /* 0x000fe200078efcff */
[----:B------:R-:W-:Y:S06]  /*6730*/  BRA `(.L_x_234) ;  /* 0x0000000000147947 */ /* 0x000fec0003800000 */
.L_x_230:
[----:B------:R-:W-:Y:S01]  /*6740*/  LOP3.LUT R7, R5, 0x80000000, R0, 0x48, !PT ;  /* 0x8000000005077812 */ /* 0x000fe200078e4800 */
[----:B------:R-:W-:Y:S06]  /*6750*/  BRA `(.L_x_234) ;  /* 0x00000000000c7947 */ /* 0x000fec0003800000 */
.L_x_229:
[----:B------:R-:W0:Y:S01]  /*6760*/  MUFU.RSQ R7, -QNAN ;  /* 0xffc0000000077908 */ /* 0x000e220000001400 */
[----:B------:R-:W-:Y:S05]  /*6770*/  BRA `(.L_x_234) ;  /* 0x0000000000047947 */ /* 0x000fea0003800000 */
.L_x_228:
[----:B------:R-:W-:-:S07]  /*6780*/  FADD.FTZ R7, R4, R5 ;  /* 0x0000000504077221 */ /* 0x000fce0000010000 */
.L_x_234:
[----:B0-----:R-:W-:Y:S02]  /*6790*/  IMAD.MOV.U32 R44, RZ, RZ, R7 ;  /* 0x000000ffff2c7224 */ /* 0x001fe400078e0007 */
[----:B------:R-:W-:Y:S02]  /*67a0*/  IMAD.MOV.U32 R6, RZ, RZ, R11 ;  /* 0x000000ffff067224 */ /* 0x000fe400078e000b */
[----:B------:R-:W-:-:S04]  /*67b0*/  IMAD.MOV.U32 R7, RZ, RZ, 0x0 ;  /* 0x00000000ff077424 */ /* 0x000fc800078e00ff */
[----:B------:R-:W-:Y:S05]  /*67c0*/  RET.REL.NODEC R6 `(_Z13TVD_2D_SolverififfPfS_S_) ;  /* 0xffffff98060c7950 */ /* 0x000fea0003c3ffff */
        .type           $_Z13TVD_2D_SolverififfPfS_S_$__internal_accurate_pow,@function
        .size           $_Z13TVD_2D_SolverififfPfS_S_$__internal_accurate_pow,(.L_x_869 - $_Z13TVD_2D_SolverififfPfS_S_$__internal_accurate_pow)
$_Z13TVD_2D_SolverififfPfS_S_$__internal_accurate_pow:
        /* <DEDUP_REMOVED lines=167> */
.L_x_235:
[----:B------:R-:W-:Y:S02]  /*7240*/  DFMA R86, R86, R82, R82 ;  /* 0x000000525656722b */ /* 0x000fe40000000052 */
[----:B------:R-:W-:-:S08]  /*7250*/  DSETP.NEU.AND P6, PT, |R82|, +INF , PT ;  /* 0x7ff000005200742a */ /* 0x000fd00003fcd200 */
[----:B------:R-:W-:Y:S01]  /*7260*/  FSEL R68, R82, R86, !P6 ;  /* 0x0000005652447208 */ /* 0x000fe20007000000 */
[----:B------:R-:W-:Y:S01]  /*7270*/  IMAD.MOV.U32 R82, RZ, RZ, R0 ;  /* 0x000000ffff527224 */ /* 0x000fe200078e0000 */
[----:B------:R-:W-:Y:S01]  /*7280*/  FSEL R69, R83, R87, !P6 ;  /* 0x0000005753457208 */ /* 0x000fe20007000000 */
[----:B------:R-:W-:-:S04]  /*7290*/  IMAD.MOV.U32 R83, RZ, RZ, 0x0 ;  /* 0x00000000ff537424 */ /* 0x000fc800078e00ff */
[----:B------:R-:W-:Y:S05]  /*72a0*/  RET.REL.NODEC R82 `(_Z13TVD_2D_SolverififfPfS_S_) ;  /* 0xffffff8c52547950 */ /* 0x000fea0003c3ffff */
.L_x_236:
        /* <DEDUP_REMOVED lines=13> */
.L_x_869:


//--------------------- .text._Z20MacCormack_2D_SolverififfPfS_S_ --------------------------
	.section	.text._Z20MacCormack_2D_SolverififfPfS_S_,"ax",@progbits
	.align	128
        .global         _Z20MacCormack_2D_SolverififfPfS_S_
        .type           _Z20MacCormack_2D_SolverififfPfS_S_,@function
        .size           _Z20MacCormack_2D_SolverififfPfS_S_,(.L_x_872 - _Z20MacCormack_2D_SolverififfPfS_S_)
        .other          _Z20MacCormack_2D_SolverififfPfS_S_,@"STO_CUDA_ENTRY STV_DEFAULT"
_Z20MacCormack_2D_SolverififfPfS_S_:
.text._Z20MacCormack_2D_SolverififfPfS_S_:
        /* <DEDUP_REMOVED lines=11> */
[----:B----4-:R-:W-:-:S02]  /*00b0*/  VIADD R4, R15, 0xfffffff4 ;  /* 0xfffffff40f047836 */ /* 0x010fc40000000000 */
[----:B-1----:R-:W-:Y:S02]  /*00c0*/  IMAD R0, R0, UR5, R5 ;  /* 0x0000000500007c24 */ /* 0x002fe4000f8e0205 */
[----:B--2---:R-:W-:-:S05]  /*00d0*/  VIADD R5, R6, 0xfffffff4 ;  /* 0xfffffff406057836 */ /* 0x004fca0000000000 */
[----:B------:R-:W-:Y:S01]  /*00e0*/  ISETP.GE.AND P0, PT, R0, R5, PT ;  /* 0x000000050000720c */ /* 0x000fe20003f06270 */
[----:B---3--:R-:W-:-:S05]  /*00f0*/  IMAD R3, R3, UR4, R2 ;  /* 0x0000000403037c24 */ /* 0x008fca000f8e0202 */
[----:B------:R-:W-:-:S04]  /*0100*/  ISETP.GE.OR P0, PT, R3, R4, P0 ;  /* 0x000000040300720c */ /* 0x000fc80000706670 */
[----:B------:R-:W-:-:S13]  /*0110*/  ISETP.LT.OR P0, PT, R6, 0xd, P0 ;  /* 0x0000000d0600780c */ /* 0x000fda0000701670 */
[----:B0-----:R-:W-:Y:S05]  /*0120*/  @P0 BRA `(.L_x_237) ;  /* 0x0000006c00200947 */ /* 0x001fea0003800000 */
[----:B------:R-:W0:Y:S01]  /*0130*/  LDC R13, c[0x0][0x384] ;  /* 0x0000e100ff0d7b82 */ /* 0x000e220000000800 */
[----:B------:R-:W-:Y:S01]  /*0140*/  IMAD.MOV.U32 R6, RZ, RZ, 0x1 ;  /* 0x00000001ff067424 */ /* 0x000fe200078e00ff */
[----:B------:R-:W1:Y:S06]  /*0150*/  LDCU UR4, c[0x0][0x390] ;  /* 0x00007200ff0477ac */ /* 0x000e6c0008000800 */
[----:B------:R-:W2:Y:S01]  /*0160*/  LDC.64 R18, c[0x0][0x3a0] ;  /* 0x0000e800ff127b82 */ /* 0x000ea20000000a00 */
[----:B-1----:R-:W-:Y:S01]  /*0170*/  F2F.F64.F32 R98, UR4 ;  /* 0x0000000400627d10 */ /* 0x002fe20008201800 */
[----:B0-----:R-:W-:-:S07]  /*0180*/  FMUL R13, R13, R13 ;  /* 0x0000000d0d0d7220 */ /* 0x001fce0000400000 */
[----:B------:R-:W0:Y:S01]  /*0190*/  F2F.F64.F32 R4, R13 ;  /* 0x0000000d00047310 */ /* 0x000e220000201800 */
[----:B--2---:R-:W-:-:S04]  /*01a0*/  IMAD.WIDE R18, R3, 0x4, R18 ;  /* 0x0000000403127825 */ /* 0x004fc800078e0212 */
[----:B------:R-:W-:-:S03]  /*01b0*/  IMAD.WIDE R20, R15, 0x4, R18 ;  /* 0x000000040f147825 */ /* 0x000fc600078e0212 */
[----:B0-----:R-:W0:Y:S01]  /*01c0*/  MUFU.RCP64H R7, R5 ;  /* 0x0000000500077308 */ /* 0x001e220000001800 */
[----:B------:R-:W-:-:S04]  /*01d0*/  IMAD.WIDE R22, R15, 0x4, R20 ;  /* 0x000000040f167825 */ /* 0x000fc800078e0214 */
[----:B------:R-:W-:-:S04]  /*01e0*/  IMAD.WIDE R24, R15, 0x4, R22 ;  /* 0x000000040f187825 */ /* 0x000fc800078e0216 */
[----:B------:R-:W-:Y:S01]  /*01f0*/  IMAD.WIDE R26, R15, 0x4, R24 ;  /* 0x000000040f1a7825 */ /* 0x000fe200078e0218 */
[----:B0-----:R-:W-:-:S03]  /*0200*/  DFMA R8, -R4, R6, 1 ;  /* 0x3ff000000408742b */ /* 0x001fc60000000106 */
[----:B------:R-:W-:-:S05]  /*0210*/  IMAD.WIDE R28, R15, 0x4, R26 ;  /* 0x000000040f1c7825 */ /* 0x000fca00078e021a */
[----:B------:R-:W-:Y:S01]  /*0220*/  DFMA R8, R8, R8, R8 ;  /* 0x000000080808722b */ /* 0x000fe20000000008 */
[----:B------:R-:W-:-:S04]  /*0230*/  IMAD.WIDE R30, R15, 0x4, R28 ;  /* 0x000000040f1e7825 */ /* 0x000fc800078e021c */
[----:B------:R-:W-:-:S03]  /*0240*/  IMAD.WIDE R32, R15, 0x4, R30 ;  /* 0x000000040f207825 */ /* 0x000fc600078e021e */
[----:B------:R-:W-:Y:S02]  /*0250*/  DFMA R8, R6, R8, R6 ;  /* 0x000000080608722b */ /* 0x000fe40000000006 */
[----:B------:R-:W-:Y:S01]  /*0260*/  DMUL R6, R98, 0.5 ;  /* 0x3fe0000062067828 */ /* 0x000fe20000000000 */
[----:B------:R-:W-:-:S05]  /*0270*/  IMAD.WIDE R16, R15, 0x4, R32 ;  /* 0x000000040f107825 */ /* 0x000fca00078e0220 */
[----:B------:R-:W-:Y:S01]  /*0280*/  DFMA R10, -R4, R8, 1 ;  /* 0x3ff00000040a742b */ /* 0x000fe20000000108 */
[----:B------:R-:W-:-:S03]  /*0290*/  IMAD.WIDE R34, R15, 0x4, R16 ;  /* 0x000000040f227825 */ /* 0x000fc600078e0210 */
[----:B------:R-:W-:-:S04]  /*02a0*/  FSETP.GEU.AND P1, PT, |R7|, 6.5827683646048100446e-37, PT ;  /* 0x036000000700780b */ /* 0x000fc80003f2e200 */
[----:B------:R-:W-:Y:S01]  /*02b0*/  DFMA R10, R8, R10, R8 ;  /* 0x0000000a080a722b */ /* 0x000fe20000000008 */
[----:B------:R-:W-:-:S07]  /*02c0*/  IMAD.WIDE R14, R15, 0x4, R34 ;  /* 0x000000040f0e7825 */ /* 0x000fce00078e0222 */
        /* <DEDUP_REMOVED lines=11> */
[----:B------:R-:W-:Y:S05]  /*0380*/  CALL.REL.NOINC `($__internal_6_$__cuda_sm20_div_rn_f64_full) ;  /* 0x0000006c00047944 */ /* 0x000fea0003c00000 */
.L_x_238:
[----:B------:R-:W0:Y:S01]  /*0390*/  LDC R4, c[0x0][0x390] ;  /* 0x0000e400ff047b82 */ /* 0x000e220000000800 */
[----:B------:R-:W1:Y:S08]  /*03a0*/  MUFU.RCP R0, R13 ;  /* 0x0000000d00007308 */ /* 0x000e700000001000 */
[----:B------:R2:W3:Y:S01]  /*03b0*/  F2F.F32.F64 R70, R102 ;  /* 0x0000006600467310 */ /* 0x0004e20000301000 */
[----:B-1----:R-:W-:-:S04]  /*03c0*/  FFMA R5, -R13, R0, 1 ;  /* 0x3f8000000d057423 */ /* 0x002fc80000000100 */
[----:B------:R-:W-:Y:S01]  /*03d0*/  FFMA R5, R0, R5, R0 ;  /* 0x0000000500057223 */ /* 0x000fe20000000000 */
[----:B0-----:R-:W-:-:S04]  /*03e0*/  FMUL R4, R4, R4 ;  /* 0x0000000404047220 */ /* 0x001fc80000400000 */
[----:B------:R-:W0:Y:S01]  /*03f0*/  FCHK P0, R4, R13 ;  /* 0x0000000d04007302 */ /* 0x000e220000000000 */
[----:B------:R-:W-:-:S04]  /*0400*/  FFMA R80, R4, R5, RZ ;  /* 0x0000000504507223 */ /* 0x000fc800000000ff */
[----:B------:R-:W-:-:S04]  /*0410*/  FFMA R0, -R13, R80, R4 ;  /* 0x000000500d007223 */ /* 0x000fc80000000104 */
[----:B------:R-:W-:Y:S01]  /*0420*/  FFMA R80, R5, R0, R80 ;  /* 0x0000000005507223 */ /* 0x000fe20000000050 */
[----:B0-23--:R-:W-:Y:S06]  /*0430*/  @!P0 BRA `(.L_x_239) ;  /* 0x0000000000108947 */ /* 0x00dfec0003800000 */
[----:B------:R-:W-:Y:S01]  /*0440*/  IMAD.MOV.U32 R5, RZ, RZ, R13 ;  /* 0x000000ffff057224 */ /* 0x000fe200078e000d */
[----:B------:R-:W-:-:S07]  /*0450*/  MOV R13, 0x470 ;  /* 0x00000470000d7802 */ /* 0x000fce0000000f00 */
[----:B------:R-:W-:Y:S05]  /*0460*/  CALL.REL.NOINC `($__internal_7_$__cuda_sm3x_div_rn_noftz_f32_slowpath) ;  /* 0x00000070005c7944 */ /* 0x000fea0003c00000 */
[----:B------:R-:W-:-:S07]  /*0470*/  IMAD.MOV.U32 R80, RZ, RZ, R0 ;  /* 0x000000ffff507224 */ /* 0x000fce00078e0000 */
.L_x_239:
[----:B------:R-:W0:Y:S01]  /*0480*/  LDC R5, c[0x0][0x38c] ;  /* 0x0000e300ff057b82 */ /* 0x000e220000000800 */
[----:B------:R-:W-:Y:S01]  /*0490*/  IMAD.MOV.U32 R10, RZ, RZ, 0x1 ;  /* 0x00000001ff0a7424 */ /* 0x000fe200078e00ff */
[----:B------:R-:W-:Y:S01]  /*04a0*/  FSETP.GEU.AND P1, PT, |R7|, 6.5827683646048100446e-37, PT ;  /* 0x036000000700780b */ /* 0x000fe20003f2e200 */
[----:B0-----:R-:W-:-:S04]  /*04b0*/  FMUL R5, R5, R5 ;  /* 0x0000000505057220 */ /* 0x001fc80000400000 */
        /* <DEDUP_REMOVED lines=19> */
.L_x_240:
[----:B------:R-:W0:Y:S08]  /*05f0*/  MUFU.RCP R0, R5 ;  /* 0x0000000500007308 */ /* 0x000e300000001000 */
[----:B------:R-:W1:Y:S08]  /*0600*/  FCHK P0, R4, R5 ;  /* 0x0000000504007302 */ /* 0x000e700000000000 */
[----:B------:R2:W3:Y:S01]  /*0610*/  F2F.F32.F64 R90, R102 ;  /* 0x00000066005a7310 */ /* 0x0004e20000301000 */
[----:B0-----:R-:W-:-:S04]  /*0620*/  FFMA R7, -R5, R0, 1 ;  /* 0x3f80000005077423 */ /* 0x001fc80000000100 */
[----:B------:R-:W-:-:S04]  /*0630*/  FFMA R7, R0, R7, R0 ;  /* 0x0000000700077223 */ /* 0x000fc80000000000 */
[----:B------:R-:W-:-:S04]  /*0640*/  FFMA R0, R4, R7, RZ ;  /* 0x0000000704007223 */ /* 0x000fc800000000ff */
[----:B------:R-:W-:-:S04]  /*0650*/  FFMA R6, -R5, R0, R4 ;  /* 0x0000000005067223 */ /* 0x000fc80000000104 */
[----:B------:R-:W-:Y:S01]  /*0660*/  FFMA R0, R7, R6, R0 ;  /* 0x0000000607007223 */ /* 0x000fe20000000000 */
[----:B-123--:R-:W-:Y:S06]  /*0670*/  @!P0 BRA `(.L_x_241) ;  /* 0x0000000000088947 */ /* 0x00efec0003800000 */
[----:B------:R-:W-:-:S07]  /*0680*/  MOV R13, 0x6a0 ;  /* 0x000006a0000d7802 */ /* 0x000fce0000000f00 */
[----:B------:R-:W-:Y:S05]  /*0690*/  CALL.REL.NOINC `($__internal_7_$__cuda_sm3x_div_rn_noftz_f32_slowpath) ;  /* 0x0000006c00d07944 */ /* 0x000fea0003c00000 */
.L_x_241:
[----:B------:R-:W0:Y:S01]  /*06a0*/  LDC.64 R46, c[0x0][0x380] ;  /* 0x0000e000ff2e7b82 */ /* 0x000e220000000a00 */
[----:B------:R1:W5:Y:S01]  /*06b0*/  LDG.E.CONSTANT R4, desc[UR6][R34.64+0x18] ;  /* 0x0000180622047981 */ /* 0x000362000c1e9900 */
[----:B------:R-:W2:Y:S03]  /*06c0*/  LDCU UR4, c[0x0][0x390] ;  /* 0x00007200ff0477ac */ /* 0x000ea60008000800 */
[----:B------:R3:W5:Y:S03]  /*06d0*/  LDG.E.CONSTANT R6, desc[UR6][R32.64+0x18] ;  /* 0x0000180620067981 */ /* 0x000766000c1e9900 */
[----:B------:R-:W4:Y:S01]  /*06e0*/  LDC.64 R48, c[0x0][0x388] ;  /* 0x0000e200ff307b82 */ /* 0x000f220000000a00 */
[----:B------:R2:W5:Y:S01]  /*06f0*/  LDG.E.CONSTANT R13, desc[UR6][R18.64+0x18] ;  /* 0x00001806120d7981 */ /* 0x000562000c1e9900 */
[----:B-1----:R-:W-:-:S03]  /*0700*/  DADD R34, R98, 8 ;  /* 0x4020000062227429 */ /* 0x002fc60000000000 */
[----:B------:R1:W5:Y:S04]  /*0710*/  LDG.E.CONSTANT R10, desc[UR6][R26.64+0x18] ;  /* 0x000018061a0a7981 */ /* 0x000368000c1e9900 */
[----:B------:R4:W5:Y:S04]  /*0720*/  LDG.E.CONSTANT R7, desc[UR6][R30.64+0x18] ;  /* 0x000018061e077981 */ /* 0x000968000c1e9900 */
[----:B------:R4:W5:Y:S01]  /*0730*/  LDG.E.CONSTANT R8, desc[UR6][R28.64+0x18] ;  /* 0x000018061c087981 */ /* 0x000962000c1e9900 */
[----:B0-----:R-:W0:Y:S01]  /*0740*/  F2F.F64.F32 R96, R47 ;  /* 0x0000002f00607310 */ /* 0x001e220000201800 */
[C---:B---3--:R-:W-:Y:S01]  /*0750*/  DADD R32, R98.reuse, 6 ;  /* 0x4018000062207429 */ /* 0x048fe20000000000 */
[----:B--2---:R-:W-:Y:S01]  /*0760*/  LOP3.LUT R19, R35, 0x7ff00000, RZ, 0xc0, !PT ;  /* 0x7ff0000023137812 */ /* 0x004fe200078ec0ff */
[C---:B-1----:R-:W-:Y:S01]  /*0770*/  DADD R26, R98.reuse, 4 ;  /* 0x40100000621a7429 */ /* 0x042fe20000000000 */
[----:B------:R1:W5:Y:S04]  /*0780*/  LDG.E.CONSTANT R11, desc[UR6][R20.64+0x18] ;  /* 0x00001806140b7981 */ /* 0x000368000c1e9900 */
[----:B----4-:R-:W2:Y:S01]  /*0790*/  F2F.F64.F32 R94, R49 ;  /* 0x00000031005e7310 */ /* 0x010ea20000201800 */
[C---:B------:R-:W-:Y:S01]  /*07a0*/  DADD R38, R98.reuse, 10 ;  /* 0x4024000062267429 */ /* 0x040fe20000000000 */
[----:B------:R3:W5:Y:S01]  /*07b0*/  LDG.E.CONSTANT R12, desc[UR6][R22.64+0x18] ;  /* 0x00001806160c7981 */ /* 0x000762000c1e9900 */
[----:B------:R-:W-:-:S03]  /*07c0*/  DADD R30, R98, 2 ;  /* 0x40000000621e7429 */ /* 0x000fc60000000000 */
[----:B------:R4:W5:Y:S01]  /*07d0*/  LDG.E.CONSTANT R5, desc[UR6][R16.64+0x18] ;  /* 0x0000180610057981 */ /* 0x000962000c1e9900 */
[C---:B0-----:R-:W-:Y:S02]  /*07e0*/  DADD R34, R96.reuse, 8 ;  /* 0x4020000060227429 */ /* 0x041fe40000000000 */
[C---:B------:R-:W-:Y:S01]  /*07f0*/  DADD R42, R96.reuse, 12 ;  /* 0x40280000602a7429 */ /* 0x040fe20000000000 */
[----:B------:R-:W-:Y:S01]  /*0800*/  LOP3.LUT R18, R33, 0x7ff00000, RZ, 0xc0, !PT ;  /* 0x7ff0000021127812 */ /* 0x000fe200078ec0ff */
[----:B------:R-:W-:Y:S01]  /*0810*/  DADD R28, R96, 4 ;  /* 0x40100000601c7429 */ /* 0x000fe20000000000 */
[----:B------:R0:W5:Y:S01]  /*0820*/  LDG.E.CONSTANT R9, desc[UR6][R24.64+0x18] ;  /* 0x0000180618097981 */ /* 0x000162000c1e9900 */
[----:B-1----:R-:W-:Y:S02]  /*0830*/  DADD R20, R98, 12 ;  /* 0x4028000062147429 */ /* 0x002fe40000000000 */
[C---:B------:R-:W-:Y:S01]  /*0840*/  DADD R32, R96.reuse, 5 ;  /* 0x4014000060207429 */ /* 0x040fe20000000000 */
[----:B------:R-:W-:Y:S01]  /*0850*/  IMAD.WIDE R36, R46, 0x4, R14 ;  /* 0x000000042e247825 */ /* 0x000fe200078e020e */
[----:B---3--:R-:W-:Y:S01]  /*0860*/  DADD R22, R96, 2 ;  /* 0x4000000060167429 */ /* 0x008fe20000000000 */
[----:B------:R-:W-:Y:S01]  /*0870*/  LOP3.LUT R28, R35, 0x7ff00000, RZ, 0xc0, !PT ;  /* 0x7ff00000231c7812 */ /* 0x000fe200078ec0ff */
[----:B--2---:R-:W-:Y:S01]  /*0880*/  DADD R34, R94, 2 ;  /* 0x400000005e227429 */ /* 0x004fe20000000000 */
[----:B----4-:R-:W-:Y:S01]  /*0890*/  LOP3.LUT R17, R27, 0x7ff00000, RZ, 0xc0, !PT ;  /* 0x7ff000001b117812 */ /* 0x010fe200078ec0ff */
[----:B------:R1:W5:Y:S01]  /*08a0*/  LDG.E.CONSTANT R14, desc[UR6][R14.64+0x18] ;  /* 0x000018060e0e7981 */ /* 0x000362000c1e9900 */
[C---:B0-----:R-:W-:Y:S01]  /*08b0*/  DADD R24, R96.reuse, 1 ;  /* 0x3ff0000060187429 */ /* 0x041fe20000000000 */
[----:B------:R-:W-:Y:S01]  /*08c0*/  LOP3.LUT R20, R39, 0x7ff00000, RZ, 0xc0, !PT ;  /* 0x7ff0000027147812 */ /* 0x000fe200078ec0ff */
[C---:B------:R-:W-:Y:S01]  /*08d0*/  DADD R26, R96.reuse, 3 ;  /* 0x40080000601a7429 */ /* 0x040fe20000000000 */
[----:B------:R-:W-:Y:S01]  /*08e0*/  LOP3.LUT R32, R43, 0x7ff00000, RZ, 0xc0, !PT ;  /* 0x7ff000002b207812 */ /* 0x000fe200078ec0ff */
[C---:B------:R-:W-:Y:S01]  /*08f0*/  DADD R38, R96.reuse, 10 ;  /* 0x4024000060267429 */ /* 0x040fe20000000000 */
[----:B------:R-:W-:Y:S01]  /*0900*/  FADD R43, R49, UR4 ;  /* 0x00000004312b7e21 */ /* 0x000fe20008000000 */
[C---:B------:R-:W-:Y:S01]  /*0910*/  DADD R44, R96.reuse, 11 ;  /* 0x40260000602c7429 */ /* 0x040fe20000000000 */
[----:B------:R0:W5:Y:S01]  /*0920*/  LDG.E.CONSTANT R16, desc[UR6][R36.64+0x18] ;  /* 0x0000180624107981 */ /* 0x000162000c1e9900 */
[----:B-1----:R-:W-:Y:S01]  /*0930*/  LOP3.LUT R15, R31, 0x7ff00000, RZ, 0xc0, !PT ;  /* 0x7ff000001f0f7812 */ /* 0x002fe200078ec0ff */
[C---:B------:R-:W-:Y:S01]  /*0940*/  DADD R30, R96.reuse, 6 ;  /* 0x40180000601e7429 */ /* 0x040fe20000000000 */
[----:B------:R-:W-:Y:S01]  /*0950*/  FMUL R49, R90, R49 ;  /* 0x000000315a317220 */ /* 0x000fe20000400000 */
[C---:B------:R-:W-:Y:S01]  /*0960*/  DADD R40, R96.reuse, 9 ;  /* 0x4022000060287429 */ /* 0x040fe20000000000 */
[----:B------:R-:W-:Y:S01]  /*0970*/  FADD R51, R47, UR4 ;  /* 0x000000042f337e21 */ /* 0x000fe20008000000 */
[----:B------:R-:W-:Y:S01]  /*0980*/  FMUL R34, R43, R0 ;  /* 0x000000002b227220 */ /* 0x000fe20000400000 */
[----:B------:R-:W-:Y:S01]  /*0990*/  ISETP.GE.AND P1, PT, R97, RZ, PT ;  /* 0x000000ff6100720c */ /* 0x000fe20003f26270 */
[----:B0-----:R-:W-:Y:S01]  /*09a0*/  DADD R36, R96, 7 ;  /* 0x401c000060247429 */ /* 0x001fe20000000000 */
[----:B------:R-:W-:Y:S01]  /*09b0*/  LOP3.LUT R22, R23, 0x7ff00000, RZ, 0xc0, !PT ;  /* 0x7ff0000017167812 */ /* 0x000fe200078ec0ff */
[----:B------:R-:W-:Y:S01]  /*09c0*/  FFMA R64, R70, R47, R49 ;  /* 0x0000002f46407223 */ /* 0x000fe20000000031 */
[----:B------:R-:W-:Y:S01]  /*09d0*/  LOP3.LUT R23, R25, 0x7ff00000, RZ, 0xc0, !PT ;  /* 0x7ff0000019177812 */ /* 0x000fe200078ec0ff */
[----:B------:R-:W-:Y:S01]  /*09e0*/  FFMA R47, R51, R80, R34 ;  /* 0x00000050332f7223 */ /* 0x000fe20000000022 */
[----:B------:R-:W-:Y:S01]  /*09f0*/  LOP3.LUT R25, R27, 0x7ff00000, RZ, 0xc0, !PT ;  /* 0x7ff000001b197812 */ /* 0x000fe200078ec0ff */
[----:B------:R-:W-:Y:S01]  /*0a00*/  DADD R50, R94, 8 ;  /* 0x402000005e327429 */ /* 0x000fe20000000000 */
[----:B------:R-:W-:-:S02]  /*0a10*/  LOP3.LUT R27, R33, 0x7ff00000, RZ, 0xc0, !PT ;  /* 0x7ff00000211b7812 */ /* 0x000fc400078ec0ff */
[----:B------:R-:W-:Y:S01]  /*0a20*/  LOP3.LUT R30, R39, 0x7ff00000, RZ, 0xc0, !PT ;  /* 0x7ff00000271e7812 */ /* 0x000fe200078ec0ff */
[C---:B------:R-:W-:Y:S01]  /*0a30*/  DADD R38, R94.reuse, 4 ;  /* 0x401000005e267429 */ /* 0x040fe20000000000 */
[----:B------:R-:W-:Y:S02]  /*0a40*/  LOP3.LUT R26, R31, 0x7ff00000, RZ, 0xc0, !PT ;  /* 0x7ff000001f1a7812 */ /* 0x000fe400078ec0ff */
[----:B------:R-:W-:Y:S01]  /*0a50*/  LOP3.LUT R33, R45, 0x7ff00000, RZ, 0xc0, !PT ;  /* 0x7ff000002d217812 */ /* 0x000fe200078ec0ff */
[C---:B------:R-:W-:Y:S01]  /*0a60*/  DADD R44, R94.reuse, 5 ;  /* 0x401400005e2c7429 */ /* 0x040fe20000000000 */
[----:B------:R-:W-:Y:S01]  /*0a70*/  LOP3.LUT R24, R29, 0x7ff00000, RZ, 0xc0, !PT ;  /* 0x7ff000001d187812 */ /* 0x000fe200078ec0ff */
[C---:B------:R-:W-:Y:S01]  /*0a80*/  DADD R62, R94.reuse, 11 ;  /* 0x402600005e3e7429 */ /* 0x040fe20000000000 */
[----:B------:R-:W-:Y:S01]  /*0a90*/  LOP3.LUT R31, R41, 0x7ff00000, RZ, 0xc0, !PT ;  /* 0x7ff00000291f7812 */ /* 0x000fe200078ec0ff */
[C---:B------:R-:W-:Y:S01]  /*0aa0*/  DADD R40, R94.reuse, 3 ;  /* 0x400800005e287429 */ /* 0x040fe20000000000 */
[----:B------:R-:W-:Y:S01]  /*0ab0*/  LOP3.LUT R29, R37, 0x7ff00000, RZ, 0xc0, !PT ;  /* 0x7ff00000251d7812 */ /* 0x000fe200078ec0ff */
[C---:B------:R-:W-:Y:S01]  /*0ac0*/  DADD R36, R94.reuse, 1 ;  /* 0x3ff000005e247429 */ /* 0x040fe20000000000 */
[----:B------:R-:W-:Y:S01]  /*0ad0*/  ISETP.GE.AND P0, PT, R95, RZ, PT ;  /* 0x000000ff5f00720c */ /* 0x000fe20003f06270 */
[----:B------:R-:W0:Y:S01]  /*0ae0*/  F2F.F64.F32 R90, R90 ;  /* 0x0000005a005a7310 */ /* 0x000e220000201800 */
[----:B------:R-:W-:Y:S01]  /*0af0*/  LOP3.LUT R52, R52, 0xffffff7f, RZ, 0xc0, !PT ;  /* 0xffffff7f34347812 */ /* 0x000fe200078ec0ff */
[----:B------:R-:W-:-:S02]  /*0b00*/  DADD R42, R94, 6 ;  /* 0x401800005e2a7429 */ /* 0x000fc40000000000 */
[C---:B------:R-:W-:Y:S02]  /*0b10*/  DADD R54, R94.reuse, 7 ;  /* 0x401c00005e367429 */ /* 0x040fe40000000000 */
[C---:B------:R-:W-:Y:S02]  /*0b20*/  DADD R56, R94.reuse, 10 ;  /* 0x402400005e387429 */ /* 0x040fe40000000000 */
[----:B------:R-:W1:Y:S01]  /*0b30*/  F2F.F64.F32 R80, R80 ;  /* 0x0000005000507310 */ /* 0x000e620000201800 */
[C---:B------:R-:W-:Y:S02]  /*0b40*/  DADD R58, R94.reuse, 9 ;  /* 0x402200005e3a7429 */ /* 0x040fe40000000000 */
[----:B------:R-:W-:Y:S01]  /*0b50*/  DADD R60, R94, 12 ;  /* 0x402800005e3c7429 */ /* 0x000fe20000000000 */
[----:B------:R-:W-:-:S04]  /*0b60*/  @P1 LOP3.LUT R52, R52, 0x80, RZ, 0xfc, !PT ;  /* 0x0000008034341812 */ /* 0x000fc800078efcff */
[----:B------:R-:W2:Y:S01]  /*0b70*/  F2F.F64.F32 R70, R70 ;  /* 0x0000004600467310 */ /* 0x000ea20000201800 */
[----:B------:R-:W-:Y:S01]  /*0b80*/  LOP3.LUT R40, R51, 0x7ff00000, RZ, 0xc0, !PT ;  /* 0x7ff0000033287812 */ /* 0x000fe200078ec0ff */
[----:B------:R-:W-:Y:S01]  /*0b90*/  IMAD.MOV.U32 R51, RZ, RZ, -0x100000 ;  /* 0xfff00000ff337424 */ /* 0x000fe200078e00ff */
[----:B------:R-:W-:Y:S01]  /*0ba0*/  LOP3.LUT R36, R39, 0x7ff00000, RZ, 0xc0, !PT ;  /* 0x7ff0000027247812 */ /* 0x000fe200078ec0ff */
[--C-:B------:R-:W-:Y:S01]  /*0bb0*/  IMAD R49, R46, 0x6, R3.reuse ;  /* 0x000000062e317824 */ /* 0x100fe200078e0203 */
[----:B------:R-:W-:Y:S01]  /*0bc0*/  LOP3.LUT R39, R45, 0x7ff00000, RZ, 0xc0, !PT ;  /* 0x7ff000002d277812 */ /* 0x000fe200078ec0ff */
[----:B------:R-:W-:Y:S01]  /*0bd0*/  FADD R47, R47, R64 ;  /* 0x000000402f2f7221 */ /* 0x000fe20000000000 */
[----:B------:R-:W-:Y:S01]  /*0be0*/  LOP3.LUT R52, R52, 0xffffffbf, RZ, 0xc0, !PT ;  /* 0xffffffbf34347812 */ /* 0x000fe200078ec0ff */
[----:B------:R3:W4:Y:S01]  /*0bf0*/  F2F.F64.F32 R92, R0 ;  /* 0x00000000005c7310 */ /* 0x0007220000201800 */
[----:B------:R-:W-:Y:S01]  /*0c00*/  LOP3.LUT R34, R35, 0x7ff00000, RZ, 0xc0, !PT ;  /* 0x7ff0000023227812 */ /* 0x000fe200078ec0ff */
[C---:B------:R-:W-:Y:S01]  /*0c10*/  DADD R88, R98.reuse, 6 ;  /* 0x4018000062587429 */ /* 0x040fe20000000000 */
[----:B------:R-:W-:Y:S01]  /*0c20*/  LOP3.LUT R45, R63, 0x7ff00000, RZ, 0xc0, !PT ;  /* 0x7ff000003f2d7812 */ /* 0x000fe200078ec0ff */
[C---:B------:R-:W-:Y:S01]  /*0c30*/  DADD R86, R98.reuse, 8 ;  /* 0x4020000062567429 */ /* 0x040fe20000000000 */
[----:B------:R-:W-:Y:S01]  /*0c40*/  LOP3.LUT R35, R37, 0x7ff00000, RZ, 0xc0, !PT ;  /* 0x7ff0000025237812 */ /* 0x000fe200078ec0ff */
[----:B------:R-:W-:Y:S01]  /*0c50*/  DADD R84, R98, 10 ;  /* 0x4024000062547429 */ /* 0x000fe20000000000 */
[----:B---3--:R-:W-:Y:S01]  /*0c60*/  IMAD R0, R46, 0xc, R3 ;  /* 0x0000000c2e007824 */ /* 0x008fe200078e0203 */
[C---:B------:R-:W-:Y:S01]  /*0c70*/  DADD R82, R96.reuse, 3 ;  /* 0x4008000060527429 */ /* 0x040fe20000000000 */
[----:B------:R-:W-:Y:S01]  /*0c80*/  LOP3.LUT R37, R41, 0x7ff00000, RZ, 0xc0, !PT ;  /* 0x7ff0000029257812 */ /* 0x000fe200078ec0ff */
[C---:B------:R-:W-:Y:S01]  /*0c90*/  DADD R78, R96.reuse, 8 ;  /* 0x40200000604e7429 */ /* 0x040fe20000000000 */
[----:B------:R-:W-:Y:S01]  /*0ca0*/  LOP3.LUT R38, R43, 0x7ff00000, RZ, 0xc0, !PT ;  /* 0x7ff000002b267812 */ /* 0x000fe200078ec0ff */
[C---:B------:R-:W-:Y:S01]  /*0cb0*/  DADD R76, R96.reuse, 7 ;  /* 0x401c0000604c7429 */ /* 0x040fe20000000000 */
[----:B------:R-:W-:Y:S01]  /*0cc0*/  IMAD.MOV R46, RZ, RZ, -R48 ;  /* 0x000000ffff2e7224 */ /* 0x000fe200078e0a30 */
[----:B------:R-:W-:Y:S01]  /*0cd0*/  DADD R74, R96, 10 ;  /* 0x40240000604a7429 */ /* 0x000fe20000000000 */
[----:B------:R-:W-:Y:S01]  /*0ce0*/  SEL R50, R51, 0x7ff00000, !P1 ;  /* 0x7ff0000033327807 */ /* 0x000fe20004800000 */
[----:B------:R-:W-:-:S02]  /*0cf0*/  DADD R72, R94, 2 ;  /* 0x400000005e487429 */ /* 0x000fc40000000000 */
[C---:B------:R-:W-:Y:S02]  /*0d00*/  DADD R68, R94.reuse, 3 ;  /* 0x400800005e447429 */ /* 0x040fe40000000000 */
[C---:B------:R-:W-:Y:S02]  /*0d10*/  DADD R66, R94.reuse, 6 ;  /* 0x401800005e427429 */ /* 0x040fe40000000000 */
[C---:B------:R-:W-:Y:S02]  /*0d20*/  DADD R64, R94.reuse, 7 ;  /* 0x401c00005e407429 */ /* 0x040fe40000000000 */
[----:B------:R-:W-:Y:S01]  /*0d30*/  DADD R62, R94, 10 ;  /* 0x402400005e3e7429 */ /* 0x000fe20000000000 */
[----:B------:R-:W-:Y:S01]  /*0d40*/  LOP3.LUT R21, R21, 0x7ff00000, RZ, 0xc0, !PT ;  /* 0x7ff0000015157812 */ /* 0x000fe200078ec0ff */
[----:B------:R-:W-:Y:S01]  /*0d50*/  VIADD R48, R0, 0x6 ;  /* 0x0000000600307836 */ /* 0x000fe20000000000 */
[----:B------:R-:W-:Y:S01]  /*0d60*/  LOP3.LUT R41, R55, 0x7ff00000, RZ, 0xc0, !PT ;  /* 0x7ff0000037297812 */ /* 0x000fe200078ec0ff */
[----:B------:R-:W-:Y:S01]  /*0d70*/  VIADD R49, R49, 0x6 ;  /* 0x0000000631317836 */ /* 0x000fe20000000000 */
[----:B------:R-:W-:-:S02]  /*0d80*/  LOP3.LUT R42, R57, 0x7ff00000, RZ, 0xc0, !PT ;  /* 0x7ff00000392a7812 */ /* 0x000fc400078ec0ff */
[----:B------:R-:W-:Y:S02]  /*0d90*/  LOP3.LUT R43, R59, 0x7ff00000, RZ, 0xc0, !PT ;  /* 0x7ff000003b2b7812 */ /* 0x000fe400078ec0ff */
[----:B------:R-:W-:Y:S02]  /*0da0*/  LOP3.LUT R44, R61, 0x7ff00000, RZ, 0xc0, !PT ;  /* 0x7ff000003d2c7812 */ /* 0x000fe400078ec0ff */
[----:B------:R-:W-:Y:S02]  /*0db0*/  @P0 LOP3.LUT R52, R52, 0x40, RZ, 0xfc, !PT ;  /* 0x0000004034340812 */ /* 0x000fe400078efcff */
[----:B012-4-:R-:W-:-:S07]  /*0dc0*/  SEL R51, R51, 0x7ff00000, !P0 ;  /* 0x7ff0000033337807 */ /* 0x017fce0004000000 */
.L_x_322:
[----:B0-----:R-:W0:Y:S02]  /*0dd0*/  LDC.64 R58, c[0x0][0x3a0] ;  /* 0x0000e800ff3a7b82 */ /* 0x001e240000000a00 */
[----:B0-----:R-:W-:-:S06]  /*0de0*/  IMAD.WIDE R54, R48, 0x4, R58 ;  /* 0x0000000430367825 */ /* 0x001fcc00078e023a */
[----:B------:R-:W2:Y:S01]  /*0df0*/  LDG.E.CONSTANT R54, desc[UR6][R54.64] ;  /* 0x0000000636367981 */ /* 0x000ea2000c1e9900 */
[----:B-----5:R-:W-:Y:S01]  /*0e00*/  IMAD.MOV.U32 R53, RZ, RZ, R11 ;  /* 0x000000ffff357224 */ /* 0x020fe200078e000b */
[----:B------:R-:W-:Y:S05]  /*0e10*/  WARPSYNC.ALL ;  /* 0x0000000000007948 */ /* 0x000fea0003800000 */
[----:B------:R-:W-:Y:S01]  /*0e20*/  IMAD.MOV.U32 R11, RZ, RZ, R12 ;  /* 0x000000ffff0b7224 */ /* 0x000fe200078e000c */
[----:B------:R-:W-:Y:S01]  /*0e30*/  ISETP.GT.U32.AND P0, PT, R2, 0x5, PT ;  /* 0x000000050200780c */ /* 0x000fe20003f04070 */
        /* <DEDUP_REMOVED lines=9> */
[----:B--2---:R-:W-:Y:S02]  /*0ed0*/  IMAD.MOV.U32 R16, RZ, RZ, R54 ;  /* 0x000000ffff107224 */ /* 0x004fe400078e0036 */
[----:B------:R-:W-:Y:S01]  /*0ee0*/  @!P0 IMAD.WIDE R58, R49, 0x4, R58 ;  /* 0x00000004313a8825 */ /* 0x000fe200078e023a */
[----:B------:R-:W0:Y:S04]  /*0ef0*/  LDC R57, c[0x0][0x384] ;  /* 0x0000e100ff397b82 */ /* 0x000e280000000800 */
[----:B------:R-:W2:Y:S04]  /*0f00*/  @!P0 LDG.E.CONSTANT R0, desc[UR6][R58.64+-0x18] ;  /* 0xffffe8063a008981 */ /* 0x000ea8000c1e9900 */
[----:B------:R1:W3:Y:S01]  /*0f10*/  @!P0 LDG.E.CONSTANT R102, desc[UR6][R58.64+0x80] ;  /* 0x000080063a668981 */ /* 0x0002e2000c1e9900 */
[----:B------:R-:W4:Y:S01]  /*0f20*/  LDC R56, c[0x0][0x390] ;  /* 0x0000e400ff387b82 */ /* 0x000f220000000800 */
[----:B------:R-:W-:Y:S01]  /*0f30*/  LOP3.LUT R52, R52, 0xfffff7ff, RZ, 0xc0, !PT ;  /* 0xfffff7ff34347812 */ /* 0x000fe200078ec0ff */
[----:B------:R-:W-:Y:S01]  /*0f40*/  UMOV UR4, 0x400 ;  /* 0x0000040000047882 */ /* 0x000fe20000000000 */
[----:B------:R-:W-:Y:S01]  /*0f50*/  ISETP.NE.AND P5, PT, R33, 0x7ff00000, PT ;  /* 0x7ff000002100780c */ /* 0x000fe20003fa5270 */
[----:B------:R-:W-:Y:S01]  /*0f60*/  DADD R104, -RZ, |R94| ;  /* 0x00000000ff687229 */ /* 0x000fe2000000055e */
[----:B------:R-:W-:Y:S01]  /*0f70*/  LOP3.LUT R110, R110, 0xffffffdf, RZ, 0xc0, !PT ;  /* 0xffffffdf6e6e7812 */ /* 0x000fe200078ec0ff */
[----:B------:R-:W-:Y:S01]  /*0f80*/  BSSY.RECONVERGENT B0, `(.L_x_242) ;  /* 0x0000080000007945 */ /* 0x000fe20003800200 */
[----:B------:R-:W-:Y:S01]  /*0f90*/  ISETP.NE.AND P6, PT, R22, 0x7ff00000, PT ;  /* 0x7ff000001600780c */ /* 0x000fe20003fc5270 */
[----:B------:R-:W4:Y:S01]  /*0fa0*/  LDC R54, c[0x0][0x38c] ;  /* 0x0000e300ff367b82 */ /* 0x000f220000000800 */
[----:B-1----:R-:W-:Y:S01]  /*0fb0*/  FMUL R58, R47, R8 ;  /* 0x000000082f3a7220 */ /* 0x002fe20000400000 */
[----:B------:R-:W-:-:S06]  /*0fc0*/  IMAD.MOV.U32 R103, RZ, RZ, 0x40000000 ;  /* 0x40000000ff677424 */ /* 0x000fcc00078e00ff */
[----:B------:R-:W-:Y:S01]  /*0fd0*/  BAR.SYNC.DEFER_BLOCKING 0x0 ;  /* 0x0000000000007b1d */ /* 0x000fe20000010000 */
[C---:B0-----:R-:W-:Y:S02]  /*0fe0*/  FSETP.NEU.AND P2, PT, R57.reuse, 1, PT ;  /* 0x3f8000003900780b */ /* 0x041fe40003f4d000 */
[----:B------:R-:W-:-:S05]  /*0ff0*/  FSETP.NEU.AND P1, PT, R57, RZ, PT ;  /* 0x000000ff3900720b */ /* 0x000fca0003f2d000 */
[----:B------:R-:W0:Y:S01]  /*1000*/  S2UR UR5, SR_CgaCtaId ;  /* 0x00000000000579c3 */ /* 0x000e220000008800 */
[----:B------:R-:W-:Y:S02]  /*1010*/  @P5 LOP3.LUT R110, R110, 0x20, RZ, 0xfc, !PT ;  /* 0x000000206e6e5812 */ /* 0x000fe400078efcff */
[----:B------:R-:W-:Y:S02]  /*1020*/  ISETP.NE.AND P5, PT, R21, 0x7ff00000, PT ;  /* 0x7ff000001500780c */ /* 0x000fe40003fa5270 */
[----:B------:R-:W-:Y:S02]  /*1030*/  LOP3.LUT R110, R110, 0xffffffef, RZ, 0xc0, !PT ;  /* 0xffffffef6e6e7812 */ /* 0x000fe400078ec0ff */
[----:B----4-:R-:W-:Y:S01]  /*1040*/  FSETP.NEU.AND P3, PT, R56, RZ, PT ;  /* 0x000000ff3800720b */ /* 0x010fe20003f6d000 */
[----:B------:R-:W1:Y:S01]  /*1050*/  LDC.64 R60, c[0x0][0x3a8] ;  /* 0x0000ea00ff3c7b82 */ /* 0x000e620000000a00 */
[----:B------:R-:W-:Y:S02]  /*1060*/  @P2 LOP3.LUT R52, R52, 0x800, RZ, 0xfc, !PT ;  /* 0x0000080034342812 */ /* 0x000fe400078efcff */
[----:B------:R-:W-:-:S02]  /*1070*/  FSETP.NEU.AND P2, PT, R56, 1, PT ;  /* 0x3f8000003800780b */ /* 0x000fc40003f4d000 */
[----:B------:R-:W-:Y:S02]  /*1080*/  LOP3.LUT R52, R52, 0xfffffbff, RZ, 0xc0, !PT ;  /* 0xfffffbff34347812 */ /* 0x000fe400078ec0ff */
[----:B------:R-:W-:Y:S02]  /*1090*/  FSETP.NEU.AND P4, PT, R54, 1, PT ;  /* 0x3f8000003600780b */ /* 0x000fe40003f8d000 */
[----:B------:R-:W-:Y:S02]  /*10a0*/  @P1 LOP3.LUT R52, R52, 0x400, RZ, 0xfc, !PT ;  /* 0x0000040034341812 */ /* 0x000fe400078efcff */
[----:B------:R-:W-:Y:S02]  /*10b0*/  FSETP.NAN.AND P1, PT, R56, R56, PT ;  /* 0x000000383800720b */ /* 0x000fe40003f28000 */
[----:B------:R-:W-:Y:S01]  /*10c0*/  LOP3.LUT R52, R52, 0xffefffff, RZ, 0xc0, !PT ;  /* 0xffefffff34347812 */ /* 0x000fe200078ec0ff */
[----:B0-----:R-:W-:-:S03]  /*10d0*/  ULEA UR4, UR5, UR4, 0x18 ;  /* 0x0000000405047291 */ /* 0x001fc6000f8ec0ff */
[----:B------:R-:W-:Y:S02]  /*10e0*/  @P2 LOP3.LUT R52, R52, 0x100000, RZ, 0xfc, !PT ;  /* 0x0010000034342812 */ /* 0x000fe400078efcff */
[----:B------:R-:W-:Y:S02]  /*10f0*/  FSETP.NAN.AND P2, PT, R54, R54, PT ;  /* 0x000000363600720b */ /* 0x000fe40003f48000 */
[----:B------:R-:W-:Y:S02]  /*1100*/  LOP3.LUT R52, R52, 0xfff7ffff, RZ, 0xc0, !PT ;  /* 0xfff7ffff34347812 */ /* 0x000fe400078ec0ff */
[----:B------:R-:W-:Y:S01]  /*1110*/  LEA R55, R2, UR4, 0x2 ;  /* 0x0000000402377c11 */ /* 0x000fe2000f8e10ff */
[----:B-1----:R-:W-:Y:S01]  /*1120*/  IMAD.WIDE R60, R49, 0x4, R60 ;  /* 0x00000004313c7825 */ /* 0x002fe200078e023c */
[----:B------:R-:W-:Y:S01]  /*1130*/  @P3 LOP3.LUT R52, R52, 0x80000, RZ, 0xfc, !PT ;  /* 0x0008000034343812 */ /* 0x000fe200078efcff */
[----:B------:R-:W-:Y:S01]  /*1140*/  UMOV UR4, URZ ;  /* 0x000000ff00047c82 */ /* 0x000fe20008000000 */
[----:B------:R-:W-:Y:S01]  /*1150*/  FSETP.NEU.AND P3, PT, R54, RZ, PT ;  /* 0x000000ff3600720b */ /* 0x000fe20003f6d000 */
[----:B------:R-:W-:Y:S01]  /*1160*/  STS [R55+0x18], R8 ;  /* 0x0000180837007388 */ /* 0x000fe20000000800 */
[----:B------:R-:W-:-:S04]  /*1170*/  LOP3.LUT R52, R52, 0xfffffdff, RZ, 0xc0, !PT ;  /* 0xfffffdff34347812 */ /* 0x000fc800078ec0ff */
[----:B------:R-:W-:Y:S02]  /*1180*/  @P4 LOP3.LUT R52, R52, 0x200, RZ, 0xfc, !PT ;  /* 0x0000020034344812 */ /* 0x000fe400078efcff */
[----:B------:R-:W-:Y:S02]  /*1190*/  ISETP.NE.AND P4, PT, R32, 0x7ff00000, PT ;  /* 0x7ff000002000780c */ /* 0x000fe40003f85270 */
[----:B------:R-:W-:-:S04]  /*11a0*/  LOP3.LUT R52, R52, 0xfffffeff, RZ, 0xc0, !PT ;  /* 0xfffffeff34347812 */ /* 0x000fc800078ec0ff */
[----:B------:R-:W-:Y:S02]  /*11b0*/  @P3 LOP3.LUT R52, R52, 0x100, RZ, 0xfc, !PT ;  /* 0x0000010034343812 */ /* 0x000fe400078efcff */
[----:B------:R-:W-:Y:S02]  /*11c0*/  ISETP.NE.AND P3, PT, R45, 0x7ff00000, PT ;  /* 0x7ff000002d00780c */ /* 0x000fe40003f65270 */
[----:B------:R-:W-:-:S03]  /*11d0*/  LOP3.LUT R52, R52, 0x7fffffff, RZ, 0xc0, !PT ;  /* 0x7fffffff34347812 */ /* 0x000fc600078ec0ff */
[----:B------:R-:W-:Y:S02]  /*11e0*/  @P4 LOP3.LUT R110, R110, 0x10, RZ, 0xfc, !PT ;  /* 0x000000106e6e4812 */ /* 0x000fe400078efcff */
[----:B------:R-:W-:Y:S02]  /*11f0*/  ISETP.NE.AND P4, PT, R44, 0x7ff00000, PT ;  /* 0x7ff000002c00780c */ /* 0x000fe40003f85270 */
[----:B------:R-:W-:-:S04]  /*1200*/  LOP3.LUT R110, R110, 0xfffffff7, RZ, 0xc0, !PT ;  /* 0xfffffff76e6e7812 */ /* 0x000fc800078ec0ff */
        /* <DEDUP_REMOVED lines=10> */
[----:B------:R-:W-:Y:S02]  /*12b0*/  @P3 LOP3.LUT R110, R110, 0x1, RZ, 0xfc, !PT ;  /* 0x000000016e6e3812 */ /* 0x000fe400078efcff */
[----:B------:R-:W-:Y:S02]  /*12c0*/  ISETP.NE.AND P3, PT, R20, 0x7ff00000, PT ;  /* 0x7ff000001400780c */ /* 0x000fe40003f65270 */
[----:B------:R-:W-:Y:S02]  /*12d0*/  LOP3.LUT R52, R52, 0xbfffffff, RZ, 0xc0, !PT ;  /* 0xbfffffff34347812 */ /* 0x000fe400078ec0ff */
[----:B------:R-:W-:Y:S02]  /*12e0*/  ISETP.NE.AND P5, PT, R42, 0x7ff00000, PT ;  /* 0x7ff000002a00780c */ /* 0x000fe40003fa5270 */
[----:B------:R-:W-:-:S02]  /*12f0*/  @P4 LOP3.LUT R52, R52, 0x40000000, RZ, 0xfc, !PT ;  /* 0x4000000034344812 */ /* 0x000fc400078efcff */
        /* <DEDUP_REMOVED lines=47> */
[----:B------:R-:W-:Y:S01]  /*15f0*/  @P3 LOP3.LUT R52, R52, 0x1000, RZ, 0xfc, !PT ;  /* 0x0000100034343812 */ /* 0x000fe200078efcff */
[----:B------:R-:W-:-:S03]  /*1600*/  DSETP.NEU.AND P3, PT, |R96|, +INF , PT ;  /* 0x7ff000006000742a */ /* 0x000fc60003f6d200 */
[----:B------:R-:W-:-:S04]  /*1610*/  LOP3.LUT R52, R52, 0xffffffef, RZ, 0xc0, !PT ;  /* 0xffffffef34347812 */ /* 0x000fc800078ec0ff */
[----:B------:R-:W-:Y:S01]  /*1620*/  @P5 LOP3.LUT R52, R52, 0x10, RZ, 0xfc, !PT ;  /* 0x0000001034345812 */ /* 0x000fe200078efcff */
[----:B------:R-:W-:-:S03]  /*1630*/  DSETP.NEU.AND P5, PT, |R98|, +INF , PT ;  /* 0x7ff000006200742a */ /* 0x000fc60003fad200 */
        /* <DEDUP_REMOVED lines=10> */
[----:B------:R-:W-:Y:S02]  /*16e0*/  @P5 LOP3.LUT R52, R52, 0x20, RZ, 0xfc, !PT ;  /* 0x0000002034345812 */ /* 0x000fe400078efcff */
[----:B------:R-:W-:Y:S02]  /*16f0*/  ISETP.NE.AND P5, PT, R34, 0x7ff00000, PT ;  /* 0x7ff000002200780c */ /* 0x000fe40003fa5270 */
[----:B------:R-:W-:-:S04]  /*1700*/  LOP3.LUT R52, R52, 0xfffffffe, RZ, 0xc0, !PT ;  /* 0xfffffffe34347812 */ /* 0x000fc800078ec0ff */
[----:B------:R-:W-:Y:S01]  /*1710*/  @P6 LOP3.LUT R52, R52, 0x1, RZ, 0xfc, !PT ;  /* 0x0000000134346812 */ /* 0x000fe200078efcff */
[----:B--2---:R0:W-:Y:S04]  /*1720*/  @!P0 STS [R55], R0 ;  /* 0x0000000037008388 */ /* 0x0041e80000000800 */
[----:B---3--:R1:W-:Y:S01]  /*1730*/  @!P0 STS [R55+0x98], R102 ;  /* 0x0000986637008388 */ /* 0x0083e20000000800 */
[----:B------:R-:W-:Y:S01]  /*1740*/  BAR.SYNC.DEFER_BLOCKING 0x0 ;  /* 0x0000000000007b1d */ /* 0x000fe20000010000 */
[----:B------:R-:W-:Y:S02]  /*1750*/  FSETP.NAN.AND P0, PT, R57, R57, PT ;  /* 0x000000393900720b */ /* 0x000fe40003f08000 */
[----:B0-----:R-:W-:-:S11]  /*1760*/  MOV R0, 0x1780 ;  /* 0x0000178000007802 */ /* 0x001fd60000000f00 */
[----:B-1----:R-:W-:Y:S05]  /*1770*/  CALL.REL.NOINC `($_Z20MacCormack_2D_SolverififfPfS_S_$__internal_accurate_pow) ;  /* 0x00000064002c7944 */ /* 0x002fea0003c00000 */
[----:B------:R-:W-:Y:S05]  /*1780*/  BSYNC.RECONVERGENT B0 ;  /* 0x0000000000007941 */ /* 0x000fea0003800200 */
.L_x_242:
[----:B------:R-:W-:Y:S01]  /*1790*/  FSETP.NEU.AND P6, PT, R54, RZ, PT ;  /* 0x000000ff3600720b */ /* 0x000fe20003fcd000 */
[----:B------:R-:W-:Y:S01]  /*17a0*/  BSSY.RECONVERGENT B0, `(.L_x_243) ;  /* 0x0000011000007945 */ /* 0x000fe20003800200 */
[----:B------:R-:W-:Y:S02]  /*17b0*/  MOV R0, 0x18b0 ;  /* 0x000018b000007802 */ /* 0x000fe40000000f00 */
[----:B------:R-:W-:Y:S02]  /*17c0*/  FSEL R105, R103, RZ, P6 ;  /* 0x000000ff67697208 */ /* 0x000fe40003000000 */
[----:B------:R-:W-:Y:S02]  /*17d0*/  FSEL R102, R102, RZ, P6 ;  /* 0x000000ff66667208 */ /* 0x000fe40003000000 */
[----:B------:R-:W-:Y:S02]  /*17e0*/  FSEL R103, R105, +QNAN , P4 ;  /* 0x7ff0000069677808 */ /* 0x000fe40002000000 */
[----:B------:R-:W-:-:S02]  /*17f0*/  FSEL R59, R102, RZ, P4 ;  /* 0x000000ff663b7208 */ /* 0x000fc40002000000 */
[----:B------:R-:W-:Y:S02]  /*1800*/  @!P5 FSEL R105, R73, R103, P2 ;  /* 0x000000674969d208 */ /* 0x000fe40001000000 */
[----:B------:R-:W-:Y:S02]  /*1810*/  @!P5 FSEL R102, R72, R59, P2 ;  /* 0x0000003b4866d208 */ /* 0x000fe40001000000 */
[----:B------:R-:W-:Y:S01]  /*1820*/  FSETP.NEU.AND P6, PT, R54, 1, PT ;  /* 0x3f8000003600780b */ /* 0x000fe20003fcd000 */
[----:B------:R-:W-:Y:S01]  /*1830*/  IMAD.MOV.U32 R103, RZ, RZ, R105 ;  /* 0x000000ffff677224 */ /* 0x000fe200078e0069 */
[----:B------:R-:W-:-:S05]  /*1840*/  DADD R104, -RZ, |R98| ;  /* 0x00000000ff687229 */ /* 0x000fca0000000562 */
[----:B------:R-:W-:-:S08]  /*1850*/  DADD R102, R102, R102 ;  /* 0x0000000066667229 */ /* 0x000fd00000000066 */
[----:B------:R-:W-:-:S10]  /*1860*/  DMUL R102, R102, 0.5 ;  /* 0x3fe0000066667828 */ /* 0x000fd40000000000 */
[----:B------:R-:W-:Y:S01]  /*1870*/  FSEL R107, R103, 1.875, P6 ;  /* 0x3ff00000676b7808 */ /* 0x000fe20003000000 */
[----:B------:R-:W-:Y:S01]  /*1880*/  IMAD.MOV.U32 R103, RZ, RZ, 0x40000000 ;  /* 0x40000000ff677424 */ /* 0x000fe200078e00ff */
[----:B------:R-:W-:-:S07]  /*1890*/  FSEL R106, R102, RZ, P6 ;  /* 0x000000ff666a7208 */ /* 0x000fce0003000000 */
[----:B------:R-:W-:Y:S05]  /*18a0*/  CALL.REL.NOINC `($_Z20MacCormack_2D_SolverififfPfS_S_$__internal_accurate_pow) ;  /* 0x0000006000e07944 */ /* 0x000fea0003c00000 */
[----:B------:R-:W-:Y:S05]  /*18b0*/  BSYNC.RECONVERGENT B0 ;  /* 0x0000000000007941 */ /* 0x000fea0003800200 */
.L_x_243:
[----:B------:R-:W0:Y:S01]  /*18c0*/  LDCU UR5, c[0x0][0x390] ;  /* 0x00007200ff0577ac */ /* 0x000e220008000800 */
[----:B------:R-:W-:Y:S01]  /*18d0*/  P2R R0, PR, RZ, 0x1 ;  /* 0x00000001ff007803 */ /* 0x000fe20000000000 */
[----:B------:R-:W-:Y:S01]  /*18e0*/  BSSY.RECONVERGENT B0, `(.L_x_244) ;  /* 0x000001b000007945 */ /* 0x000fe20003800200 */
[----:B------:R-:W-:Y:S02]  /*18f0*/  LOP3.LUT P5, RZ, R52, 0x1, RZ, 0xc0, !PT ;  /* 0x0000000134ff7812 */ /* 0x000fe400078ac0ff */
[----:B------:R-:W-:Y:S02]  /*1900*/  FSETP.NEU.AND P0, PT, R56, RZ, PT ;  /* 0x000000ff3800720b */ /* 0x000fe40003f0d000 */
[----:B------:R-:W-:Y:S02]  /*1910*/  LOP3.LUT P6, RZ, R52, 0x20, RZ, 0xc0, !PT ;  /* 0x0000002034ff7812 */ /* 0x000fe400078cc0ff */
[----:B------:R-:W-:Y:S02]  /*1920*/  FSEL R109, R103, RZ, P0 ;  /* 0x000000ff676d7208 */ /* 0x000fe40000000000 */
[----:B------:R-:W-:-:S02]  /*1930*/  FSEL R102, R102, RZ, P0 ;  /* 0x000000ff66667208 */ /* 0x000fc40000000000 */
[----:B------:R-:W-:Y:S02]  /*1940*/  FSEL R103, R109, +QNAN , P6 ;  /* 0x7ff000006d677808 */ /* 0x000fe40003000000 */
[----:B------:R-:W-:Y:S02]  /*1950*/  FSEL R59, R102, RZ, P6 ;  /* 0x000000ff663b7208 */ /* 0x000fe40003000000 */
[----:B------:R-:W-:Y:S01]  /*1960*/  ISETP.NE.AND P0, PT, R0, RZ, PT ;  /* 0x000000ff0000720c */ /* 0x000fe20003f05270 */
[----:B0-----:R-:W0:Y:S01]  /*1970*/  F2F.F64.F32 R98, UR5 ;  /* 0x0000000500627d10 */ /* 0x001e220008201800 */
[----:B------:R-:W-:Y:S01]  /*1980*/  MOV R0, 0x1a90 ;  /* 0x00001a9000007802 */ /* 0x000fe20000000f00 */
[----:B0-----:R-:W-:-:S10]  /*1990*/  DADD R104, R98, 2 ;  /* 0x4000000062687429 */ /* 0x001fd40000000000 */
[----:B------:R-:W-:Y:S02]  /*19a0*/  @!P5 FSEL R109, R105, R103, P1 ;  /* 0x00000067696dd208 */ /* 0x000fe40000800000 */
[----:B------:R-:W-:Y:S01]  /*19b0*/  @!P5 FSEL R102, R104, R59, P1 ;  /* 0x0000003b6866d208 */ /* 0x000fe20000800000 */
[----:B------:R-:W-:Y:S01]  /*19c0*/  FADD R59, R7, R10 ;  /* 0x0000000a073b7221 */ /* 0x000fe20000000000 */
[----:B------:R-:W-:Y:S01]  /*19d0*/  FSETP.NEU.AND P5, PT, R56, 1, PT ;  /* 0x3f8000003800780b */ /* 0x000fe20003fad000 */
[----:B------:R-:W-:Y:S01]  /*19e0*/  IMAD.MOV.U32 R103, RZ, RZ, R109 ;  /* 0x000000ffff677224 */ /* 0x000fe200078e006d */
[----:B------:R-:W-:-:S05]  /*19f0*/  DADD R104, -RZ, |R94| ;  /* 0x00000000ff687229 */ /* 0x000fca000000055e */
[----:B------:R-:W-:-:S08]  /*1a00*/  DADD R102, R102, R102 ;  /* 0x0000000066667229 */ /* 0x000fd00000000066 */
[----:B------:R-:W-:-:S10]  /*1a10*/  DMUL R102, R102, 0.5 ;  /* 0x3fe0000066667828 */ /* 0x000fd40000000000 */
[----:B------:R-:W-:Y:S02]  /*1a20*/  FSEL R116, R102, RZ, P5 ;  /* 0x000000ff66747208 */ /* 0x000fe40002800000 */
[----:B------:R-:W-:Y:S01]  /*1a30*/  FSEL R117, R103, 1.875, P5 ;  /* 0x3ff0000067757808 */ /* 0x000fe20002800000 */
[----:B------:R-:W-:-:S05]  /*1a40*/  IMAD.MOV.U32 R103, RZ, RZ, 0x3ff00000 ;  /* 0x3ff00000ff677424 */ /* 0x000fca00078e00ff */
[----:B------:R-:W-:Y:S01]  /*1a50*/  DADD R108, R116, R106 ;  /* 0x00000000746c7229 */ /* 0x000fe2000000006a */
[----:B------:R0:W1:Y:S07]  /*1a60*/  F2F.F64.F32 R106, R59 ;  /* 0x0000003b006a7310 */ /* 0x00006e0000201800 */
[----:B------:R-:W-:-:S11]  /*1a70*/  DMUL R108, R92, R108 ;  /* 0x0000006c5c6c7228 */ /* 0x000fd60000000000 */
[----:B01----:R-:W-:Y:S05]  /*1a80*/  CALL.REL.NOINC `($_Z20MacCormack_2D_SolverififfPfS_S_$__internal_accurate_pow) ;  /* 0x0000006000687944 */ /* 0x003fea0003c00000 */
[----:B------:R-:W-:Y:S05]  /*1a90*/  BSYNC.RECONVERGENT B0 ;  /* 0x0000000000007941 */ /* 0x000fea0003800200 */
.L_x_244:
[----:B------:R-:W0:Y:S01]  /*1aa0*/  LDCU UR5, c[0x0][0x38c] ;  /* 0x00007180ff0577ac */ /* 0x000e220008000800 */
[----:B------:R-:W-:Y:S01]  /*1ab0*/  DADD R104, -RZ, -R102 ;  /* 0x00000000ff687229 */ /* 0x000fe20000000966 */
[----:B------:R-:W-:Y:S01]  /*1ac0*/  P2R R59, PR, RZ, 0x1 ;  /* 0x00000001ff3b7803 */ /* 0x000fe20000000000 */
[----:B------:R-:W-:Y:S01]  /*1ad0*/  BSSY.RECONVERGENT B0, `(.L_x_245) ;  /* 0x000001c000007945 */ /* 0x000fe20003800200 */
[----:B------:R-:W-:Y:S02]  /*1ae0*/  LOP3.LUT P0, RZ, R52, 0x40, RZ, 0xc0, !PT ;  /* 0x0000004034ff7812 */ /* 0x000fe4000780c0ff */
[----:B------:R-:W-:Y:S02]  /*1af0*/  FSETP.NEU.AND P5, PT, R54, RZ, PT ;  /* 0x000000ff3600720b */ /* 0x000fe40003fad000 */
[----:B------:R-:W-:-:S03]  /*1b00*/  LOP3.LUT P6, RZ, R52, 0x2, RZ, 0xc0, !PT ;  /* 0x0000000234ff7812 */ /* 0x000fc600078cc0ff */
[----:B------:R-:W-:Y:S02]  /*1b10*/  FSEL R103, R105, R103, !P0 ;  /* 0x0000006769677208 */ /* 0x000fe40004000000 */
[----:B------:R-:W-:Y:S02]  /*1b20*/  FSEL R0, R104, R102, !P0 ;  /* 0x0000006668007208 */ /* 0x000fe40004000000 */
[----:B------:R-:W-:Y:S02]  /*1b30*/  FSEL R111, R95, R103, !P5 ;  /* 0x000000675f6f7208 */ /* 0x000fe40006800000 */
[----:B------:R-:W-:Y:S01]  /*1b40*/  FSEL R0, R0, RZ, P5 ;  /* 0x000000ff00007208 */ /* 0x000fe20002800000 */
[----:B0-----:R-:W0:Y:S01]  /*1b50*/  F2F.F64.F32 R94, UR5 ;  /* 0x00000005005e7d10 */ /* 0x001e220008201800 */
[----:B------:R-:W-:Y:S02]  /*1b60*/  ISETP.NE.AND P0, PT, R59, RZ, PT ;  /* 0x000000ff3b00720c */ /* 0x000fe40003f05270 */
[----:B------:R-:W-:-:S02]  /*1b70*/  FSEL R59, R0, RZ, P4 ;  /* 0x000000ff003b7208 */ /* 0x000fc40002000000 */
[----:B------:R-:W-:Y:S02]  /*1b80*/  FSEL R105, R111, R51, P4 ;  /* 0x000000336f697208 */ /* 0x000fe40002000000 */
[----:B------:R-:W-:Y:S01]  /*1b90*/  FSETP.NEU.AND P5, PT, R54, 1, PT ;  /* 0x3f8000003600780b */ /* 0x000fe20003fad000 */
[----:B0-----:R-:W-:-:S10]  /*1ba0*/  DADD R102, R94, 1 ;  /* 0x3ff000005e667429 */ /* 0x001fd40000000000 */
[----:B------:R-:W-:Y:S02]  /*1bb0*/  @!P6 FSEL R0, R102, R59, P2 ;  /* 0x0000003b6600e208 */ /* 0x000fe40001000000 */
[----:B------:R-:W-:Y:S01]  /*1bc0*/  @!P6 FSEL R111, R103, R105, P2 ;  /* 0x00000069676fe208 */ /* 0x000fe20001000000 */
[----:B------:R-:W-:Y:S02]  /*1bd0*/  DADD R104, -RZ, |R96| ;  /* 0x00000000ff687229 */ /* 0x000fe40000000560 */
[----:B------:R-:W-:Y:S01]  /*1be0*/  IMAD.MOV.U32 R102, RZ, RZ, R0 ;  /* 0x000000ffff667224 */ /* 0x000fe200078e0000 */
[----:B------:R-:W-:Y:S01]  /*1bf0*/  MOV R0, 0x1c90 ;  /* 0x00001c9000007802 */ /* 0x000fe20000000f00 */
[----:B------:R-:W-:-:S06]  /*1c00*/  IMAD.MOV.U32 R103, RZ, RZ, R111 ;  /* 0x000000ffff677224 */ /* 0x000fcc00078e006f */
[----:B------:R-:W-:-:S10]  /*1c10*/  DADD R102, R102, R102 ;  /* 0x0000000066667229 */ /* 0x000fd40000000066 */
[----:B------:R-:W-:Y:S02]  /*1c20*/  FSEL R102, R102, RZ, P5 ;  /* 0x000000ff66667208 */ /* 0x000fe40002800000 */
[----:B------:R-:W-:-:S06]  /*1c30*/  FSEL R103, R103, 2, P5 ;  /* 0x4000000067677808 */ /* 0x000fcc0002800000 */
[----:B------:R-:W-:-:S08]  /*1c40*/  DMUL R102, R90, R102 ;  /* 0x000000665a667228 */ /* 0x000fd00000000000 */
[----:B------:R-:W-:-:S08]  /*1c50*/  DMUL R102, R106, R102 ;  /* 0x000000666a667228 */ /* 0x000fd00000000000 */
[----:B------:R-:W-:Y:S01]  /*1c60*/  DFMA R108, R108, R106, R102 ;  /* 0x0000006a6c6c722b */ /* 0x000fe20000000066 */
[----:B------:R-:W-:-:S10]  /*1c70*/  IMAD.MOV.U32 R103, RZ, RZ, 0x40000000 ;  /* 0x40000000ff677424 */ /* 0x000fd400078e00ff */
[----:B------:R-:W-:Y:S05]  /*1c80*/  CALL.REL.NOINC `($_Z20MacCormack_2D_SolverififfPfS_S_$__internal_accurate_pow) ;  /* 0x0000005c00e87944 */ /* 0x000fea0003c00000 */
[----:B------:R-:W-:Y:S05]  /*1c90*/  BSYNC.RECONVERGENT B0 ;  /* 0x0000000000007941 */ /* 0x000fea0003800200 */
.L_x_245:
[----:B------:R-:W0:Y:S01]  /*1ca0*/  LDCU UR5, c[0x0][0x384] ;  /* 0x00007080ff0577ac */ /* 0x000e220008000800 */
[----:B------:R-:W-:Y:S01]  /*1cb0*/  LOP3.LUT P5, RZ, R52, 0x4, RZ, 0xc0, !PT ;  /* 0x0000000434ff7812 */ /* 0x000fe200078ac0ff */
[----:B------:R-:W-:Y:S01]  /*1cc0*/  LDS R0, [R55+0x14] ;  /* 0x0000140037007984 */ /* 0x000fe20000000800 */
[----:B------:R-:W-:Y:S01]  /*1cd0*/  FSETP.NEU.AND P6, PT, R57, RZ, PT ;  /* 0x000000ff3900720b */ /* 0x000fe20003fcd000 */
[----:B------:R-:W-:Y:S03]  /*1ce0*/  BSSY.RECONVERGENT B0, `(.L_x_246) ;  /* 0x0000018000007945 */ /* 0x000fe60003800200 */
[----:B------:R-:W-:Y:S02]  /*1cf0*/  FSEL R102, R102, RZ, P6 ;  /* 0x000000ff66667208 */ /* 0x000fe40003000000 */
[----:B------:R-:W-:Y:S02]  /*1d00*/  FSEL R107, R103, RZ, P6 ;  /* 0x000000ff676b7208 */ /* 0x000fe40003000000 */
[----:B------:R-:W-:-:S02]  /*1d10*/  FSEL R59, R102, RZ, P3 ;  /* 0x000000ff663b7208 */ /* 0x000fc40001800000 */
[----:B------:R-:W-:Y:S01]  /*1d20*/  FSEL R103, R107, +QNAN , P3 ;  /* 0x7ff000006b677808 */ /* 0x000fe20001800000 */
[----:B0-----:R-:W0:Y:S02]  /*1d30*/  F2F.F64.F32 R96, UR5 ;  /* 0x0000000500607d10 */ /* 0x001e240008201800 */
[----:B0-----:R-:W-:-:S10]  /*1d40*/  DADD R104, R96, 2 ;  /* 0x4000000060687429 */ /* 0x001fd40000000000 */
[----:B------:R-:W-:Y:S02]  /*1d50*/  @!P5 FSEL R102, R104, R59, P0 ;  /* 0x0000003b6866d208 */ /* 0x000fe40000000000 */
[----:B------:R-:W0:Y:S01]  /*1d60*/  LDS R59, [R55+0x1c] ;  /* 0x00001c00373b7984 */ /* 0x000e220000000800 */
[----:B------:R-:W-:Y:S01]  /*1d70*/  @!P5 FSEL R107, R105, R103, P0 ;  /* 0x00000067696bd208 */ /* 0x000fe20000000000 */
[----:B------:R-:W-:Y:S01]  /*1d80*/  DADD R104, -RZ, |R96| ;  /* 0x00000000ff687229 */ /* 0x000fe20000000560 */
[----:B------:R-:W-:-:S03]  /*1d90*/  FSETP.NEU.AND P5, PT, R57, 1, PT ;  /* 0x3f8000003900780b */ /* 0x000fc60003fad000 */
[----:B------:R-:W-:-:S06]  /*1da0*/  IMAD.MOV.U32 R103, RZ, RZ, R107 ;  /* 0x000000ffff677224 */ /* 0x000fcc00078e006b */
[----:B------:R-:W-:-:S08]  /*1db0*/  DADD R102, R102, R102 ;  /* 0x0000000066667229 */ /* 0x000fd00000000066 */
[----:B------:R-:W-:-:S10]  /*1dc0*/  DMUL R102, R102, 0.5 ;  /* 0x3fe0000066667828 */ /* 0x000fd40000000000 */
[----:B------:R-:W-:Y:S02]  /*1dd0*/  FSEL R102, R102, RZ, P5 ;  /* 0x000000ff66667208 */ /* 0x000fe40002800000 */
[----:B------:R-:W-:-:S06]  /*1de0*/  FSEL R103, R103, 1.875, P5 ;  /* 0x3ff0000067677808 */ /* 0x000fcc0002800000 */
[----:B------:R-:W-:Y:S01]  /*1df0*/  DADD R102, R116, R102 ;  /* 0x0000000074667229 */ /* 0x000fe20000000066 */
[----:B0-----:R-:W-:Y:S01]  /*1e00*/  FADD R59, R0, R59 ;  /* 0x0000003b003b7221 */ /* 0x001fe20000000000 */
[----:B------:R-:W-:-:S03]  /*1e10*/  MOV R0, 0x1e60 ;  /* 0x00001e6000007802 */ /* 0x000fc60000000f00 */
[----:B------:R0:W1:Y:S03]  /*1e20*/  F2F.F64.F32 R116, R59 ;  /* 0x0000003b00747310 */ /* 0x0000660000201800 */
[----:B------:R-:W-:Y:S01]  /*1e30*/  DMUL R106, R80, R102 ;  /* 0x00000066506a7228 */ /* 0x000fe20000000000 */
[----:B------:R-:W-:-:S10]  /*1e40*/  IMAD.MOV.U32 R103, RZ, RZ, 0x3ff00000 ;  /* 0x3ff00000ff677424 */ /* 0x000fd400078e00ff */
[----:B01----:R-:W-:Y:S05]  /*1e50*/  CALL.REL.NOINC `($_Z20MacCormack_2D_SolverififfPfS_S_$__internal_accurate_pow) ;  /* 0x0000005c00747944 */ /* 0x003fea0003c00000 */
[----:B------:R-:W-:Y:S05]  /*1e60*/  BSYNC.RECONVERGENT B0 ;  /* 0x0000000000007941 */ /* 0x000fea0003800200 */
.L_x_246:
[----:B------:R-:W-:Y:S01]  /*1e70*/  DADD R104, -RZ, -R102 ;  /* 0x00000000ff687229 */ /* 0x000fe20000000966 */
[----:B------:R-:W-:Y:S01]  /*1e80*/  P2R R59, PR, RZ, 0x2 ;  /* 0x00000002ff3b7803 */ /* 0x000fe20000000000 */
[----:B------:R-:W-:Y:S01]  /*1e90*/  BSSY.RECONVERGENT B0, `(.L_x_247) ;  /* 0x000001f000007945 */ /* 0x000fe20003800200 */
[C---:B------:R-:W-:Y:S02]  /*1ea0*/  LOP3.LUT P1, RZ, R52.reuse, 0x80, RZ, 0xc0, !PT ;  /* 0x0000008034ff7812 */ /* 0x040fe4000782c0ff */
[----:B------:R-:W-:Y:S02]  /*1eb0*/  LOP3.LUT P6, RZ, R52, 0x8, RZ, 0xc0, !PT ;  /* 0x0000000834ff7812 */ /* 0x000fe400078cc0ff */
[----:B------:R-:W-:-:S03]  /*1ec0*/  FSETP.NEU.AND P5, PT, R57, RZ, PT ;  /* 0x000000ff3900720b */ /* 0x000fc60003fad000 */
[----:B------:R-:W-:Y:S02]  /*1ed0*/  FSEL R0, R104, R102, !P1 ;  /* 0x0000006668007208 */ /* 0x000fe40004800000 */
[----:B------:R-:W-:Y:S01]  /*1ee0*/  FSEL R105, R105, R103, !P1 ;  /* 0x0000006769697208 */ /* 0x000fe20004800000 */
[----:B------:R-:W-:Y:S01]  /*1ef0*/  DADD R102, R96, 1 ;  /* 0x3ff0000060667429 */ /* 0x000fe20000000000 */
[----:B------:R-:W-:Y:S02]  /*1f00*/  FSEL R0, R0, RZ, P5 ;  /* 0x000000ff00007208 */ /* 0x000fe40002800000 */
[----:B------:R-:W-:Y:S02]  /*1f10*/  FSEL R111, R97, R105, !P5 ;  /* 0x00000069616f7208 */ /* 0x000fe40006800000 */
[----:B------:R-:W-:Y:S02]  /*1f20*/  ISETP.NE.AND P1, PT, R59, RZ, PT ;  /* 0x000000ff3b00720c */ /* 0x000fe40003f25270 */
[----:B------:R-:W-:-:S02]  /*1f30*/  FSEL R59, R0, RZ, P3 ;  /* 0x000000ff003b7208 */ /* 0x000fc40001800000 */
[----:B------:R-:W-:Y:S02]  /*1f40*/  FSEL R105, R111, R50, P3 ;  /* 0x000000326f697208 */ /* 0x000fe40001800000 */
[----:B------:R-:W-:Y:S02]  /*1f50*/  @!P6 FSEL R0, R102, R59, P0 ;  /* 0x0000003b6600e208 */ /* 0x000fe40000000000 */
[----:B------:R-:W-:Y:S01]  /*1f60*/  @!P6 FSEL R111, R103, R105, P0 ;  /* 0x00000069676fe208 */ /* 0x000fe20000000000 */
[----:B------:R-:W0:Y:S01]  /*1f70*/  F2F.F64.F32 R58, R58 ;  /* 0x0000003a003a7310 */ /* 0x000e220000201800 */
[----:B------:R-:W-:Y:S01]  /*1f80*/  FSETP.NEU.AND P5, PT, R57, 1, PT ;  /* 0x3f8000003900780b */ /* 0x000fe20003fad000 */
[----:B------:R-:W-:Y:S01]  /*1f90*/  IMAD.MOV.U32 R102, RZ, RZ, R0 ;  /* 0x000000ffff667224 */ /* 0x000fe200078e0000 */
[----:B------:R-:W-:Y:S01]  /*1fa0*/  DADD R104, -RZ, |R94| ;  /* 0x00000000ff687229 */ /* 0x000fe2000000055e */
[----:B------:R-:W-:Y:S01]  /*1fb0*/  IMAD.MOV.U32 R103, RZ, RZ, R111 ;  /* 0x000000ffff677224 */ /* 0x000fe200078e006f */
[----:B------:R-:W-:-:S05]  /*1fc0*/  MOV R0, 0x2080 ;  /* 0x0000208000007802 */ /* 0x000fca0000000f00 */
[----:B------:R-:W-:-:S10]  /*1fd0*/  DADD R102, R102, R102 ;  /* 0x0000000066667229 */ /* 0x000fd40000000066 */
[----:B------:R-:W-:Y:S02]  /*1fe0*/  FSEL R102, R102, RZ, P5 ;  /* 0x000000ff66667208 */ /* 0x000fe40002800000 */
[----:B------:R-:W-:-:S06]  /*1ff0*/  FSEL R103, R103, 2, P5 ;  /* 0x4000000067677808 */ /* 0x000fcc0002800000 */
[----:B------:R-:W-:-:S08]  /*2000*/  DMUL R102, R70, R102 ;  /* 0x0000006646667228 */ /* 0x000fd00000000000 */
[----:B------:R-:W-:-:S08]  /*2010*/  DMUL R102, R116, R102 ;  /* 0x0000006674667228 */ /* 0x000fd00000000000 */
[----:B------:R-:W-:-:S08]  /*2020*/  DFMA R102, R106, R116, R102 ;  /* 0x000000746a66722b */ /* 0x000fd00000000066 */
[----:B------:R-:W-:-:S08]  /*2030*/  DADD R102, R108, R102 ;  /* 0x000000006c667229 */ /* 0x000fd00000000066 */
[----:B0-----:R-:W-:Y:S01]  /*2040*/  DADD R106, R102, R58 ;  /* 0x00000000666a7229 */ /* 0x001fe2000000003a */
[----:B------:R-:W-:-:S05]  /*2050*/  IMAD.MOV.U32 R103, RZ, RZ, 0x40100000 ;  /* 0x40100000ff677424 */ /* 0x000fca00078e00ff */
[----:B------:R0:W1:Y:S05]  /*2060*/  F2F.F32.F64 R117, R106 ;  /* 0x0000006a00757310 */ /* 0x00006a0000301000 */
[----:B01----:R-:W-:Y:S05]  /*2070*/  CALL.REL.NOINC `($_Z20MacCormack_2D_SolverififfPfS_S_$__internal_accurate_pow) ;  /* 0x0000005800ec7944 */ /* 0x003fea0003c00000 */
[----:B------:R-:W-:Y:S05]  /*2080*/  BSYNC.RECONVERGENT B0 ;  /* 0x0000000000007941 */ /* 0x000fea0003800200 */
.L_x_247:
[----:B------:R-:W-:Y:S01]  /*2090*/  FSETP.NEU.AND P6, PT, R54, RZ, PT ;  /* 0x000000ff3600720b */ /* 0x000fe20003fcd000 */
[----:B------:R-:W-:Y:S01]  /*20a0*/  DADD R58, R94, 4 ;  /* 0x401000005e3a7429 */ /* 0x000fe20000000000 */
[----:B------:R-:W-:Y:S01]  /*20b0*/  LOP3.LUT P5, RZ, R52, 0x10, RZ, 0xc0, !PT ;  /* 0x0000001034ff7812 */ /* 0x000fe200078ac0ff */
[----:B------:R-:W-:Y:S01]  /*20c0*/  IMAD.MOV.U32 R106, RZ, RZ, 0x1 ;  /* 0x00000001ff6a7424 */ /* 0x000fe200078e00ff */
        /* <DEDUP_REMOVED lines=26> */
[----:B------:R-:W-:Y:S05]  /*2270*/  CALL.REL.NOINC `($__internal_6_$__cuda_sm20_div_rn_f64_full) ;  /* 0x0000004c00487944 */ /* 0x000fea0003c00000 */
.L_x_249:
[----:B------:R-:W-:Y:S05]  /*2280*/  BSYNC.RECONVERGENT B1 ;  /* 0x0000000000017941 */ /* 0x000fea0003800200 */
.L_x_248:
[----:B------:R-:W-:Y:S01]  /*2290*/  FSETP.NEU.AND P5, PT, R54, 1, PT ;  /* 0x3f8000003600780b */ /* 0x000fe20003fad000 */
[----:B------:R-:W-:Y:S01]  /*22a0*/  DADD R104, -RZ, |R98| ;  /* 0x00000000ff687229 */ /* 0x000fe20000000562 */
[----:B------:R-:W-:Y:S01]  /*22b0*/  BSSY.RECONVERGENT B0, `(.L_x_250) ;  /* 0x0000006000007945 */ /* 0x000fe20003800200 */
[----:B------:R-:W-:Y:S02]  /*22c0*/  MOV R0, 0x2310 ;  /* 0x0000231000007802 */ /* 0x000fe40000000f00 */
[----:B------:R-:W-:Y:S01]  /*22d0*/  FSEL R107, R103, 1.4166666269302368164, P5 ;  /* 0x3fb55555676b7808 */ /* 0x000fe20002800000 */
[----:B------:R-:W-:Y:S01]  /*22e0*/  IMAD.MOV.U32 R103, RZ, RZ, 0x40100000 ;  /* 0x40100000ff677424 */ /* 0x000fe200078e00ff */
[----:B------:R-:W-:-:S07]  /*22f0*/  FSEL R106, R102, 1.46601546874880000000e+13, P5 ;  /* 0x55555555666a7808 */ /* 0x000fce0002800000 */
[----:B------:R-:W-:Y:S05]  /*2300*/  CALL.REL.NOINC `($_Z20MacCormack_2D_SolverififfPfS_S_$__internal_accurate_pow) ;  /* 0x0000005800487944 */ /* 0x000fea0003c00000 */
[----:B------:R-:W-:Y:S05]  /*2310*/  BSYNC.RECONVERGENT B0 ;  /* 0x0000000000007941 */ /* 0x000fea0003800200 */
.L_x_250:
[----:B------:R-:W-:Y:S01]  /*2320*/  P2R R104, PR, RZ, 0x1 ;  /* 0x00000001ff687803 */ /* 0x000fe20000000000 */
[----:B------:R-:W-:Y:S01]  /*2330*/  DADD R58, R98, 4 ;  /* 0x40100000623a7429 */ /* 0x000fe20000000000 */
[----:B------:R-:W-:Y:S01]  /*2340*/  FSETP.NEU.AND P0, PT, R56, RZ, PT ;  /* 0x000000ff3800720b */ /* 0x000fe20003f0d000 */
[----:B------:R-:W-:Y:S01]  /*2350*/  BSSY.RECONVERGENT B1, `(.L_x_251) ;  /* 0x0000021000017945 */ /* 0x000fe20003800200 */
[C---:B------:R-:W-:Y:S02]  /*2360*/  LOP3.LUT P5, RZ, R52.reuse, 0x1000, RZ, 0xc0, !PT ;  /* 0x0000100034ff7812 */ /* 0x040fe400078ac0ff */
[----:B------:R-:W-:Y:S02]  /*2370*/  LOP3.LUT P6, RZ, R52, 0x20, RZ, 0xc0, !PT ;  /* 0x0000002034ff7812 */ /* 0x000fe400078cc0ff */
[----:B------:R-:W-:Y:S02]  /*2380*/  FSEL R109, R103, RZ, P0 ;  /* 0x000000ff676d7208 */ /* 0x000fe40000000000 */
[----:B------:R-:W-:-:S02]  /*2390*/  FSEL R0, R102, RZ, P0 ;  /* 0x000000ff66007208 */ /* 0x000fc40000000000 */
[----:B------:R-:W-:Y:S02]  /*23a0*/  FSEL R105, R109, +QNAN , P6 ;  /* 0x7ff000006d697808 */ /* 0x000fe40003000000 */
[----:B------:R-:W-:Y:S02]  /*23b0*/  FSEL R103, R0, RZ, P6 ;  /* 0x000000ff00677208 */ /* 0x000fe40003000000 */
[----:B------:R-:W-:Y:S01]  /*23c0*/  ISETP.NE.AND P0, PT, R104, RZ, PT ;  /* 0x000000ff6800720c */ /* 0x000fe20003f05270 */
[----:B------:R-:W-:Y:S01]  /*23d0*/  IMAD.MOV.U32 R104, RZ, RZ, 0x1 ;  /* 0x00000001ff687424 */ /* 0x000fe200078e00ff */
        /* <DEDUP_REMOVED lines=24> */
.L_x_252:
[----:B------:R-:W-:Y:S05]  /*2560*/  BSYNC.RECONVERGENT B1 ;  /* 0x0000000000017941 */ /* 0x000fea0003800200 */
.L_x_251:
[----:B------:R-:W-:Y:S01]  /*2570*/  FSETP.NEU.AND P5, PT, R56, 1, PT ;  /* 0x3f8000003800780b */ /* 0x000fe20003fad000 */
[----:B------:R-:W-:Y:S01]  /*2580*/  DADD R104, -RZ, |R94| ;  /* 0x00000000ff687229 */ /* 0x000fe2000000055e */
[----:B------:R-:W-:Y:S01]  /*2590*/  BSSY.RECONVERGENT B0, `(.L_x_253) ;  /* 0x000000a000007945 */ /* 0x000fe20003800200 */
[----:B------:R-:W-:Y:S02]  /*25a0*/  MOV R0, 0x2630 ;  /* 0x0000263000007802 */ /* 0x000fe40000000f00 */
[----:B------:R-:W-:Y:S01]  /*25b0*/  FSEL R58, R102, 1.46601546874880000000e+13, P5 ;  /* 0x55555555663a7808 */ /* 0x000fe20002800000 */
[----:B------:R-:W-:Y:S01]  /*25c0*/  FADD R102, R6, R9 ;  /* 0x0000000906667221 */ /* 0x000fe20000000000 */
[----:B------:R-:W-:Y:S01]  /*25d0*/  FSEL R59, R103, 1.4166666269302368164, P5 ;  /* 0x3fb55555673b7808 */ /* 0x000fe20002800000 */
[----:B------:R-:W-:-:S05]  /*25e0*/  IMAD.MOV.U32 R103, RZ, RZ, 0x40080000 ;  /* 0x40080000ff677424 */ /* 0x000fca00078e00ff */
[----:B------:R-:W-:Y:S01]  /*25f0*/  DADD R108, R58, R106 ;  /* 0x000000003a6c7229 */ /* 0x000fe2000000006a */
[----:B------:R0:W1:Y:S07]  /*2600*/  F2F.F64.F32 R106, R102 ;  /* 0x00000066006a7310 */ /* 0x00006e0000201800 */
[----:B------:R-:W-:-:S11]  /*2610*/  DMUL R108, R92, R108 ;  /* 0x0000006c5c6c7228 */ /* 0x000fd60000000000 */
[----:B01----:R-:W-:Y:S05]  /*2620*/  CALL.REL.NOINC `($_Z20MacCormack_2D_SolverififfPfS_S_$__internal_accurate_pow) ;  /* 0x0000005400807944 */ /* 0x003fea0003c00000 */
[----:B------:R-:W-:Y:S05]  /*2630*/  BSYNC.RECONVERGENT B0 ;  /* 0x0000000000007941 */ /* 0x000fea0003800200 */
.L_x_253:
[----:B------:R-:W-:Y:S01]  /*2640*/  DADD R104, -RZ, -R102 ;  /* 0x00000000ff687229 */ /* 0x000fe20000000966 */
[----:B------:R-:W-:Y:S01]  /*2650*/  P2R R0, PR, RZ, 0x1 ;  /* 0x00000001ff007803 */ /* 0x000fe20000000000 */
[----:B------:R-:W0:Y:S01]  /*2660*/  MUFU.RCP64H R113, 6 ;  /* 0x4018000000717908 */ /* 0x000e220000001800 */
[C---:B------:R-:W-:Y:S01]  /*2670*/  LOP3.LUT P0, RZ, R52.reuse, 0x40, RZ, 0xc0, !PT ;  /* 0x0000004034ff7812 */ /* 0x040fe2000780c0ff */
[----:B------:R-:W-:Y:S01]  /*2680*/  IMAD.MOV.U32 R112, RZ, RZ, 0x1 ;  /* 0x00000001ff707424 */ /* 0x000fe200078e00ff */
[----:B------:R-:W-:Y:S01]  /*2690*/  LOP3.LUT P5, RZ, R52, 0x2000, RZ, 0xc0, !PT ;  /* 0x0000200034ff7812 */ /* 0x000fe200078ac0ff */
[----:B------:R-:W-:Y:S01]  /*26a0*/  BSSY.RECONVERGENT B1, `(.L_x_254) ;  /* 0x0000020000017945 */ /* 0x000fe20003800200 */
[----:B------:R-:W-:-:S03]  /*26b0*/  FSETP.NEU.AND P6, PT, R54, RZ, PT ;  /* 0x000000ff3600720b */ /* 0x000fc60003fcd000 */
[----:B------:R-:W-:Y:S02]  /*26c0*/  FSEL R102, R104, R102, !P0 ;  /* 0x0000006668667208 */ /* 0x000fe40004000000 */
[----:B------:R-:W-:Y:S02]  /*26d0*/  FSEL R103, R105, R103, !P0 ;  /* 0x0000006769677208 */ /* 0x000fe40004000000 */
[----:B------:R-:W-:Y:S02]  /*26e0*/  ISETP.NE.AND P0, PT, R0, RZ, PT ;  /* 0x000000ff0000720c */ /* 0x000fe40003f05270 */
[----:B------:R-:W-:Y:S01]  /*26f0*/  FSEL R0, R102, RZ, P6 ;  /* 0x000000ff66007208 */ /* 0x000fe20003000000 */
[----:B------:R-:W-:Y:S01]  /*2700*/  IMAD.MOV.U32 R102, RZ, RZ, 0x0 ;  /* 0x00000000ff667424 */ /* 0x000fe200078e00ff */
[----:B------:R-:W-:Y:S02]  /*2710*/  FSEL R111, R95, R103, !P6 ;  /* 0x000000675f6f7208 */ /* 0x000fe40007000000 */
[----:B------:R-:W-:-:S02]  /*2720*/  FSEL R103, R0, RZ, P4 ;  /* 0x000000ff00677208 */ /* 0x000fc40002000000 */
[----:B------:R-:W-:Y:S02]  /*2730*/  FSEL R105, R111, R51, P4 ;  /* 0x000000336f697208 */ /* 0x000fe40002000000 */
[----:B------:R-:W-:Y:S01]  /*2740*/  @!P5 FSEL R0, R68, R103, P2 ;  /* 0x000000674400d208 */ /* 0x000fe20001000000 */
[----:B------:R-:W-:Y:S01]  /*2750*/  IMAD.MOV.U32 R103, RZ, RZ, 0x40180000 ;  /* 0x40180000ff677424 */ /* 0x000fe200078e00ff */
[----:B------:R-:W-:-:S05]  /*2760*/  @!P5 FSEL R111, R69, R105, P2 ;  /* 0x00000069456fd208 */ /* 0x000fca0001000000 */
[----:B0-----:R-:W-:-:S08]  /*2770*/  DFMA R104, R112, -R102, 1 ;  /* 0x3ff000007068742b */ /* 0x001fd00000000866 */
[----:B------:R-:W-:-:S08]  /*2780*/  DFMA R104, R104, R104, R104 ;  /* 0x000000686868722b */ /* 0x000fd00000000068 */
[----:B------:R-:W-:-:S08]  /*2790*/  DFMA R104, R112, R104, R112 ;  /* 0x000000687068722b */ /* 0x000fd00000000070 */
[----:B------:R-:W-:-:S08]  /*27a0*/  DFMA R114, R104, -R102, 1 ;  /* 0x3ff000006872742b */ /* 0x000fd00000000866 */
[----:B------:R-:W-:Y:S01]  /*27b0*/  DFMA R114, R104, R114, R104 ;  /* 0x000000726872722b */ /* 0x000fe20000000068 */
[----:B------:R-:W-:Y:S02]  /*27c0*/  IMAD.MOV.U32 R104, RZ, RZ, R0 ;  /* 0x000000ffff687224 */ /* 0x000fe400078e0000 */
[----:B------:R-:W-:-:S06]  /*27d0*/  IMAD.MOV.U32 R105, RZ, RZ, R111 ;  /* 0x000000ffff697224 */ /* 0x000fcc00078e006f */
[----:B------:R-:W-:-:S08]  /*27e0*/  DADD R104, R104, R104 ;  /* 0x0000000068687229 */ /* 0x000fd00000000068 */
[----:B------:R-:W-:Y:S02]  /*27f0*/  DMUL R112, R104, R114 ;  /* 0x0000007268707228 */ /* 0x000fe40000000000 */
[----:B------:R-:W-:-:S06]  /*2800*/  FSETP.GEU.AND P5, PT, |R105|, 6.5827683646048100446e-37, PT ;  /* 0x036000006900780b */ /* 0x000fcc0003fae200 */
        /* <DEDUP_REMOVED lines=8> */
[----:B------:R-:W-:Y:S05]  /*2890*/  CALL.REL.NOINC `($__internal_6_$__cuda_sm20_div_rn_f64_full) ;  /* 0x0000004400c07944 */ /* 0x000fea0003c00000 */
.L_x_255:
[----:B------:R-:W-:Y:S05]  /*28a0*/  BSYNC.RECONVERGENT B1 ;  /* 0x0000000000017941 */ /* 0x000fea0003800200 */
.L_x_254:
[----:B------:R-:W-:Y:S01]  /*28b0*/  FSETP.NEU.AND P5, PT, R54, 1, PT ;  /* 0x3f8000003600780b */ /* 0x000fe20003fad000 */
[----:B------:R-:W-:Y:S01]  /*28c0*/  DADD R104, -RZ, |R96| ;  /* 0x00000000ff687229 */ /* 0x000fe20000000560 */
[----:B------:R-:W-:Y:S01]  /*28d0*/  BSSY.RECONVERGENT B0, `(.L_x_256) ;  /* 0x0000009000007945 */ /* 0x000fe20003800200 */
[----:B------:R-:W-:Y:S02]  /*28e0*/  MOV R0, 0x2960 ;  /* 0x0000296000007802 */ /* 0x000fe40000000f00 */
[----:B------:R-:W-:Y:S02]  /*28f0*/  FSEL R102, R102, 1.46601546874880000000e+13, P5 ;  /* 0x5555555566667808 */ /* 0x000fe40002800000 */
[----:B------:R-:W-:-:S06]  /*2900*/  FSEL R103, R103, 1.6666666269302368164, P5 ;  /* 0x3fd5555567677808 */ /* 0x000fcc0002800000 */
[----:B------:R-:W-:-:S08]  /*2910*/  DMUL R102, R90, R102 ;  /* 0x000000665a667228 */ /* 0x000fd00000000000 */
[----:B------:R-:W-:-:S08]  /*2920*/  DMUL R102, R106, R102 ;  /* 0x000000666a667228 */ /* 0x000fd00000000000 */
[----:B------:R-:W-:Y:S01]  /*2930*/  DFMA R108, R108, R106, R102 ;  /* 0x0000006a6c6c722b */ /* 0x000fe20000000066 */
[----:B------:R-:W-:-:S10]  /*2940*/  IMAD.MOV.U32 R103, RZ, RZ, 0x40100000 ;  /* 0x40100000ff677424 */ /* 0x000fd400078e00ff */
[----:B------:R-:W-:Y:S05]  /*2950*/  CALL.REL.NOINC `($_Z20MacCormack_2D_SolverififfPfS_S_$__internal_accurate_pow) ;  /* 0x0000005000b47944 */ /* 0x000fea0003c00000 */
[----:B------:R-:W-:Y:S05]  /*2960*/  BSYNC.RECONVERGENT B0 ;  /* 0x0000000000007941 */ /* 0x000fea0003800200 */
.L_x_256:
[----:B------:R-:W-:Y:S01]  /*2970*/  LOP3.LUT P5, RZ, R52, 0x4000, RZ, 0xc0, !PT ;  /* 0x0000400034ff7812 */ /* 0x000fe200078ac0ff */
        /* <DEDUP_REMOVED lines=32> */
.L_x_258:
[----:B------:R-:W-:Y:S05]  /*2b80*/  BSYNC.RECONVERGENT B1 ;  /* 0x0000000000017941 */ /* 0x000fea0003800200 */
.L_x_257:
[----:B------:R-:W-:Y:S01]  /*2b90*/  LDS R0, [R55+0x10] ;  /* 0x0000100037007984 */ /* 0x000fe20000000800 */
[----:B------:R-:W-:Y:S01]  /*2ba0*/  FSETP.NEU.AND P5, PT, R57, 1, PT ;  /* 0x3f8000003900780b */ /* 0x000fe20003fad000 */
[----:B------:R-:W-:Y:S02]  /*2bb0*/  BSSY.RECONVERGENT B0, `(.L_x_259) ;  /* 0x000000c000007945 */ /* 0x000fe40003800200 */
[----:B------:R-:W0:Y:S01]  /*2bc0*/  LDS R105, [R55+0x20] ;  /* 0x0000200037697984 */ /* 0x000e220000000800 */
[----:B------:R-:W-:Y:S02]  /*2bd0*/  FSEL R102, R102, 1.46601546874880000000e+13, P5 ;  /* 0x5555555566667808 */ /* 0x000fe40002800000 */
[----:B------:R-:W-:-:S06]  /*2be0*/  FSEL R103, R103, 1.4166666269302368164, P5 ;  /* 0x3fb5555567677808 */ /* 0x000fcc0002800000 */
[----:B------:R-:W-:-:S08]  /*2bf0*/  DADD R102, R58, R102 ;  /* 0x000000003a667229 */ /* 0x000fd00000000066 */
[----:B------:R-:W-:Y:S01]  /*2c00*/  DMUL R106, R80, R102 ;  /* 0x00000066506a7228 */ /* 0x000fe20000000000 */
[----:B------:R-:W-:Y:S02]  /*2c10*/  IMAD.MOV.U32 R103, RZ, RZ, 0x40080000 ;  /* 0x40080000ff677424 */ /* 0x000fe400078e00ff */
[----:B0-----:R-:W-:Y:S01]  /*2c20*/  FADD R111, R0, R105 ;  /* 0x00000069006f7221 */ /* 0x001fe20000000000 */
[----:B------:R-:W-:Y:S01]  /*2c30*/  DADD R104, -RZ, |R96| ;  /* 0x00000000ff687229 */ /* 0x000fe20000000560 */
[----:B------:R-:W-:Y:S02]  /*2c40*/  MOV R0, 0x2c70 ;  /* 0x00002c7000007802 */ /* 0x000fe40000000f00 */
[----:B------:R0:W1:Y:S08]  /*2c50*/  F2F.F64.F32 R58, R111 ;  /* 0x0000006f003a7310 */ /* 0x0000700000201800 */
[----:B01----:R-:W-:Y:S05]  /*2c60*/  CALL.REL.NOINC `($_Z20MacCormack_2D_SolverififfPfS_S_$__internal_accurate_pow) ;  /* 0x0000004c00f07944 */ /* 0x003fea0003c00000 */
[----:B------:R-:W-:Y:S05]  /*2c70*/  BSYNC.RECONVERGENT B0 ;  /* 0x0000000000007941 */ /* 0x000fea0003800200 */
.L_x_259:
        /* <DEDUP_REMOVED lines=9> */
[----:B------:R-:W-:Y:S01]  /*2d10*/  FSEL R102, R104, R102, !P1 ;  /* 0x0000006668667208 */ /* 0x000fe20004800000 */
[----:B------:R-:W-:Y:S01]  /*2d20*/  IMAD.MOV.U32 R104, RZ, RZ, 0x0 ;  /* 0x00000000ff687424 */ /* 0x000fe200078e00ff */
[----:B------:R-:W-:Y:S02]  /*2d30*/  FSEL R111, R97, R103, !P6 ;  /* 0x00000067616f7208 */ /* 0x000fe40007000000 */
[----:B------:R-:W-:Y:S02]  /*2d40*/  ISETP.NE.AND P1, PT, R0, RZ, PT ;  /* 0x000000ff0000720c */ /* 0x000fe40003f25270 */
[----:B------:R-:W-:Y:S02]  /*2d50*/  FSEL R105, R111, R50, P3 ;  /* 0x000000326f697208 */ /* 0x000fe40001800000 */
[----:B------:R-:W-:-:S02]  /*2d60*/  FSEL R0, R102, RZ, P6 ;  /* 0x000000ff66007208 */ /* 0x000fc40003000000 */
[----:B------:R-:W-:Y:S01]  /*2d70*/  @!P5 FSEL R111, R83, R105, P0 ;  /* 0x00000069536fd208 */ /* 0x000fe20000000000 */
[----:B------:R-:W-:Y:S01]  /*2d80*/  IMAD.MOV.U32 R105, RZ, RZ, 0x40180000 ;  /* 0x40180000ff697424 */ /* 0x000fe200078e00ff */
[----:B------:R-:W-:-:S04]  /*2d90*/  FSEL R103, R0, RZ, P3 ;  /* 0x000000ff00677208 */ /* 0x000fc80001800000 */
[----:B------:R-:W-:Y:S01]  /*2da0*/  @!P5 FSEL R0, R82, R103, P0 ;  /* 0x000000675200d208 */ /* 0x000fe20000000000 */
        /* <DEDUP_REMOVED lines=19> */
.L_x_261:
[----:B------:R-:W-:Y:S05]  /*2ee0*/  BSYNC.RECONVERGENT B1 ;  /* 0x0000000000017941 */ /* 0x000fea0003800200 */
.L_x_260:
        /* <DEDUP_REMOVED lines=9> */
[----:B------:R-:W0:Y:S07]  /*2f80*/  F2F.F64.F32 R58, R117 ;  /* 0x00000075003a7310 */ /* 0x000e2e0000201800 */
[----:B------:R-:W-:-:S08]  /*2f90*/  DADD R102, R108, R102 ;  /* 0x000000006c667229 */ /* 0x000fd00000000066 */
[----:B0-----:R-:W-:Y:S01]  /*2fa0*/  DADD R58, R102, R58 ;  /* 0x00000000663a7229 */ /* 0x001fe2000000003a */
[----:B------:R-:W-:-:S05]  /*2fb0*/  IMAD.MOV.U32 R103, RZ, RZ, 0x40180000 ;  /* 0x40180000ff677424 */ /* 0x000fca00078e00ff */
[----:B------:R0:W1:Y:S05]  /*2fc0*/  F2F.F32.F64 R118, R58 ;  /* 0x0000003a00767310 */ /* 0x00006a0000301000 */
[----:B01----:R-:W-:Y:S05]  /*2fd0*/  CALL.REL.NOINC `($_Z20MacCormack_2D_SolverififfPfS_S_$__internal_accurate_pow) ;  /* 0x0000004c00147944 */ /* 0x003fea0003c00000 */
[----:B------:R-:W-:Y:S05]  /*2fe0*/  BSYNC.RECONVERGENT B0 ;  /* 0x0000000000007941 */ /* 0x000fea0003800200 */
.L_x_262:
[----:B------:R-:W-:Y:S01]  /*2ff0*/  LOP3.LUT P5, RZ, R52, 0x10000, RZ, 0xc0, !PT ;  /* 0x0001000034ff7812 */ /* 0x000fe200078ac0ff */
[----:B------:R-:W0:Y:S01]  /*3000*/  MUFU.RCP64H R107, 720 ;  /* 0x40868000006b7908 */ /* 0x000e220000001800 */
[----:B------:R-:W-:Y:S01]  /*3010*/  FSETP.NEU.AND P6, PT, R54, RZ, PT ;  /* 0x000000ff3600720b */ /* 0x000fe20003fcd000 */
[----:B------:R-:W-:Y:S01]  /*3020*/  IMAD.MOV.U32 R58, RZ, RZ, 0x0 ;  /* 0x00000000ff3a7424 */ /* 0x000fe200078e00ff */
[----:B------:R-:W-:Y:S01]  /*3030*/  BSSY.RECONVERGENT B1, `(.L_x_263) ;  /* 0x000001a000017945 */ /* 0x000fe20003800200 */
[----:B------:R-:W-:Y:S01]  /*3040*/  IMAD.MOV.U32 R106, RZ, RZ, 0x1 ;  /* 0x00000001ff6a7424 */ /* 0x000fe200078e00ff */
[----:B------:R-:W-:Y:S02]  /*3050*/  FSEL R104, R102, RZ, P6 ;  /* 0x000000ff66687208 */ /* 0x000fe40003000000 */
[----:B------:R-:W-:Y:S02]  /*3060*/  FSEL R105, R103, RZ, P6 ;  /* 0x000000ff67697208 */ /* 0x000fe40003000000 */
[----:B------:R-:W-:-:S02]  /*3070*/  FSEL R59, R104, RZ, P4 ;  /* 0x000000ff683b7208 */ /* 0x000fc40002000000 */
[----:B------:R-:W-:Y:S02]  /*3080*/  FSEL R103, R105, +QNAN , P4 ;  /* 0x7ff0000069677808 */ /* 0x000fe40002000000 */
[----:B------:R-:W-:Y:S01]  /*3090*/  @!P5 FSEL R104, R66, R59, P2 ;  /* 0x0000003b4268d208 */ /* 0x000fe20001000000 */
[----:B------:R-:W-:Y:S01]  /*30a0*/  IMAD.MOV.U32 R59, RZ, RZ, 0x40868000 ;  /* 0x40868000ff3b7424 */ /* 0x000fe200078e00ff */
[----:B------:R-:W-:-:S05]  /*30b0*/  @!P5 FSEL R105, R67, R103, P2 ;  /* 0x000000674369d208 */ /* 0x000fca0001000000 */
[----:B0-----:R-:W-:Y:S02]  /*30c0*/  DFMA R102, R106, -R58, 1 ;  /* 0x3ff000006a66742b */ /* 0x001fe4000000083a */
[----:B------:R-:W-:-:S06]  /*30d0*/  DADD R104, R104, R104 ;  /* 0x0000000068687229 */ /* 0x000fcc0000000068 */
[----:B------:R-:W-:-:S04]  /*30e0*/  DFMA R102, R102, R102, R102 ;  /* 0x000000666666722b */ /* 0x000fc80000000066 */
[----:B------:R-:W-:-:S04]  /*30f0*/  FSETP.GEU.AND P5, PT, |R105|, 6.5827683646048100446e-37, PT ;  /* 0x036000006900780b */ /* 0x000fc80003fae200 */
        /* <DEDUP_REMOVED lines=12> */
[----:B------:R-:W-:Y:S05]  /*31c0*/  CALL.REL.NOINC `($__internal_6_$__cuda_sm20_div_rn_f64_full) ;  /* 0x0000003c00747944 */ /* 0x000fea0003c00000 */
.L_x_264:
[----:B------:R-:W-:Y:S05]  /*31d0*/  BSYNC.RECONVERGENT B1 ;  /* 0x0000000000017941 */ /* 0x000fea0003800200 */
.L_x_263:
[----:B------:R-:W-:Y:S01]  /*31e0*/  FSETP.NEU.AND P5, PT, R54, 1, PT ;  /* 0x3f8000003600780b */ /* 0x000fe20003fad000 */
[----:B------:R-:W-:Y:S01]  /*31f0*/  DADD R104, -RZ, |R98| ;  /* 0x00000000ff687229 */ /* 0x000fe20000000562 */
[----:B------:R-:W-:Y:S01]  /*3200*/  BSSY.RECONVERGENT B0, `(.L_x_265) ;  /* 0x0000006000007945 */ /* 0x000fe20003800200 */
[----:B------:R-:W-:Y:S02]  /*3210*/  MOV R0, 0x3260 ;  /* 0x0000326000007802 */ /* 0x000fe40000000f00 */
[----:B------:R-:W-:Y:S01]  /*3220*/  FSEL R107, R103, 0.90138888359069824219, P5 ;  /* 0x3f66c16c676b7808 */ /* 0x000fe20002800000 */
[----:B------:R-:W-:Y:S01]  /*3230*/  IMAD.MOV.U32 R103, RZ, RZ, 0x40180000 ;  /* 0x40180000ff677424 */ /* 0x000fe200078e00ff */
[----:B------:R-:W-:-:S07]  /*3240*/  FSEL R106, R102, 3.1249045965716459206e-25, P5 ;  /* 0x16c16c17666a7808 */ /* 0x000fce0002800000 */
[----:B------:R-:W-:Y:S05]  /*3250*/  CALL.REL.NOINC `($_Z20MacCormack_2D_SolverififfPfS_S_$__internal_accurate_pow) ;  /* 0x0000004800747944 */ /* 0x000fea0003c00000 */
[----:B------:R-:W-:Y:S05]  /*3260*/  BSYNC.RECONVERGENT B0 ;  /* 0x0000000000007941 */ /* 0x000fea0003800200 */
.L_x_265:
[----:B------:R-:W-:Y:S01]  /*3270*/  P2R R58, PR, RZ, 0x1 ;  /* 0x00000001ff3a7803 */ /* 0x000fe20000000000 */
[----:B------:R-:W0:Y:S01]  /*3280*/  MUFU.RCP64H R105, 720 ;  /* 0x4086800000697908 */ /* 0x000e220000001800 */
[----:B------:R-:W-:Y:S01]  /*3290*/  LOP3.LUT P5, RZ, R52, 0x20000, RZ, 0xc0, !PT ;  /* 0x0002000034ff7812 */ /* 0x000fe200078ac0ff */
[----:B------:R-:W-:Y:S01]  /*32a0*/  IMAD.MOV.U32 R104, RZ, RZ, 0x1 ;  /* 0x00000001ff687424 */ /* 0x000fe200078e00ff */
[----:B------:R-:W-:Y:S01]  /*32b0*/  FSETP.NEU.AND P0, PT, R56, RZ, PT ;  /* 0x000000ff3800720b */ /* 0x000fe20003f0d000 */
[----:B------:R-:W-:Y:S01]  /*32c0*/  BSSY.RECONVERGENT B1, `(.L_x_266) ;  /* 0x000001e000017945 */ /* 0x000fe20003800200 */
[----:B------:R-:W-:Y:S02]  /*32d0*/  LOP3.LUT P6, RZ, R52, 0x20, RZ, 0xc0, !PT ;  /* 0x0000002034ff7812 */ /* 0x000fe400078cc0ff */
[----:B------:R-:W-:Y:S02]  /*32e0*/  FSEL R0, R102, RZ, P0 ;  /* 0x000000ff66007208 */ /* 0x000fe40000000000 */
[----:B------:R-:W-:-:S02]  /*32f0*/  FSEL R109, R103, RZ, P0 ;  /* 0x000000ff676d7208 */ /* 0x000fc40000000000 */
[----:B------:R-:W-:Y:S02]  /*3300*/  FSEL R59, R0, RZ, P6 ;  /* 0x000000ff003b7208 */ /* 0x000fe40003000000 */
[----:B------:R-:W-:Y:S01]  /*3310*/  ISETP.NE.AND P0, PT, R58, RZ, PT ;  /* 0x000000ff3a00720c */ /* 0x000fe20003f05270 */
[----:B------:R-:W-:Y:S01]  /*3320*/  IMAD.MOV.U32 R58, RZ, RZ, 0x0 ;  /* 0x00000000ff3a7424 */ /* 0x000fe200078e00ff */
[----:B------:R-:W-:Y:S01]  /*3330*/  @!P5 FSEL R0, R88, R59, P1 ;  /* 0x0000003b5800d208 */ /* 0x000fe20000800000 */
[----:B------:R-:W-:Y:S01]  /*3340*/  IMAD.MOV.U32 R59, RZ, RZ, 0x40868000 ;  /* 0x40868000ff3b7424 */ /* 0x000fe200078e00ff */
[----:B------:R-:W-:-:S04]  /*3350*/  FSEL R103, R109, +QNAN , P6 ;  /* 0x7ff000006d677808 */ /* 0x000fc80003000000 */
[----:B------:R-:W-:Y:S01]  /*3360*/  @!P5 FSEL R109, R89, R103, P1 ;  /* 0x00000067596dd208 */ /* 0x000fe20000800000 */
        /* <DEDUP_REMOVED lines=19> */
.L_x_267:
[----:B------:R-:W-:Y:S05]  /*34a0*/  BSYNC.RECONVERGENT B1 ;  /* 0x0000000000017941 */ /* 0x000fea0003800200 */
.L_x_266:
[----:B------:R-:W-:Y:S01]  /*34b0*/  FSETP.NEU.AND P5, PT, R56, 1, PT ;  /* 0x3f8000003800780b */ /* 0x000fe20003fad000 */
[----:B------:R-:W-:Y:S01]  /*34c0*/  DADD R104, -RZ, |R94| ;  /* 0x00000000ff687229 */ /* 0x000fe2000000055e */
[----:B------:R-:W-:Y:S01]  /*34d0*/  BSSY.RECONVERGENT B0, `(.L_x_268) ;  /* 0x000000a000007945 */ /* 0x000fe20003800200 */
[----:B------:R-:W-:Y:S02]  /*34e0*/  MOV R0, 0x3570 ;  /* 0x0000357000007802 */ /* 0x000fe40000000f00 */
[----:B------:R-:W-:Y:S01]  /*34f0*/  FSEL R58, R102, 3.1249045965716459206e-25, P5 ;  /* 0x16c16c17663a7808 */ /* 0x000fe20002800000 */
[----:B------:R-:W-:Y:S01]  /*3500*/  FADD R102, R5, R12 ;  /* 0x0000000c05667221 */ /* 0x000fe20000000000 */
[----:B------:R-:W-:Y:S01]  /*3510*/  FSEL R59, R103, 0.90138888359069824219, P5 ;  /* 0x3f66c16c673b7808 */ /* 0x000fe20002800000 */
[----:B------:R-:W-:-:S05]  /*3520*/  IMAD.MOV.U32 R103, RZ, RZ, 0x40140000 ;  /* 0x40140000ff677424 */ /* 0x000fca00078e00ff */
[----:B------:R-:W-:Y:S01]  /*3530*/  DADD R108, R58, R106 ;  /* 0x000000003a6c7229 */ /* 0x000fe2000000006a */
[----:B------:R0:W1:Y:S07]  /*3540*/  F2F.F64.F32 R106, R102 ;  /* 0x00000066006a7310 */ /* 0x00006e0000201800 */
[----:B------:R-:W-:-:S11]  /*3550*/  DMUL R108, R92, R108 ;  /* 0x0000006c5c6c7228 */ /* 0x000fd60000000000 */
[----:B01----:R-:W-:Y:S05]  /*3560*/  CALL.REL.NOINC `($_Z20MacCormack_2D_SolverififfPfS_S_$__internal_accurate_pow) ;  /* 0x0000004400b07944 */ /* 0x003fea0003c00000 */
[----:B------:R-:W-:Y:S05]  /*3570*/  BSYNC.RECONVERGENT B0 ;  /* 0x0000000000007941 */ /* 0x000fea0003800200 */
.L_x_268:
[----:B------:R-:W-:Y:S01]  /*3580*/  DADD R104, -RZ, -R102 ;  /* 0x00000000ff687229 */ /* 0x000fe20000000966 */
[----:B------:R-:W-:Y:S01]  /*3590*/  P2R R111, PR, RZ, 0x1 ;  /* 0x00000001ff6f7803 */ /* 0x000fe20000000000 */
[----:B------:R-:W-:Y:S01]  /*35a0*/  IMAD.MOV.U32 R112, RZ, RZ, 0x1 ;  /* 0x00000001ff707424 */ /* 0x000fe200078e00ff */
[C---:B------:R-:W-:Y:S01]  /*35b0*/  LOP3.LUT P0, RZ, R52.reuse, 0x40, RZ, 0xc0, !PT ;  /* 0x0000004034ff7812 */ /* 0x040fe2000780c0ff */
[----:B------:R-:W-:Y:S01]  /*35c0*/  BSSY.RECONVERGENT B1, `(.L_x_269) ;  /* 0x0000023000017945 */ /* 0x000fe20003800200 */
[----:B------:R-:W-:Y:S02]  /*35d0*/  LOP3.LUT P5, RZ, R52, 0x40000, RZ, 0xc0, !PT ;  /* 0x0004000034ff7812 */ /* 0x000fe400078ac0ff */
[----:B------:R-:W-:-:S03]  /*35e0*/  FSETP.NEU.AND P6, PT, R54, RZ, PT ;  /* 0x000000ff3600720b */ /* 0x000fc60003fcd000 */
[----:B------:R-:W-:Y:S02]  /*35f0*/  FSEL R105, R105, R103, !P0 ;  /* 0x0000006769697208 */ /* 0x000fe40004000000 */
[----:B------:R-:W-:Y:S01]  /*3600*/  FSEL R0, R104, R102, !P0 ;  /* 0x0000006668007208 */ /* 0x000fe20004000000 */
[----:B------:R-:W-:Y:S01]  /*3610*/  DADD R102, R94, 5 ;  /* 0x401400005e667429 */ /* 0x000fe20000000000 */
[----:B------:R-:W-:Y:S02]  /*3620*/  ISETP.NE.AND P0, PT, R111, RZ, PT ;  /* 0x000000ff6f00720c */ /* 0x000fe40003f05270 */
[----:B------:R-:W-:Y:S02]  /*3630*/  FSEL R111, R95, R105, !P6 ;  /* 0x000000695f6f7208 */ /* 0x000fe40007000000 */
[----:B------:R-:W-:Y:S02]  /*3640*/  FSEL R0, R0, RZ, P6 ;  /* 0x000000ff00007208 */ /* 0x000fe40003000000 */
[----:B------:R-:W-:-:S02]  /*3650*/  FSEL R113, R111, R51, P4 ;  /* 0x000000336f717208 */ /* 0x000fc40002000000 */
[----:B------:R-:W-:Y:S02]  /*3660*/  FSEL R105, R0, RZ, P4 ;  /* 0x000000ff00697208 */ /* 0x000fe40002000000 */
[----:B------:R-:W-:Y:S01]  /*3670*/  @!P5 FSEL R111, R103, R113, P2 ;  /* 0x00000071676fd208 */ /* 0x000fe20001000000 */
[----:B------:R-:W-:Y:S01]  /*3680*/  IMAD.MOV.U32 R103, RZ, RZ, 0x405e0000 ;  /* 0x405e0000ff677424 */ /* 0x000fe200078e00ff */
[----:B------:R-:W0:Y:S01]  /*3690*/  MUFU.RCP64H R113, 120 ;  /* 0x405e000000717908 */ /* 0x000e220000001800 */
[----:B------:R-:W-:Y:S01]  /*36a0*/  @!P5 FSEL R0, R102, R105, P2 ;  /* 0x000000696600d208 */ /* 0x000fe20001000000 */
[----:B------:R-:W-:-:S06]  /*36b0*/  IMAD.MOV.U32 R102, RZ, RZ, 0x0 ;  /* 0x00000000ff667424 */ /* 0x000fcc00078e00ff */
        /* <DEDUP_REMOVED lines=18> */
[----:B------:R-:W-:Y:S05]  /*37e0*/  CALL.REL.NOINC `($__internal_6_$__cuda_sm20_div_rn_f64_full) ;  /* 0x0000003400ec7944 */ /* 0x000fea0003c00000 */
.L_x_270:
[----:B------:R-:W-:Y:S05]  /*37f0*/  BSYNC.RECONVERGENT B1 ;  /* 0x0000000000017941 */ /* 0x000fea0003800200 */
.L_x_269:
[----:B------:R-:W-:Y:S01]  /*3800*/  FSETP.NEU.AND P5, PT, R54, 1, PT ;  /* 0x3f8000003600780b */ /* 0x000fe20003fad000 */
[----:B------:R-:W-:Y:S01]  /*3810*/  DADD R104, -RZ, |R96| ;  /* 0x00000000ff687229 */ /* 0x000fe20000000560 */
[----:B------:R-:W-:Y:S01]  /*3820*/  BSSY.RECONVERGENT B0, `(.L_x_271) ;  /* 0x0000009000007945 */ /* 0x000fe20003800200 */
[----:B------:R-:W-:Y:S02]  /*3830*/  MOV R0, 0x38b0 ;  /* 0x000038b000007802 */ /* 0x000fe40000000f00 */
[----:B------:R-:W-:Y:S02]  /*3840*/  FSEL R102, R102, 1.1443742118159063574e-28, P5 ;  /* 0x1111111166667808 */ /* 0x000fe40002800000 */
[----:B------:R-:W-:-:S06]  /*3850*/  FSEL R103, R103, 1.1333333253860473633, P5 ;  /* 0x3f91111167677808 */ /* 0x000fcc0002800000 */
[----:B------:R-:W-:-:S08]  /*3860*/  DMUL R102, R90, R102 ;  /* 0x000000665a667228 */ /* 0x000fd00000000000 */
[----:B------:R-:W-:-:S08]  /*3870*/  DMUL R102, R106, R102 ;  /* 0x000000666a667228 */ /* 0x000fd00000000000 */
[----:B------:R-:W-:Y:S01]  /*3880*/  DFMA R108, R108, R106, R102 ;  /* 0x0000006a6c6c722b */ /* 0x000fe20000000066 */
[----:B------:R-:W-:-:S10]  /*3890*/  IMAD.MOV.U32 R103, RZ, RZ, 0x40180000 ;  /* 0x40180000ff677424 */ /* 0x000fd400078e00ff */
[----:B------:R-:W-:Y:S05]  /*38a0*/  CALL.REL.NOINC `($_Z20MacCormack_2D_SolverififfPfS_S_$__internal_accurate_pow) ;  /* 0x0000004000e07944 */ /* 0x000fea0003c00000 */
[----:B------:R-:W-:Y:S05]  /*38b0*/  BSYNC.RECONVERGENT B0 ;  /* 0x0000000000007941 */ /* 0x000fea0003800200 */
.L_x_271:
        /* <DEDUP_REMOVED lines=33> */
.L_x_273:
[----:B------:R-:W-:Y:S05]  /*3ad0*/  BSYNC.RECONVERGENT B1 ;  /* 0x0000000000017941 */ /* 0x000fea0003800200 */
.L_x_272:
[----:B------:R-:W-:Y:S01]  /*3ae0*/  LDS R0, [R55+0xc] ;  /* 0x00000c0037007984 */ /* 0x000fe20000000800 */
[----:B------:R-:W-:Y:S01]  /*3af0*/  FSETP.NEU.AND P5, PT, R57, 1, PT ;  /* 0x3f8000003900780b */ /* 0x000fe20003fad000 */
[----:B------:R-:W-:Y:S02]  /*3b00*/  BSSY.RECONVERGENT B0, `(.L_x_274) ;  /* 0x000000c000007945 */ /* 0x000fe40003800200 */
[----:B------:R-:W0:Y:S01]  /*3b10*/  LDS R105, [R55+0x24] ;  /* 0x0000240037697984 */ /* 0x000e220000000800 */
[----:B------:R-:W-:Y:S02]  /*3b20*/  FSEL R102, R102, 3.1249045965716459206e-25, P5 ;  /* 0x16c16c1766667808 */ /* 0x000fe40002800000 */
[----:B------:R-:W-:-:S06]  /*3b30*/  FSEL R103, R103, 0.90138888359069824219, P5 ;  /* 0x3f66c16c67677808 */ /* 0x000fcc0002800000 */
        /* <DEDUP_REMOVED lines=9> */
.L_x_274:
        /* <DEDUP_REMOVED lines=10> */
[----:B------:R-:W-:Y:S01]  /*3c70*/  ISETP.NE.AND P1, PT, R111, RZ, PT ;  /* 0x000000ff6f00720c */ /* 0x000fe20003f25270 */
[----:B------:R-:W-:Y:S01]  /*3c80*/  IMAD.MOV.U32 R104, RZ, RZ, 0x0 ;  /* 0x00000000ff687424 */ /* 0x000fe200078e00ff */
[----:B------:R-:W-:Y:S02]  /*3c90*/  FSEL R111, R97, R105, !P6 ;  /* 0x00000069616f7208 */ /* 0x000fe40007000000 */
[----:B------:R-:W-:Y:S02]  /*3ca0*/  FSEL R0, R0, RZ, P6 ;  /* 0x000000ff00007208 */ /* 0x000fe40003000000 */
[----:B------:R-:W-:-:S02]  /*3cb0*/  FSEL R113, R111, R50, P3 ;  /* 0x000000326f717208 */ /* 0x000fc40001800000 */
[----:B------:R-:W-:Y:S02]  /*3cc0*/  FSEL R105, R0, RZ, P3 ;  /* 0x000000ff00697208 */ /* 0x000fe40001800000 */
[----:B------:R-:W-:Y:S02]  /*3cd0*/  @!P5 FSEL R111, R103, R113, P0 ;  /* 0x00000071676fd208 */ /* 0x000fe40000000000 */
        /* <DEDUP_REMOVED lines=22> */
.L_x_276:
[----:B------:R-:W-:Y:S05]  /*3e40*/  BSYNC.RECONVERGENT B1 ;  /* 0x0000000000017941 */ /* 0x000fea0003800200 */
.L_x_275:
[----:B------:R-:W-:Y:S01]  /*3e50*/  FSETP.NEU.AND P5, PT, R57, 1, PT ;  /* 0x3f8000003900780b */ /* 0x000fe20003fad000 */
[----:B------:R-:W0:Y:S01]  /*3e60*/  F2F.F64.F32 R118, R118 ;  /* 0x0000007600767310 */ /* 0x000e220000201800 */
[----:B------:R-:W-:Y:S01]  /*3e70*/  DADD R104, -RZ, |R94| ;  /* 0x00000000ff687229 */ /* 0x000fe2000000055e */
[----:B------:R-:W-:Y:S01]  /*3e80*/  BSSY.RECONVERGENT B0, `(.L_x_277) ;  /* 0x000000c000007945 */ /* 0x000fe20003800200 */
[----:B------:R-:W-:Y:S02]  /*3e90*/  FSEL R102, R102, 1.1443742118159063574e-28, P5 ;  /* 0x1111111166667808 */ /* 0x000fe40002800000 */
[----:B------:R-:W-:Y:S02]  /*3ea0*/  FSEL R103, R103, 1.1333333253860473633, P5 ;  /* 0x3f91111167677808 */ /* 0x000fe40002800000 */
[----:B------:R-:W-:-:S04]  /*3eb0*/  MOV R0, 0x3f40 ;  /* 0x00003f4000007802 */ /* 0x000fc80000000f00 */
        /* <DEDUP_REMOVED lines=9> */
.L_x_277:
        /* <DEDUP_REMOVED lines=30> */
[----:B------:R-:W-:Y:S05]  /*4130*/  CALL.REL.NOINC `($__internal_6_$__cuda_sm20_div_rn_f64_full) ;  /* 0x0000002c00987944 */ /* 0x000fea0003c00000 */
.L_x_279:
[----:B------:R-:W-:Y:S05]  /*4140*/  BSYNC.RECONVERGENT B1 ;  /* 0x0000000000017941 */ /* 0x000fea0003800200 */
.L_x_278:
[----:B------:R-:W-:Y:S01]  /*4150*/  FSETP.NEU.AND P5, PT, R54, 1, PT ;  /* 0x3f8000003600780b */ /* 0x000fe20003fad000 */
[----:B------:R-:W-:Y:S01]  /*4160*/  DADD R104, -RZ, |R98| ;  /* 0x00000000ff687229 */ /* 0x000fe20000000562 */
[----:B------:R-:W-:Y:S01]  /*4170*/  BSSY.RECONVERGENT B0, `(.L_x_280) ;  /* 0x0000006000007945 */ /* 0x000fe20003800200 */
[----:B------:R-:W-:Y:S02]  /*4180*/  MOV R0, 0x41d0 ;  /* 0x000041d000007802 */ /* 0x000fe40000000f00 */
[----:B------:R-:W-:Y:S01]  /*4190*/  FSEL R107, R103, 0.5390872955322265625, P5 ;  /* 0x3f0a01a0676b7808 */ /* 0x000fe20002800000 */
[----:B------:R-:W-:Y:S01]  /*41a0*/  IMAD.MOV.U32 R103, RZ, RZ, 0x40200000 ;  /* 0x40200000ff677424 */ /* 0x000fe200078e00ff */
[----:B------:R-:W-:-:S07]  /*41b0*/  FSEL R106, R102, 2.6805903767080696074e-23, P5 ;  /* 0x1a01a01a666a7808 */ /* 0x000fce0002800000 */
[----:B------:R-:W-:Y:S05]  /*41c0*/  CALL.REL.NOINC `($_Z20MacCormack_2D_SolverififfPfS_S_$__internal_accurate_pow) ;  /* 0x0000003800987944 */ /* 0x000fea0003c00000 */
[----:B------:R-:W-:Y:S05]  /*41d0*/  BSYNC.RECONVERGENT B0 ;  /* 0x0000000000007941 */ /* 0x000fea0003800200 */
.L_x_280:
        /* <DEDUP_REMOVED lines=35> */
.L_x_282:
[----:B------:R-:W-:Y:S05]  /*4410*/  BSYNC.RECONVERGENT B1 ;  /* 0x0000000000017941 */ /* 0x000fea0003800200 */
.L_x_281:
[----:B------:R-:W-:Y:S01]  /*4420*/  FSETP.NEU.AND P5, PT, R56, 1, PT ;  /* 0x3f8000003800780b */ /* 0x000fe20003fad000 */
[----:B------:R-:W-:Y:S01]  /*4430*/  DADD R104, -RZ, |R94| ;  /* 0x00000000ff687229 */ /* 0x000fe2000000055e */
[----:B------:R-:W-:Y:S01]  /*4440*/  BSSY.RECONVERGENT B0, `(.L_x_283) ;  /* 0x000000a000007945 */ /* 0x000fe20003800200 */
[----:B------:R-:W-:Y:S02]  /*4450*/  MOV R0, 0x44e0 ;  /* 0x000044e000007802 */ /* 0x000fe40000000f00 */
[----:B------:R-:W-:Y:S01]  /*4460*/  FSEL R58, R102, 2.6805903767080696074e-23, P5 ;  /* 0x1a01a01a663a7808 */ /* 0x000fe20002800000 */
[----:B------:R-:W-:Y:S01]  /*4470*/  FADD R102, R4, R11 ;  /* 0x0000000b04667221 */ /* 0x000fe20000000000 */
[----:B------:R-:W-:Y:S01]  /*4480*/  FSEL R59, R103, 0.5390872955322265625, P5 ;  /* 0x3f0a01a0673b7808 */ /* 0x000fe20002800000 */
[----:B------:R-:W-:-:S05]  /*4490*/  IMAD.MOV.U32 R103, RZ, RZ, 0x401c0000 ;  /* 0x401c0000ff677424 */ /* 0x000fca00078e00ff */
[----:B------:R-:W-:Y:S01]  /*44a0*/  DADD R108, R58, R106 ;  /* 0x000000003a6c7229 */ /* 0x000fe2000000006a */
[----:B------:R0:W1:Y:S07]  /*44b0*/  F2F.F64.F32 R106, R102 ;  /* 0x00000066006a7310 */ /* 0x00006e0000201800 */
[----:B------:R-:W-:-:S11]  /*44c0*/  DMUL R108, R92, R108 ;  /* 0x0000006c5c6c7228 */ /* 0x000fd60000000000 */
[----:B01----:R-:W-:Y:S05]  /*44d0*/  CALL.REL.NOINC `($_Z20MacCormack_2D_SolverififfPfS_S_$__internal_accurate_pow) ;  /* 0x0000003400d47944 */ /* 0x003fea0003c00000 */
[----:B------:R-:W-:Y:S05]  /*44e0*/  BSYNC.RECONVERGENT B0 ;  /* 0x0000000000007941 */ /* 0x000fea0003800200 */
.L_x_283:
        /* <DEDUP_REMOVED lines=37> */
[----:B------:R-:W-:Y:S05]  /*4740*/  CALL.REL.NOINC `($__internal_6_$__cuda_sm20_div_rn_f64_full) ;  /* 0x0000002800147944 */ /* 0x000fea0003c00000 */
.L_x_285:
[----:B------:R-:W-:Y:S05]  /*4750*/  BSYNC.RECONVERGENT B1 ;  /* 0x0000000000017941 */ /* 0x000fea0003800200 */
.L_x_284:
[----:B------:R-:W-:Y:S01]  /*4760*/  FSETP.NEU.AND P5, PT, R54, 1, PT ;  /* 0x3f8000003600780b */ /* 0x000fe20003fad000 */
[----:B------:R-:W-:Y:S01]  /*4770*/  DADD R104, -RZ, |R96| ;  /* 0x00000000ff687229 */ /* 0x000fe20000000560 */
[----:B------:R-:W-:Y:S01]  /*4780*/  BSSY.RECONVERGENT B0, `(.L_x_286) ;  /* 0x0000009000007945 */ /* 0x000fe20003800200 */
[----:B------:R-:W-:Y:S02]  /*4790*/  MOV R0, 0x4810 ;  /* 0x0000481000007802 */ /* 0x000fe40000000f00 */
[----:B------:R-:W-:Y:S02]  /*47a0*/  FSEL R102, R102, 2.6805903767080696074e-23, P5 ;  /* 0x1a01a01a66667808 */ /* 0x000fe40002800000 */
[----:B------:R-:W-:-:S06]  /*47b0*/  FSEL R103, R103, 0.7265872955322265625, P5 ;  /* 0x3f3a01a067677808 */ /* 0x000fcc0002800000 */
[----:B------:R-:W-:-:S08]  /*47c0*/  DMUL R102, R90, R102 ;  /* 0x000000665a667228 */ /* 0x000fd00000000000 */
[----:B------:R-:W-:-:S08]  /*47d0*/  DMUL R102, R106, R102 ;  /* 0x000000666a667228 */ /* 0x000fd00000000000 */
[----:B------:R-:W-:Y:S01]  /*47e0*/  DFMA R108, R108, R106, R102 ;  /* 0x0000006a6c6c722b */ /* 0x000fe20000000066 */
[----:B------:R-:W-:-:S10]  /*47f0*/  IMAD.MOV.U32 R103, RZ, RZ, 0x40200000 ;  /* 0x40200000ff677424 */ /* 0x000fd400078e00ff */
[----:B------:R-:W-:Y:S05]  /*4800*/  CALL.REL.NOINC `($_Z20MacCormack_2D_SolverififfPfS_S_$__internal_accurate_pow) ;  /* 0x0000003400087944 */ /* 0x000fea0003c00000 */
[----:B------:R-:W-:Y:S05]  /*4810*/  BSYNC.RECONVERGENT B0 ;  /* 0x0000000000007941 */ /* 0x000fea0003800200 */
.L_x_286:
[----:B------:R-:W-:Y:S01]  /*4820*/  FSETP.NEU.AND P6, PT, R57, RZ, PT ;  /* 0x000000ff3900720b */ /* 0x000fe20003fcd000 */
[----:B------:R-:W-:Y:S01]  /*4830*/  IMAD.MOV.U32 R104, RZ, RZ, 0x1 ;  /* 0x00000001ff687424 */ /* 0x000fe200078e00ff */
[----:B------:R-:W-:Y:S01]  /*4840*/  LOP3.LUT P5, RZ, R52, 0x4000000, RZ, 0xc0, !PT ;  /* 0x0400000034ff7812 */ /* 0x000fe200078ac0ff */
[----:B------:R-:W-:Y:S01]  /*4850*/  BSSY.RECONVERGENT B1, `(.L_x_287) ;  /* 0x000001d000017945 */ /* 0x000fe20003800200 */
[----:B------:R-:W-:Y:S02]  /*4860*/  FSEL R111, R103, RZ, P6 ;  /* 0x000000ff676f7208 */ /* 0x000fe40003000000 */
        /* <DEDUP_REMOVED lines=27> */
.L_x_288:
[----:B------:R-:W-:Y:S05]  /*4a20*/  BSYNC.RECONVERGENT B1 ;  /* 0x0000000000017941 */ /* 0x000fea0003800200 */
.L_x_287:
[----:B------:R-:W-:Y:S01]  /*4a30*/  LDS R0, [R55+0x8] ;  /* 0x0000080037007984 */ /* 0x000fe20000000800 */
[----:B------:R-:W-:Y:S01]  /*4a40*/  FSETP.NEU.AND P5, PT, R57, 1, PT ;  /* 0x3f8000003900780b */ /* 0x000fe20003fad000 */
[----:B------:R-:W-:Y:S02]  /*4a50*/  BSSY.RECONVERGENT B0, `(.L_x_289) ;  /* 0x000000c000007945 */ /* 0x000fe40003800200 */
[----:B------:R-:W0:Y:S01]  /*4a60*/  LDS R105, [R55+0x28] ;  /* 0x0000280037697984 */ /* 0x000e220000000800 */
[----:B------:R-:W-:Y:S02]  /*4a70*/  FSEL R102, R102, 2.6805903767080696074e-23, P5 ;  /* 0x1a01a01a66667808 */ /* 0x000fe40002800000 */
[----:B------:R-:W-:-:S06]  /*4a80*/  FSEL R103, R103, 0.5390872955322265625, P5 ;  /* 0x3f0a01a067677808 */ /* 0x000fcc0002800000 */
        /* <DEDUP_REMOVED lines=9> */
.L_x_289:
        /* <DEDUP_REMOVED lines=38> */
.L_x_291:
[----:B------:R-:W-:Y:S05]  /*4d80*/  BSYNC.RECONVERGENT B1 ;  /* 0x0000000000017941 */ /* 0x000fea0003800200 */
.L_x_290:
        /* <DEDUP_REMOVED lines=16> */
.L_x_292:
        /* <DEDUP_REMOVED lines=29> */
[----:B------:R-:W-:Y:S05]  /*5060*/  CALL.REL.NOINC `($__internal_6_$__cuda_sm20_div_rn_f64_full) ;  /* 0x0000001c00cc7944 */ /* 0x000fea0003c00000 */
.L_x_294:
[----:B------:R-:W-:Y:S05]  /*5070*/  BSYNC.RECONVERGENT B1 ;  /* 0x0000000000017941 */ /* 0x000fea0003800200 */
.L_x_293:
[----:B------:R-:W-:Y:S01]  /*5080*/  FSETP.NEU.AND P5, PT, R54, 1, PT ;  /* 0x3f8000003600780b */ /* 0x000fe20003fad000 */
[----:B------:R-:W-:Y:S01]  /*5090*/  DADD R104, -RZ, |R98| ;  /* 0x00000000ff687229 */ /* 0x000fe20000000562 */
[----:B------:R-:W-:Y:S01]  /*50a0*/  BSSY.RECONVERGENT B0, `(.L_x_295) ;  /* 0x0000006000007945 */ /* 0x000fe20003800200 */
[----:B------:R-:W-:Y:S02]  /*50b0*/  MOV R0, 0x5100 ;  /* 0x0000510000007802 */ /* 0x000fe40000000f00 */
[----:B------:R-:W-:Y:S01]  /*50c0*/  FSEL R107, R103, 0.31736990809440612793, P5 ;  /* 0x3ea27e4f676b7808 */ /* 0x000fe20002800000 */
[----:B------:R-:W-:Y:S01]  /*50d0*/  IMAD.MOV.U32 R103, RZ, RZ, 0x40240000 ;  /* 0x40240000ff677424 */ /* 0x000fe200078e00ff */
[----:B------:R-:W-:-:S07]  /*50e0*/  FSEL R106, R102, -1.481905565015040338e-05, P5 ;  /* 0xb7789f5c666a7808 */ /* 0x000fce0002800000 */
[----:B------:R-:W-:Y:S05]  /*50f0*/  CALL.REL.NOINC `($_Z20MacCormack_2D_SolverififfPfS_S_$__internal_accurate_pow) ;  /* 0x0000002800cc7944 */ /* 0x000fea0003c00000 */
[----:B------:R-:W-:Y:S05]  /*5100*/  BSYNC.RECONVERGENT B0 ;  /* 0x0000000000007941 */ /* 0x000fea0003800200 */
.L_x_295:
        /* <DEDUP_REMOVED lines=35> */
.L_x_297:
[----:B------:R-:W-:Y:S05]  /*5340*/  BSYNC.RECONVERGENT B1 ;  /* 0x0000000000017941 */ /* 0x000fea0003800200 */
.L_x_296:
[----:B------:R-:W-:Y:S01]  /*5350*/  FSETP.NEU.AND P5, PT, R56, 1, PT ;  /* 0x3f8000003800780b */ /* 0x000fe20003fad000 */
[----:B------:R-:W-:Y:S01]  /*5360*/  DADD R104, -RZ, |R94| ;  /* 0x00000000ff687229 */ /* 0x000fe2000000055e */
[----:B------:R-:W-:Y:S01]  /*5370*/  BSSY.RECONVERGENT B0, `(.L_x_298) ;  /* 0x000000a000007945 */ /* 0x000fe20003800200 */
[----:B------:R-:W-:Y:S02]  /*5380*/  MOV R0, 0x5410 ;  /* 0x0000541000007802 */ /* 0x000fe40000000f00 */
[----:B------:R-:W-:Y:S01]  /*5390*/  FSEL R58, R102, -1.481905565015040338e-05, P5 ;  /* 0xb7789f5c663a7808 */ /* 0x000fe20002800000 */
[----:B------:R-:W-:Y:S01]  /*53a0*/  FADD R102, R14, R53 ;  /* 0x000000350e667221 */ /* 0x000fe20000000000 */
[----:B------:R-:W-:Y:S01]  /*53b0*/  FSEL R59, R103, 0.31736990809440612793, P5 ;  /* 0x3ea27e4f673b7808 */ /* 0x000fe20002800000 */
[----:B------:R-:W-:-:S05]  /*53c0*/  IMAD.MOV.U32 R103, RZ, RZ, 0x40220000 ;  /* 0x40220000ff677424 */ /* 0x000fca00078e00ff */
[----:B------:R-:W-:Y:S01]  /*53d0*/  DADD R108, R58, R106 ;  /* 0x000000003a6c7229 */ /* 0x000fe2000000006a */
[----:B------:R0:W1:Y:S07]  /*53e0*/  F2F.F64.F32 R106, R102 ;  /* 0x00000066006a7310 */ /* 0x00006e0000201800 */
[----:B------:R-:W-:-:S11]  /*53f0*/  DMUL R108, R92, R108 ;  /* 0x0000006c5c6c7228 */ /* 0x000fd60000000000 */
[----:B01----:R-:W-:Y:S05]  /*5400*/  CALL.REL.NOINC `($_Z20MacCormack_2D_SolverififfPfS_S_$__internal_accurate_pow) ;  /* 0x0000002800087944 */ /* 0x003fea0003c00000 */
[----:B------:R-:W-:Y:S05]  /*5410*/  BSYNC.RECONVERGENT B0 ;  /* 0x0000000000007941 */ /* 0x000fea0003800200 */
.L_x_298:
        /* <DEDUP_REMOVED lines=38> */
[----:B------:R-:W-:Y:S05]  /*5680*/  CALL.REL.NOINC `($__internal_6_$__cuda_sm20_div_rn_f64_full) ;  /* 0x0000001800447944 */ /* 0x000fea0003c00000 */
.L_x_300:
[----:B------:R-:W-:Y:S05]  /*5690*/  BSYNC.RECONVERGENT B1 ;  /* 0x0000000000017941 */ /* 0x000fea0003800200 */
.L_x_299:
[----:B------:R-:W-:Y:S01]  /*56a0*/  FSETP.NEU.AND P5, PT, R54, 1, PT ;  /* 0x3f8000003600780b */ /* 0x000fe20003fad000 */
[----:B------:R-:W-:Y:S01]  /*56b0*/  DADD R104, -RZ, |R96| ;  /* 0x00000000ff687229 */ /* 0x000fe20000000560 */
[----:B------:R-:W-:Y:S01]  /*56c0*/  BSSY.RECONVERGENT B0, `(.L_x_301) ;  /* 0x0000009000007945 */ /* 0x000fe20003800200 */
[----:B------:R-:W-:Y:S02]  /*56d0*/  MOV R0, 0x5750 ;  /* 0x0000575000007802 */ /* 0x000fe40000000f00 */
[----:B------:R-:W-:Y:S02]  /*56e0*/  FSEL R102, R102, -1.8629033836980242629e-16, P5 ;  /* 0xa556c73466667808 */ /* 0x000fe40002800000 */
[----:B------:R-:W-:-:S06]  /*56f0*/  FSEL R103, R103, 0.42014989256858825684, P5 ;  /* 0x3ed71de367677808 */ /* 0x000fcc0002800000 */
[----:B------:R-:W-:-:S08]  /*5700*/  DMUL R102, R90, R102 ;  /* 0x000000665a667228 */ /* 0x000fd00000000000 */
[----:B------:R-:W-:-:S08]  /*5710*/  DMUL R102, R106, R102 ;  /* 0x000000666a667228 */ /* 0x000fd00000000000 */
[----:B------:R-:W-:Y:S01]  /*5720*/  DFMA R108, R108, R106, R102 ;  /* 0x0000006a6c6c722b */ /* 0x000fe20000000066 */
[----:B------:R-:W-:-:S10]  /*5730*/  IMAD.MOV.U32 R103, RZ, RZ, 0x40240000 ;  /* 0x40240000ff677424 */ /* 0x000fd400078e00ff */
[----:B------:R-:W-:Y:S05]  /*5740*/  CALL.REL.NOINC `($_Z20MacCormack_2D_SolverififfPfS_S_$__internal_accurate_pow) ;  /* 0x0000002400387944 */ /* 0x000fea0003c00000 */
[----:B------:R-:W-:Y:S05]  /*5750*/  BSYNC.RECONVERGENT B0 ;  /* 0x0000000000007941 */ /* 0x000fea0003800200 */
.L_x_301:
        /* <DEDUP_REMOVED lines=32> */
.L_x_303:
[----:B------:R-:W-:Y:S05]  /*5960*/  BSYNC.RECONVERGENT B1 ;  /* 0x0000000000017941 */ /* 0x000fea0003800200 */
.L_x_302:
[----:B------:R-:W-:Y:S01]  /*5970*/  LDS R0, [R55+0x4] ;  /* 0x0000040037007984 */ /* 0x000fe20000000800 */
[----:B------:R-:W-:Y:S01]  /*5980*/  FSETP.NEU.AND P5, PT, R57, 1, PT ;  /* 0x3f8000003900780b */ /* 0x000fe20003fad000 */
[----:B------:R-:W-:Y:S02]  /*5990*/  BSSY.RECONVERGENT B0, `(.L_x_304) ;  /* 0x000000c000007945 */ /* 0x000fe40003800200 */
[----:B------:R-:W0:Y:S01]  /*59a0*/  LDS R105, [R55+0x2c] ;  /* 0x00002c0037697984 */ /* 0x000e220000000800 */
[----:B------:R-:W-:Y:S02]  /*59b0*/  FSEL R102, R102, -1.481905565015040338e-05, P5 ;  /* 0xb7789f5c66667808 */ /* 0x000fe40002800000 */
[----:B------:R-:W-:-:S06]  /*59c0*/  FSEL R103, R103, 0.31736990809440612793, P5 ;  /* 0x3ea27e4f67677808 */ /* 0x000fcc0002800000 */
        /* <DEDUP_REMOVED lines=9> */
.L_x_304:
[----:B------:R-:W-:Y:S01]  /*5a60*/  DADD R104, -RZ, -R102 ;  /* 0x00000000ff687229 */ /* 0x000fe20000000966 */
[----:B------:R-:W-:Y:S01]  /*5a70*/  P2R R111, PR, RZ, 0x2 ;  /* 0x00000002ff6f7803 */ /* 0x000fe20000000000 */
[----:B------:R-:W-:Y:S01]  /*5a80*/  IMAD.MOV.U32 R112, RZ, RZ, 0x1 ;  /* 0x00000001ff707424 */ /* 0x000fe200078e00ff */
[----:B------:R-:W-:Y:S01]  /*5a90*/  LOP3.LUT P1, RZ, R52, 0x80, RZ, 0xc0, !PT ;  /* 0x0000008034ff7812 */ /* 0x000fe2000782c0ff */
        /* <DEDUP_REMOVED lines=35> */
.L_x_306:
[----:B------:R-:W-:Y:S05]  /*5cd0*/  BSYNC.RECONVERGENT B1 ;  /* 0x0000000000017941 */ /* 0x000fea0003800200 */
.L_x_305:
[----:B------:R-:W-:Y:S01]  /*5ce0*/  FSETP.NEU.AND P5, PT, R57, 1, PT ;  /* 0x3f8000003900780b */ /* 0x000fe20003fad000 */
[----:B------:R-:W0:Y:S01]  /*5cf0*/  F2F.F64.F32 R118, R118 ;  /* 0x0000007600767310 */ /* 0x000e220000201800 */
[----:B------:R-:W-:Y:S01]  /*5d00*/  DADD R104, -RZ, |R94| ;  /* 0x00000000ff687229 */ /* 0x000fe2000000055e */
[----:B------:R-:W-:Y:S01]  /*5d10*/  BSSY.RECONVERGENT B0, `(.L_x_307) ;  /* 0x000000c000007945 */ /* 0x000fe20003800200 */
[----:B------:R-:W-:Y:S02]  /*5d20*/  FSEL R102, R102, -1.8629033836980242629e-16, P5 ;  /* 0xa556c73466667808 */ /* 0x000fe40002800000 */
[----:B------:R-:W-:Y:S02]  /*5d30*/  FSEL R103, R103, 0.42014989256858825684, P5 ;  /* 0x3ed71de367677808 */ /* 0x000fe40002800000 */
        /* <DEDUP_REMOVED lines=10> */
.L_x_307:
        /* <DEDUP_REMOVED lines=30> */
[----:B------:R-:W-:Y:S05]  /*5fc0*/  CALL.REL.NOINC `($__internal_6_$__cuda_sm20_div_rn_f64_full) ;  /* 0x0000000c00f47944 */ /* 0x000fea0003c00000 */
.L_x_309:
[----:B------:R-:W-:Y:S05]  /*5fd0*/  BSYNC.RECONVERGENT B1 ;  /* 0x0000000000017941 */ /* 0x000fea0003800200 */
.L_x_308:
[----:B------:R-:W-:Y:S01]  /*5fe0*/  FSETP.NEU.AND P5, PT, R54, 1, PT ;  /* 0x3f8000003600780b */ /* 0x000fe20003fad000 */
[----:B------:R-:W-:Y:S01]  /*5ff0*/  DADD R104, -RZ, |R98| ;  /* 0x00000000ff687229 */ /* 0x000fe20000000562 */
[----:B------:R-:W-:Y:S01]  /*6000*/  BSSY.RECONVERGENT B0, `(.L_x_310) ;  /* 0x0000006000007945 */ /* 0x000fe20003800200 */
[----:B------:R-:W-:Y:S02]  /*6010*/  MOV R0, 0x6060 ;  /* 0x0000606000007802 */ /* 0x000fe40000000f00 */
[----:B------:R-:W-:Y:S01]  /*6020*/  FSEL R59, R103, 0.17376267910003662109, P5 ;  /* 0x3e31eed8673b7808 */ /* 0x000fe20002800000 */
[----:B------:R-:W-:Y:S01]  /*6030*/  IMAD.MOV.U32 R103, RZ, RZ, 0x40280000 ;  /* 0x40280000ff677424 */ /* 0x000fe200078e00ff */
[----:B------:R-:W-:-:S07]  /*6040*/  FSEL R58, R102, -1.54028256424871466263e+29, P5 ;  /* 0xeff8d898663a7808 */ /* 0x000fce0002800000 */
[----:B------:R-:W-:Y:S05]  /*6050*/  CALL.REL.NOINC `($_Z20MacCormack_2D_SolverififfPfS_S_$__internal_accurate_pow) ;  /* 0x0000001800f47944 */ /* 0x000fea0003c00000 */
[----:B------:R-:W-:Y:S05]  /*6060*/  BSYNC.RECONVERGENT B0 ;  /* 0x0000000000007941 */ /* 0x000fea0003800200 */
.L_x_310:
[----:B------:R-:W-:Y:S01]  /*6070*/  P2R R104, PR, RZ, 0x1 ;  /* 0x00000001ff687803 */ /* 0x000fe20000000000 */
[----:B------:R-:W-:Y:S01]  /*6080*/  BSSY.RECONVERGENT B1, `(.L_x_311) ;  /* 0x0000023000017945 */ /* 0x000fe20003800200 */
[----:B------:R-:W-:Y:S02]  /*6090*/  FSETP.NEU.AND P0, PT, R56, RZ, PT ;  /* 0x000000ff3800720b */ /* 0x000fe40003f0d000 */
[----:B------:R-:W-:Y:S02]  /*60a0*/  LOP3.LUT P5, RZ, R110, 0x4, RZ, 0xc0, !PT ;  /* 0x000000046eff7812 */ /* 0x000fe400078ac0ff */
[----:B------:R-:W-:Y:S02]  /*60b0*/  FSEL R0, R102, RZ, P0 ;  /* 0x000000ff66007208 */ /* 0x000fe40000000000 */
[----:B------:R-:W-:Y:S01]  /*60c0*/  FSEL R109, R103, RZ, P0 ;  /* 0x000000ff676d7208 */ /* 0x000fe20000000000 */
[----:B------:R-:W-:Y:S01]  /*60d0*/  DADD R102, R98, 12 ;  /* 0x4028000062667429 */ /* 0x000fe20000000000 */
[----:B------:R-:W-:-:S02]  /*60e0*/  LOP3.LUT P6, RZ, R52, 0x20, RZ, 0xc0, !PT ;  /* 0x0000002034ff7812 */ /* 0x000fc400078cc0ff */
[----:B------:R-:W-:Y:S01]  /*60f0*/  ISETP.NE.AND P0, PT, R104, RZ, PT ;  /* 0x000000ff6800720c */ /* 0x000fe20003f05270 */
[----:B------:R-:W-:Y:S01]  /*6100*/  IMAD.MOV.U32 R104, RZ, RZ, 0x1 ;  /* 0x00000001ff687424 */ /* 0x000fe200078e00ff */
[----:B------:R-:W-:Y:S02]  /*6110*/  FSEL R105, R0, RZ, P6 ;  /* 0x000000ff00697208 */ /* 0x000fe40003000000 */
[----:B------:R-:W-:-:S03]  /*6120*/  FSEL R107, R109, +QNAN , P6 ;  /* 0x7ff000006d6b7808 */ /* 0x000fc60003000000 */
        /* <DEDUP_REMOVED lines=24> */
.L_x_312:
[----:B------:R-:W-:Y:S05]  /*62b0*/  BSYNC.RECONVERGENT B1 ;  /* 0x0000000000017941 */ /* 0x000fea0003800200 */
.L_x_311:
[----:B------:R-:W-:Y:S01]  /*62c0*/  FSETP.NEU.AND P1, PT, R56, 1, PT ;  /* 0x3f8000003800780b */ /* 0x000fe20003f2d000 */
[----:B------:R-:W-:Y:S01]  /*62d0*/  FADD R13, R16, R13 ;  /* 0x0000000d100d7221 */ /* 0x000fe20000000000 */
[----:B------:R-:W-:Y:S01]  /*62e0*/  DADD R104, -RZ, |R94| ;  /* 0x00000000ff687229 */ /* 0x000fe2000000055e */
[----:B------:R-:W-:Y:S01]  /*62f0*/  BSSY.RECONVERGENT B0, `(.L_x_313) ;  /* 0x0000009000007945 */ /* 0x000fe20003800200 */
[----:B------:R-:W-:Y:S02]  /*6300*/  FSEL R106, R102, -1.54028256424871466263e+29, P1 ;  /* 0xeff8d898666a7808 */ /* 0x000fe40000800000 */
[----:B------:R-:W-:Y:S01]  /*6310*/  FSEL R107, R103, 0.17376267910003662109, P1 ;  /* 0x3e31eed8676b7808 */ /* 0x000fe20000800000 */
[----:B------:R-:W-:Y:S01]  /*6320*/  IMAD.MOV.U32 R103, RZ, RZ, 0x40260000 ;  /* 0x40260000ff677424 */ /* 0x000fe200078e00ff */
[----:B------:R-:W-:-:S04]  /*6330*/  MOV R0, 0x6380 ;  /* 0x0000638000007802 */ /* 0x000fc80000000f00 */
[----:B------:R-:W-:Y:S01]  /*6340*/  DADD R108, R106, R58 ;  /* 0x000000006a6c7229 */ /* 0x000fe2000000003a */
[----:B------:R0:W1:Y:S07]  /*6350*/  F2F.F64.F32 R58, R13 ;  /* 0x0000000d003a7310 */ /* 0x00006e0000201800 */
[----:B------:R-:W-:-:S11]  /*6360*/  DMUL R108, R92, R108 ;  /* 0x0000006c5c6c7228 */ /* 0x000fd60000000000 */
[----:B01----:R-:W-:Y:S05]  /*6370*/  CALL.REL.NOINC `($_Z20MacCormack_2D_SolverififfPfS_S_$__internal_accurate_pow) ;  /* 0x00000018002c7944 */ /* 0x003fea0003c00000 */
[----:B------:R-:W-:Y:S05]  /*6380*/  BSYNC.RECONVERGENT B0 ;  /* 0x0000000000007941 */ /* 0x000fea0003800200 */
.L_x_313:
[----:B------:R-:W-:Y:S01]  /*6390*/  DADD R104, -RZ, -R102 ;  /* 0x00000000ff687229 */ /* 0x000fe20000000966 */
[----:B------:R-:W-:Y:S01]  /*63a0*/  LOP3.LUT P6, RZ, R52, 0x40, RZ, 0xc0, !PT ;  /* 0x0000004034ff7812 */ /* 0x000fe200078cc0ff */
[----:B------:R-:W0:Y:S01]  /*63b0*/  MUFU.RCP64H R113, 39916800 ;  /* 0x418308a800717908 */ /* 0x000e220000001800 */
[----:B------:R-:W-:Y:S01]  /*63c0*/  FSETP.NEU.AND P5, PT, R54, RZ, PT ;  /* 0x000000ff3600720b */ /* 0x000fe20003fad000 */
[----:B------:R-:W-:Y:S01]  /*63d0*/  IMAD.MOV.U32 R112, RZ, RZ, 0x1 ;  /* 0x00000001ff707424 */ /* 0x000fe200078e00ff */
[----:B------:R-:W-:Y:S01]  /*63e0*/  LOP3.LUT P1, RZ, R110, 0x8, RZ, 0xc0, !PT ;  /* 0x000000086eff7812 */ /* 0x000fe2000782c0ff */
[----:B------:R-:W-:Y:S04]  /*63f0*/  BSSY.RECONVERGENT B1, `(.L_x_314) ;  /* 0x000001f000017945 */ /* 0x000fe80003800200 */
[----:B------:R-:W-:-:S02]  /*6400*/  FSEL R102, R104, R102, !P6 ;  /* 0x0000006668667208 */ /* 0x000fc40007000000 */
[----:B------:R-:W-:Y:S02]  /*6410*/  FSEL R103, R105, R103, !P6 ;  /* 0x0000006769677208 */ /* 0x000fe40007000000 */
[----:B------:R-:W-:Y:S02]  /*6420*/  FSEL R0, R102, RZ, P5 ;  /* 0x000000ff66007208 */ /* 0x000fe40002800000 */
[----:B------:R-:W-:Y:S01]  /*6430*/  FSEL R13, R95, R103, !P5 ;  /* 0x000000675f0d7208 */ /* 0x000fe20006800000 */
[----:B------:R-:W-:Y:S01]  /*6440*/  DADD R102, R94, 11 ;  /* 0x402600005e667429 */ /* 0x000fe20000000000 */
[----:B------:R-:W-:Y:S02]  /*6450*/  FSEL R105, R0, RZ, P4 ;  /* 0x000000ff00697208 */ /* 0x000fe40002000000 */
[----:B------:R-:W-:-:S07]  /*6460*/  FSEL R111, R13, R51, P4 ;  /* 0x000000330d6f7208 */ /* 0x000fce0002000000 */
[----:B------:R-:W-:Y:S01]  /*6470*/  @!P1 FSEL R0, R102, R105, P2 ;  /* 0x0000006966009208 */ /* 0x000fe20001000000 */
[----:B------:R-:W-:Y:S01]  /*6480*/  IMAD.MOV.U32 R102, RZ, RZ, 0x0 ;  /* 0x00000000ff667424 */ /* 0x000fe200078e00ff */
        /* <DEDUP_REMOVED lines=20> */
[----:B------:R-:W-:Y:S05]  /*65d0*/  CALL.REL.NOINC `($__internal_6_$__cuda_sm20_div_rn_f64_full) ;  /* 0x0000000800707944 */ /* 0x000fea0003c00000 */
.L_x_315:
[----:B------:R-:W-:Y:S05]  /*65e0*/  BSYNC.RECONVERGENT B1 ;  /* 0x0000000000017941 */ /* 0x000fea0003800200 */
.L_x_314:
[----:B------:R-:W-:Y:S01]  /*65f0*/  FSETP.NEU.AND P1, PT, R54, 1, PT ;  /* 0x3f8000003600780b */ /* 0x000fe20003f2d000 */
[----:B------:R-:W-:Y:S01]  /*6600*/  DADD R104, -RZ, |R96| ;  /* 0x00000000ff687229 */ /* 0x000fe20000000560 */
[----:B------:R-:W-:Y:S01]  /*6610*/  BSSY.RECONVERGENT B0, `(.L_x_316) ;  /* 0x0000009000007945 */ /* 0x000fe20003800200 */
[----:B------:R-:W-:Y:S02]  /*6620*/  MOV R0, 0x66a0 ;  /* 0x000066a000007802 */ /* 0x000fe40000000f00 */
[----:B------:R-:W-:Y:S02]  /*6630*/  FSEL R102, R102, 2.31650119206303194887e+24, P1 ;  /* 0x67f544e466667808 */ /* 0x000fe40000800000 */
[----:B------:R-:W-:-:S06]  /*6640*/  FSEL R103, R103, 0.22939403355121612549, P1 ;  /* 0x3e6ae64567677808 */ /* 0x000fcc0000800000 */
[----:B------:R-:W-:-:S08]  /*6650*/  DMUL R102, R90, R102 ;  /* 0x000000665a667228 */ /* 0x000fd00000000000 */
[----:B------:R-:W-:-:S08]  /*6660*/  DMUL R102, R58, R102 ;  /* 0x000000663a667228 */ /* 0x000fd00000000000 */
[----:B------:R-:W-:Y:S01]  /*6670*/  DFMA R108, R108, R58, R102 ;  /* 0x0000003a6c6c722b */ /* 0x000fe20000000066 */
[----:B------:R-:W-:-:S10]  /*6680*/  IMAD.MOV.U32 R103, RZ, RZ, 0x40280000 ;  /* 0x40280000ff677424 */ /* 0x000fd400078e00ff */
[----:B------:R-:W-:Y:S05]  /*6690*/  CALL.REL.NOINC `($_Z20MacCormack_2D_SolverififfPfS_S_$__internal_accurate_pow) ;  /* 0x0000001400647944 */ /* 0x000fea0003c00000 */
[----:B------:R-:W-:Y:S05]  /*66a0*/  BSYNC.RECONVERGENT B0 ;  /* 0x0000000000007941 */ /* 0x000fea0003800200 */
.L_x_316:
[----:B------:R-:W-:Y:S01]  /*66b0*/  FSETP.NEU.AND P2, PT, R57, RZ, PT ;  /* 0x000000ff3900720b */ /* 0x000fe20003f4d000 */
[----:B------:R-:W-:Y:S01]  /*66c0*/  DADD R58, R96, 12 ;  /* 0x40280000603a7429 */ /* 0x000fe20000000000 */
[----:B------:R-:W-:Y:S01]  /*66d0*/  LOP3.LUT P1, RZ, R110, 0x10, RZ, 0xc0, !PT ;  /* 0x000000106eff7812 */ /* 0x000fe2000782c0ff */
[----:B------:R-:W-:Y:S01]  /*66e0*/  BSSY.RECONVERGENT B1, `(.L_x_317) ;  /* 0x000001e000017945 */ /* 0x000fe20003800200 */
[----:B------:R-:W-:Y:S01]  /*66f0*/  FSEL R0, R102, RZ, P2 ;  /* 0x000000ff66007208 */ /* 0x000fe20001000000 */
[----:B------:R-:W-:Y:S01]  /*6700*/  IMAD.MOV.U32 R102, RZ, RZ, 0x1 ;  /* 0x00000001ff667424 */ /* 0x000fe200078e00ff */
[----:B------:R-:W-:Y:S02]  /*6710*/  FSEL R13, R103, RZ, P2 ;  /* 0x000000ff670d7208 */ /* 0x000fe40001000000 */
[----:B------:R-:W-:Y:S02]  /*6720*/  FSEL R103, R0, RZ, P3 ;  /* 0x000000ff00677208 */ /* 0x000fe40001800000 */
[----:B------:R-:W-:-:S05]  /*6730*/  FSEL R105, R13, +QNAN , P3 ;  /* 0x7ff000000d697808 */ /* 0x000fca0001800000 */
        /* <DEDUP_REMOVED lines=24> */
.L_x_318:
[----:B------:R-:W-:Y:S05]  /*68c0*/  BSYNC.RECONVERGENT B1 ;  /* 0x0000000000017941 */ /* 0x000fea0003800200 */
.L_x_317:
[----:B------:R-:W-:Y:S01]  /*68d0*/  LDS R0, [R55] ;  /* 0x0000000037007984 */ /* 0x000fe20000000800 */
[----:B------:R-:W-:Y:S01]  /*68e0*/  FSETP.NEU.AND P1, PT, R57, 1, PT ;  /* 0x3f8000003900780b */ /* 0x000fe20003f2d000 */
[----:B------:R-:W-:Y:S01]  /*68f0*/  DADD R104, -RZ, |R96| ;  /* 0x00000000ff687229 */ /* 0x000fe20000000560 */
[----:B------:R-:W-:Y:S01]  /*6900*/  BSSY.RECONVERGENT B0, `(.L_x_319) ;  /* 0x000000b000007945 */ /* 0x000fe20003800200 */
[----:B------:R-:W0:Y:S01]  /*6910*/  LDS R13, [R55+0x30] ;  /* 0x00003000370d7984 */ /* 0x000e220000000800 */
[----:B------:R-:W-:Y:S02]  /*6920*/  FSEL R58, R102, -1.54028256424871466263e+29, P1 ;  /* 0xeff8d898663a7808 */ /* 0x000fe40000800000 */
[----:B------:R-:W-:Y:S01]  /*6930*/  FSEL R59, R103, 0.17376267910003662109, P1 ;  /* 0x3e31eed8673b7808 */ /* 0x000fe20000800000 */
[----:B------:R-:W-:-:S05]  /*6940*/  IMAD.MOV.U32 R103, RZ, RZ, 0x40260000 ;  /* 0x40260000ff677424 */ /* 0x000fca00078e00ff */
[----:B------:R-:W-:-:S08]  /*6950*/  DADD R58, R106, R58 ;  /* 0x000000006a3a7229 */ /* 0x000fd0000000003a */
[----:B------:R-:W-:Y:S01]  /*6960*/  DMUL R58, R80, R58 ;  /* 0x0000003a503a7228 */ /* 0x000fe20000000000 */
[----:B0-----:R-:W-:Y:S01]  /*6970*/  FADD R13, R0, R13 ;  /* 0x0000000d000d7221 */ /* 0x001fe20000000000 */
[----:B------:R-:W-:-:S03]  /*6980*/  MOV R0, 0x69b0 ;  /* 0x000069b000007802 */ /* 0x000fc60000000f00 */
[----:B------:R0:W1:Y:S06]  /*6990*/  F2F.F64.F32 R106, R13 ;  /* 0x0000000d006a7310 */ /* 0x00006c0000201800 */
[----:B01----:R-:W-:Y:S05]  /*69a0*/  CALL.REL.NOINC `($_Z20MacCormack_2D_SolverififfPfS_S_$__internal_accurate_pow) ;  /* 0x0000001000a07944 */ /* 0x003fea0003c00000 */
[----:B------:R-:W-:Y:S05]  /*69b0*/  BSYNC.RECONVERGENT B0 ;  /* 0x0000000000007941 */ /* 0x000fea0003800200 */
.L_x_319:
[----:B------:R-:W0:Y:S01]  /*69c0*/  MUFU.RCP64H R113, 39916800 ;  /* 0x418308a800717908 */ /* 0x000e220000001800 */
[----:B------:R-:W-:Y:S01]  /*69d0*/  IMAD.MOV.U32 R54, RZ, RZ, 0x0 ;  /* 0x00000000ff367424 */ /* 0x000fe200078e00ff */
[----:B------:R-:W-:Y:S01]  /*69e0*/  DADD R114, -RZ, -R102 ;  /* 0x00000000ff727229 */ /* 0x000fe20000000966 */
[----:B------:R-:W-:Y:S01]  /*69f0*/  IMAD.MOV.U32 R55, RZ, RZ, 0x418308a8 ;  /* 0x418308a8ff377424 */ /* 0x000fe200078e00ff */
[----:B------:R-:W-:Y:S01]  /*6a00*/  LOP3.LUT P4, RZ, R52, 0x80, RZ, 0xc0, !PT ;  /* 0x0000008034ff7812 */ /* 0x000fe2000788c0ff */
[----:B------:R-:W-:Y:S01]  /*6a10*/  IMAD.MOV.U32 R112, RZ, RZ, 0x1 ;  /* 0x00000001ff707424 */ /* 0x000fe200078e00ff */
[----:B------:R-:W-:Y:S01]  /*6a20*/  LOP3.LUT P1, RZ, R110, 0x20, RZ, 0xc0, !PT ;  /* 0x000000206eff7812 */ /* 0x000fe2000782c0ff */
[----:B------:R-:W-:Y:S01]  /*6a30*/  BSSY.RECONVERGENT B1, `(.L_x_320) ;  /* 0x000001e000017945 */ /* 0x000fe20003800200 */
[----:B------:R-:W-:-:S04]  /*6a40*/  FSETP.NEU.AND P2, PT, R57, RZ, PT ;  /* 0x000000ff3900720b */ /* 0x000fc80003f4d000 */
[----:B------:R-:W-:Y:S02]  /*6a50*/  FSEL R0, R114, R102, !P4 ;  /* 0x0000006672007208 */ /* 0x000fe40006000000 */
[----:B------:R-:W-:Y:S01]  /*6a60*/  FSEL R115, R115, R103, !P4 ;  /* 0x0000006773737208 */ /* 0x000fe20006000000 */
[----:B------:R-:W-:Y:S01]  /*6a70*/  DADD R102, R96, 11 ;  /* 0x4026000060667429 */ /* 0x000fe20000000000 */
[----:B------:R-:W-:Y:S01]  /*6a80*/  FSEL R0, R0, RZ, P2 ;  /* 0x000000ff00007208 */ /* 0x000fe20001000000 */
[----:B0-----:R-:W-:Y:S01]  /*6a90*/  DFMA R104, R112, -R54, 1 ;  /* 0x3ff000007068742b */ /* 0x001fe20000000836 */
[----:B------:R-:W-:Y:S02]  /*6aa0*/  FSEL R115, R97, R115, !P2 ;  /* 0x0000007361737208 */ /* 0x000fe40005000000 */
[----:B------:R-:W-:Y:S02]  /*6ab0*/  FSEL R13, R0, RZ, P3 ;  /* 0x000000ff000d7208 */ /* 0x000fe40001800000 */
[----:B------:R-:W-:-:S03]  /*6ac0*/  FSEL R111, R115, R50, P3 ;  /* 0x00000032736f7208 */ /* 0x000fc60001800000 */
[----:B------:R-:W-:Y:S01]  /*6ad0*/  DFMA R104, R104, R104, R104 ;  /* 0x000000686868722b */ /* 0x000fe20000000068 */
[----:B------:R-:W-:Y:S02]  /*6ae0*/  @!P1 FSEL R0, R102, R13, P0 ;  /* 0x0000000d66009208 */ /* 0x000fe40000000000 */
[----:B------:R-:W-:-:S05]  /*6af0*/  @!P1 FSEL R115, R103, R111, P0 ;  /* 0x0000006f67739208 */ /* 0x000fca0000000000 */
        /* <DEDUP_REMOVED lines=17> */
.L_x_321:
[----:B------:R-:W-:Y:S05]  /*6c10*/  BSYNC.RECONVERGENT B1 ;  /* 0x0000000000017941 */ /* 0x000fea0003800200 */
.L_x_320:
[----:B------:R-:W0:Y:S01]  /*6c20*/  LDC.64 R104, c[0x0][0x398] ;  /* 0x0000e600ff687b82 */ /* 0x000e220000000a00 */
[----:B------:R-:W2:Y:S01]  /*6c30*/  LDG.E R13, desc[UR6][R60.64] ;  /* 0x000000063c0d7981 */ /* 0x000ea2000c1e1900 */
[----:B------:R-:W-:Y:S01]  /*6c40*/  FSETP.NEU.AND P0, PT, R57, 1, PT ;  /* 0x3f8000003900780b */ /* 0x000fe20003f0d000 */
[----:B------:R-:W-:Y:S01]  /*6c50*/  FADD R0, R8, R8 ;  /* 0x0000000808007221 */ /* 0x000fe20000000000 */
[----:B------:R-:W1:Y:S01]  /*6c60*/  LDCU UR4, c[0x0][0x380] ;  /* 0x00007000ff0477ac */ /* 0x000e620008000800 */
[----:B0-----:R-:W-:-:S06]  /*6c70*/  IMAD.WIDE R104, R49, 0x4, R104 ;  /* 0x0000000431687825 */ /* 0x001fcc00078e0268 */
[----:B------:R-:W3:Y:S01]  /*6c80*/  LDG.E.CONSTANT R104, desc[UR6][R104.64] ;  /* 0x0000000668687981 */ /* 0x000ee2000c1e9900 */
[----:B------:R-:W-:Y:S02]  /*6c90*/  FSEL R54, R102, 2.31650119206303194887e+24, P0 ;  /* 0x67f544e466367808 */ /* 0x000fe40000000000 */
[----:B------:R-:W-:-:S06]  /*6ca0*/  FSEL R55, R103, 0.22939403355121612549, P0 ;  /* 0x3e6ae64567377808 */ /* 0x000fcc0000000000 */
[----:B------:R-:W-:-:S08]  /*6cb0*/  DMUL R54, R70, R54 ;  /* 0x0000003646367228 */ /* 0x000fd00000000000 */
[----:B------:R-:W-:Y:S01]  /*6cc0*/  DMUL R54, R106, R54 ;  /* 0x000000366a367228 */ /* 0x000fe20000000000 */
[----:B------:R-:W0:Y:S07]  /*6cd0*/  F2F.F64.F32 R56, R117 ;  /* 0x0000007500387310 */ /* 0x000e2e0000201800 */
[----:B------:R-:W-:-:S08]  /*6ce0*/  DFMA R54, R58, R106, R54 ;  /* 0x0000006a3a36722b */ /* 0x000fd00000000036 */
[----:B------:R-:W-:-:S08]  /*6cf0*/  DADD R54, R108, R54 ;  /* 0x000000006c367229 */ /* 0x000fd00000000036 */
[----:B0-----:R-:W-:-:S10]  /*6d00*/  DADD R54, R54, R56 ;  /* 0x0000000036367229 */ /* 0x001fd40000000038 */
[----:B------:R-:W3:Y:S01]  /*6d10*/  F2F.F32.F64 R54, R54 ;  /* 0x0000003600367310 */ /* 0x000ee20000301000 */
[----:B------:R-:W-:-:S05]  /*6d20*/  VIADD R46, R46, 0x1 ;  /* 0x000000012e2e7836 */ /* 0x000fca0000000000 */
[----:B------:R-:W-:Y:S01]  /*6d30*/  ISETP.NE.AND P0, PT, R46, -0xc, PT ;  /* 0xfffffff42e00780c */ /* 0x000fe20003f05270 */
[----:B-1----:R-:W-:Y:S02]  /*6d40*/  VIADD R48, R48, UR4 ;  /* 0x0000000430307c36 */ /* 0x002fe40008000000 */
[----:B------:R-:W-:Y:S02]  /*6d50*/  VIADD R49, R49, UR4 ;  /* 0x0000000431317c36 */ /* 0x000fe40008000000 */
[----:B--2---:R-:W-:-:S04]  /*6d60*/  FADD R13, R0, -R13 ;  /* 0x8000000d000d7221 */ /* 0x004fc80000000000 */
[----:B---3--:R-:W-:-:S05]  /*6d70*/  FFMA R57, R54, R104, R13 ;  /* 0x0000006836397223 */ /* 0x008fca000000000d */
[----:B------:R0:W-:Y:S01]  /*6d80*/  STG.E desc[UR6][R60.64], R57 ;  /* 0x000000393c007986 */ /* 0x0001e2000c101906 */
[----:B------:R-:W-:Y:S01]  /*6d90*/  IMAD.MOV.U32 R13, RZ, RZ, R53 ;  /* 0x000000ffff0d7224 */ /* 0x000fe200078e0035 */
[----:B------:R-:W-:Y:S06]  /*6da0*/  @P0 BRA `(.L_x_322) ;  /* 0xffffffa000080947 */ /* 0x000fec000383ffff */
.L_x_237:
        /* <DEDUP_REMOVED lines=25> */
[----:B0-----:R-:W-:Y:S05]  /*6f40*/  CALL.REL.NOINC `($__internal_6_$__cuda_sm20_div_rn_f64_full) ;  /* 0x0000000000147944 */ /* 0x001fea0003c00000 */
.L_x_323:
[----:B------:R-:W1:Y:S01]  /*6f50*/  LDC.64 R4, c[0x4][0x78] ;  /* 0x01001e00ff047b82 */ /* 0x000e620000000a00 */
[----:B------:R-:W2:Y:S01]  /*6f60*/  F2F.F32.F64 R103, R102 ;  /* 0x0000006600677310 */ /* 0x000ea20000301000 */
[----:B-1----:R-:W-:-:S05]  /*6f70*/  IMAD.WIDE R2, R3, 0x4, R4 ;  /* 0x0000000403027825 */ /* 0x002fca00078e0204 */
[----:B--2---:R-:W-:Y:S01]  /*6f80*/  STG.E desc[UR6][R2.64], R103 ;  /* 0x0000006702007986 */ /* 0x004fe2000c101906 */
[----:B------:R-:W-:Y:S05]  /*6f90*/  EXIT ;  /* 0x000000000000794d */ /* 0x000fea0003800000 */
        .weak           $__internal_6_$__cuda_sm20_div_rn_f64_full
        .type           $__internal_6_$__cuda_sm20_div_rn_f64_full,@function
        .size           $__internal_6_$__cuda_sm20_div_rn_f64_full,($__internal_7_$__cuda_sm3x_div_rn_noftz_f32_slowpath - $__internal_6_$__cuda_sm20_div_rn_f64_full)
$__internal_6_$__cuda_sm20_div_rn_f64_full:
[----:B------:R-:W-:Y:S01]  /*6fa0*/  IMAD.MOV.U32 R121, RZ, RZ, R105 ;  /* 0x000000ffff797224 */ /* 0x000fe200078e0069 */
[----:B------:R-:W-:Y:S01]  /*6fb0*/  LOP3.LUT R116, R103, 0x7ff00000, RZ, 0xc0, !PT ;  /* 0x7ff0000067747812 */ /* 0x000fe200078ec0ff */
[----:B------:R-:W-:Y:S01]  /*6fc0*/  IMAD.MOV.U32 R112, RZ, RZ, 0x1ca00000 ;  /* 0x1ca00000ff707424 */ /* 0x000fe200078e00ff */
[----:B------:R-:W-:Y:S01]  /*6fd0*/  BSSY.RECONVERGENT B0, `(.L_x_324) ;  /* 0x000005b000007945 */ /* 0x000fe20003800200 */
[----:B------:R-:W-:Y:S01]  /*6fe0*/  IMAD.MOV.U32 R120, RZ, RZ, R104 ;  /* 0x000000ffff787224 */ /* 0x000fe200078e0068 */
[----:B------:R-:W-:Y:S01]  /*6ff0*/  LOP3.LUT R111, R121, 0x7ff00000, RZ, 0xc0, !PT ;  /* 0x7ff00000796f7812 */ /* 0x000fe200078ec0ff */
[----:B------:R-:W-:Y:S02]  /*7000*/  IMAD.MOV.U32 R122, RZ, RZ, 0x1 ;  /* 0x00000001ff7a7424 */ /* 0x000fe400078e00ff */
[----:B------:R-:W-:Y:S01]  /*7010*/  IMAD.MOV.U32 R124, RZ, RZ, R120 ;  /* 0x000000ffff7c7224 */ /* 0x000fe200078e0078 */
[----:B------:R-:W-:-:S04]  /*7020*/  ISETP.GE.U32.AND P5, PT, R111, R116, PT ;  /* 0x000000746f00720c */ /* 0x000fc80003fa6070 */
[----:B------:R-:W-:Y:S02]  /*7030*/  SEL R114, R112, 0x63400000, !P5 ;  /* 0x6340000070727807 */ /* 0x000fe40006800000 */
[----:B------:R-:W-:Y:S02]  /*7040*/  FSETP.GEU.AND P5, PT, |R121|, 1.469367938527859385e-39, PT ;  /* 0x001000007900780b */ /* 0x000fe40003fae200 */
[----:B------:R-:W-:-:S11]  /*7050*/  LOP3.LUT R125, R114, 0x800fffff, R121, 0xf8, !PT ;  /* 0x800fffff727d7812 */ /* 0x000fd600078ef879 */
[----:B------:R-:W-:Y:S01]  /*7060*/  @!P5 LOP3.LUT R104, R103, 0x7ff00000, RZ, 0xc0, !PT ;  /* 0x7ff000006768d812 */ /* 0x000fe200078ec0ff */
[----:B------:R-:W-:-:S03]  /*7070*/  @!P5 IMAD.MOV.U32 R114, RZ, RZ, RZ ;  /* 0x000000ffff72d224 */ /* 0x000fc600078e00ff */
[----:B------:R-:W-:Y:S02]  /*7080*/  @!P5 ISETP.GE.U32.AND P6, PT, R111, R104, PT ;  /* 0x000000686f00d20c */ /* 0x000fe40003fc6070 */
[C---:B------:R-:W-:Y:S02]  /*7090*/  LOP3.LUT R104, R103.reuse, 0x800fffff, RZ, 0xc0, !PT ;  /* 0x800fffff67687812 */ /* 0x040fe400078ec0ff */
[----:B------:R-:W-:Y:S02]  /*70a0*/  @!P5 SEL R113, R112, 0x63400000, !P6 ;  /* 0x634000007071d807 */ /* 0x000fe40007000000 */
[----:B------:R-:W-:Y:S02]  /*70b0*/  FSETP.GEU.AND P6, PT, |R103|, 1.469367938527859385e-39, PT ;  /* 0x001000006700780b */ /* 0x000fe40003fce200 */
[----:B------:R-:W-:Y:S01]  /*70c0*/  LOP3.LUT R105, R104, 0x3ff00000, RZ, 0xfc, !PT ;  /* 0x3ff0000068697812 */ /* 0x000fe200078efcff */
[----:B------:R-:W-:Y:S01]  /*70d0*/  IMAD.MOV.U32 R104, RZ, RZ, R102 ;  /* 0x000000ffff687224 */ /* 0x000fe200078e0066 */
[----:B------:R-:W-:-:S04]  /*70e0*/  @!P5 LOP3.LUT R113, R113, 0x80000000, R121, 0xf8, !PT ;  /* 0x800000007171d812 */ /* 0x000fc800078ef879 */
[----:B------:R-:W-:Y:S01]  /*70f0*/  @!P5 LOP3.LUT R115, R113, 0x100000, RZ, 0xfc, !PT ;  /* 0x001000007173d812 */ /* 0x000fe200078efcff */
[----:B------:R-:W-:-:S04]  /*7100*/  IMAD.MOV.U32 R113, RZ, RZ, R111 ;  /* 0x000000ffff717224 */ /* 0x000fc800078e006f */
        /* <DEDUP_REMOVED lines=18> */
[----:B------:R-:W-:-:S04]  /*7230*/  LOP3.LUT R114, R103, 0x7ff00000, RZ, 0xc0, !PT ;  /* 0x7ff0000067727812 */ /* 0x000fc800078ec0ff */
[CC--:B------:R-:W-:Y:S02]  /*7240*/  ISETP.GE.U32.AND P5, PT, R111.reuse, R114.reuse, PT ;  /* 0x000000726f00720c */ /* 0x0c0fe40003fa6070 */
[----:B------:R-:W-:Y:S02]  /*7250*/  VIADDMNMX R111, R111, -R114, 0xb9600000, !PT ;  /* 0xb96000006f6f7446 */ /* 0x000fe40007800972 */
[----:B------:R-:W-:Y:S02]  /*7260*/  SEL R112, R112, 0x63400000, !P5 ;  /* 0x6340000070707807 */ /* 0x000fe40006800000 */
[----:B------:R-:W-:-:S05]  /*7270*/  VIMNMX R111, PT, PT, R111, 0x46a00000, PT ;  /* 0x46a000006f6f7848 */ /* 0x000fca0003fe0100 */
[----:B------:R-:W-:Y:S02]  /*7280*/  IMAD.IADD R111, R111, 0x1, -R112 ;  /* 0x000000016f6f7824 */ /* 0x000fe400078e0a70 */
[----:B------:R-:W-:Y:S02]  /*7290*/  IMAD.MOV.U32 R112, RZ, RZ, RZ ;  /* 0x000000ffff707224 */ /* 0x000fe400078e00ff */
        /* <DEDUP_REMOVED lines=22> */
.L_x_325:
        /* <DEDUP_REMOVED lines=17> */
.L_x_328:
[----:B------:R-:W-:Y:S01]  /*7510*/  LOP3.LUT R103, R103, 0x80000, RZ, 0xfc, !PT ;  /* 0x0008000067677812 */ /* 0x000fe200078efcff */
[----:B------:R-:W-:-:S04]  /*7520*/  IMAD.MOV.U32 R114, RZ, RZ, R102 ;  /* 0x000000ffff727224 */ /* 0x000fc800078e0066 */
[----:B------:R-:W-:Y:S01]  /*7530*/  IMAD.MOV.U32 R115, RZ, RZ, R103 ;  /* 0x000000ffff737224 */ /* 0x000fe200078e0067 */
[----:B------:R-:W-:Y:S06]  /*7540*/  BRA `(.L_x_326) ;  /* 0x00000000000c7947 */ /* 0x000fec0003800000 */
.L_x_327:
[----:B------:R-:W-:Y:S01]  /*7550*/  LOP3.LUT R103, R121, 0x80000, RZ, 0xfc, !PT ;  /* 0x0008000079677812 */ /* 0x000fe200078efcff */
[----:B------:R-:W-:-:S04]  /*7560*/  IMAD.MOV.U32 R114, RZ, RZ, R120 ;  /* 0x000000ffff727224 */ /* 0x000fc800078e0078 */
[----:B------:R-:W-:-:S07]  /*7570*/  IMAD.MOV.U32 R115, RZ, RZ, R103 ;  /* 0x000000ffff737224 */ /* 0x000fce00078e0067 */
.L_x_326:
[----:B------:R-:W-:Y:S05]  /*7580*/  BSYNC.RECONVERGENT B0 ;  /* 0x0000000000007941 */ /* 0x000fea0003800200 */
.L_x_324:
[----:B------:R-:W-:Y:S02]  /*7590*/  IMAD.MOV.U32 R104, RZ, RZ, R0 ;  /* 0x000000ffff687224 */ /* 0x000fe400078e0000 */
[----:B------:R-:W-:Y:S02]  /*75a0*/  IMAD.MOV.U32 R105, RZ, RZ, 0x0 ;  /* 0x00000000ff697424 */ /* 0x000fe400078e00ff */
[----:B------:R-:W-:Y:S02]  /*75b0*/  IMAD.MOV.U32 R102, RZ, RZ, R114 ;  /* 0x000000ffff667224 */ /* 0x000fe400078e0072 */
[----:B------:R-:W-:Y:S01]  /*75c0*/  IMAD.MOV.U32 R103, RZ, RZ, R115 ;  /* 0x000000ffff677224 */ /* 0x000fe200078e0073 */
[----:B------:R-:W-:Y:S06]  /*75d0*/  RET.REL.NODEC R104 `(_Z20MacCormack_2D_SolverififfPfS_S_) ;  /* 0xffffff8868887950 */ /* 0x000fec0003c3ffff */
        .weak           $__internal_7_$__cuda_sm3x_div_rn_noftz_f32_slowpath
        .type           $__internal_7_$__cuda_sm3x_div_rn_noftz_f32_slowpath,@function
        .size           $__internal_7_$__cuda_sm3x_div_rn_noftz_f32_slowpath,($_Z20MacCormack_2D_SolverififfPfS_S_$__internal_accurate_pow - $__internal_7_$__cuda_sm3x_div_rn_noftz_f32_slowpath)
$__internal_7_$__cuda_sm3x_div_rn_noftz_f32_slowpath:
        /* <DEDUP_REMOVED lines=34> */
.L_x_329:
        /* <DEDUP_REMOVED lines=50> */
.L_x_335:
[----:B------:R-:W-:-:S04]  /*7b20*/  LOP3.LUT R9, R9, 0x80000000, RZ, 0xc0, !PT ;  /* 0x8000000009097812 */ /* 0x000fc800078ec0ff */
[----:B------:R-:W-:Y:S01]  /*7b30*/  LOP3.LUT R9, R9, 0x7f800000, RZ, 0xfc, !PT ;  /* 0x7f80000009097812 */ /* 0x000fe200078efcff */
[----:B------:R-:W-:Y:S06]  /*7b40*/  BRA `(.L_x_336) ;  /* 0x0000000000287947 */ /* 0x000fec0003800000 */
.L_x_334:
[----:B------:R-:W-:Y:S01]  /*7b50*/  IMAD R9, R5, 0x800000, R9 ;  /* 0x0080000005097824 */ /* 0x000fe200078e0209 */
[----:B------:R-:W-:Y:S06]  /*7b60*/  BRA `(.L_x_336) ;  /* 0x0000000000207947 */ /* 0x000fec0003800000 */
.L_x_333:
[----:B------:R-:W-:-:S04]  /*7b70*/  LOP3.LUT R0, R5, 0x80000000, R0, 0x48, !PT ;  /* 0x8000000005007812 */ /* 0x000fc800078e4800 */
[----:B------:R-:W-:Y:S01]  /*7b80*/  LOP3.LUT R9, R0, 0x7f800000, RZ, 0xfc, !PT ;  /* 0x7f80000000097812 */ /* 0x000fe200078efcff */
[----:B------:R-:W-:Y:S06]  /*7b90*/  BRA `(.L_x_336) ;  /* 0x0000000000147947 */ /* 0x000fec0003800000 */
.L_x_332:
[----:B------:R-:W-:Y:S01]  /*7ba0*/  LOP3.LUT R9, R5, 0x80000000, R0, 0x48, !PT ;  /* 0x8000000005097812 */ /* 0x000fe200078e4800 */
[----:B------:R-:W-:Y:S06]  /*7bb0*/  BRA `(.L_x_336) ;  /* 0x00000000000c7947 */ /* 0x000fec0003800000 */
.L_x_331:
[----:B------:R-:W0:Y:S01]  /*7bc0*/  MUFU.RSQ R9, -QNAN ;  /* 0xffc0000000097908 */ /* 0x000e220000001400 */
[----:B------:R-:W-:Y:S05]  /*7bd0*/  BRA `(.L_x_336) ;  /* 0x0000000000047947 */ /* 0x000fea0003800000 */
.L_x_330:
[----:B------:R-:W-:-:S07]  /*7be0*/  FADD.FTZ R9, R4, R5 ;  /* 0x0000000504097221 */ /* 0x000fce0000010000 */
.L_x_336:
[----:B0-----:R-:W-:Y:S02]  /*7bf0*/  IMAD.MOV.U32 R0, RZ, RZ, R9 ;  /* 0x000000ffff007224 */ /* 0x001fe400078e0009 */
[----:B------:R-:W-:Y:S02]  /*7c00*/  IMAD.MOV.U32 R8, RZ, RZ, R13 ;  /* 0x000000ffff087224 */ /* 0x000fe400078e000d */
[----:B------:R-:W-:-:S04]  /*7c10*/  IMAD.MOV.U32 R9, RZ, RZ, 0x0 ;  /* 0x00000000ff097424 */ /* 0x000fc800078e00ff */
[----:B------:R-:W-:Y:S05]  /*7c20*/  RET.REL.NODEC R8 `(_Z20MacCormack_2D_SolverififfPfS_S_) ;  /* 0xffffff8008f47950 */ /* 0x000fea0003c3ffff */
        .type           $_Z20MacCormack_2D_SolverififfPfS_S_$__internal_accurate_pow,@function
        .size           $_Z20MacCormack_2D_SolverififfPfS_S_$__internal_accurate_pow,(.L_x_872 - $_Z20MacCormack_2D_SolverififfPfS_S_$__internal_accurate_pow)
$_Z20MacCormack_2D_SolverififfPfS_S_$__internal_accurate_pow:
        /* <DEDUP_REMOVED lines=15> */
[----:B------:R-:W-:Y:S01]  /*7d20*/  ISETP.GE.U32.AND P6, PT, R111, 0x3ff6a09f, PT ;  /* 0x3ff6a09f6f00780c */ /* 0x000fe20003fc6070 */
[----:B------:R-:W-:-:S12]  /*7d30*/  IMAD.MOV.U32 R123, RZ, RZ, R111 ;  /* 0x000000ffff7b7224 */ /* 0x000fd800078e006f */
[----:B------:R-:W-:Y:S02]  /*7d40*/  @P6 VIADD R104, R123, 0xfff00000 ;  /* 0xfff000007b686836 */ /* 0x000fe40000000000 */
[----:B------:R-:W-:Y:S02]  /*7d50*/  @P6 VIADD R105, R102, 0xfffffc02 ;  /* 0xfffffc0266696836 */ /* 0x000fe40000000000 */
[----:B------:R-:W-:-:S06]  /*7d60*/  @P6 IMAD.MOV.U32 R123, RZ, RZ, R104 ;  /* 0x000000ffff7b6224 */ /* 0x000fcc00078e0068 */
[C---:B------:R-:W-:Y:S02]  /*7d70*/  DADD R124, R122.reuse, 1 ;  /* 0x3ff000007a7c7429 */ /* 0x040fe40000000000 */
[----:B------:R-:W-:-:S04]  /*7d80*/  DADD R122, R122, -1 ;  /* 0xbff000007a7a7429 */ /* 0x000fc80000000000 */
[----:B------:R-:W0:Y:S02]  /*7d90*/  MUFU.RCP64H R115, R125 ;  /* 0x0000007d00737308 */ /* 0x000e240000001800 */
[----:B0-----:R-:W-:-:S08]  /*7da0*/  DFMA R112, -R124, R114, 1 ;  /* 0x3ff000007c70742b */ /* 0x001fd00000000172 */
[----:B------:R-:W-:-:S08]  /*7db0*/  DFMA R112, R112, R112, R112 ;  /* 0x000000707070722b */ /* 0x000fd00000000070 */
[----:B------:R-:W-:Y:S01]  /*7dc0*/  DFMA R112, R114, R112, R114 ;  /* 0x000000707270722b */ /* 0x000fe20000000072 */
[----:B------:R-:W-:Y:S02]  /*7dd0*/  IMAD.MOV.U32 R114, RZ, RZ, 0x41ad3b5a ;  /* 0x41ad3b5aff727424 */ /* 0x000fe400078e00ff */
[----:B------:R-:W-:-:S05]  /*7de0*/  IMAD.MOV.U32 R115, RZ, RZ, 0x3ed0f5d2 ;  /* 0x3ed0f5d2ff737424 */ /* 0x000fca00078e00ff */
        /* <DEDUP_REMOVED lines=31> */
[----:B------:R-:W-:Y:S02]  /*7fe0*/  VIADD R115, R131, 0x100000 ;  /* 0x0010000083737836 */ /* 0x000fe40000000000 */
[----:B------:R-:W-:-:S03]  /*7ff0*/  IMAD.MOV.U32 R114, RZ, RZ, R130 ;  /* 0x000000ffff727224 */ /* 0x000fc600078e0082 */
[----:B------:R-:W-:Y:S01]  /*8000*/  DADD R126, R126, -UR8 ;  /* 0x800000087e7e7e29 */ /* 0x000fe20008000000 */
[----:B------:R-:W-:Y:S01]  /*8010*/  UMOV UR8, 0x80000000 ;  /* 0x8000000000087882 */ /* 0x000fe20000000000 */
[C---:B------:R-:W-:Y:S01]  /*8020*/  DFMA R112, R132.reuse, R132, -R120 ;  /* 0x000000848470722b */ /* 0x040fe20000000878 */
[----:B------:R-:W-:Y:S01]  /*8030*/  UMOV UR9, 0x43300000 ;  /* 0x4330000000097882 */ /* 0x000fe20000000000 */
[----:B------:R-:W-:-:S04]  /*8040*/  DMUL R122, R132, R120 ;  /* 0x00000078847a7228 */ /* 0x000fc80000000000 */
[----:B------:R-:W-:Y:S02]  /*8050*/  DADD R124, R128, R126 ;  /* 0x00000000807c7229 */ /* 0x000fe4000000007e */
[C---:B------:R-:W-:Y:S02]  /*8060*/  DFMA R114, R132.reuse, R114, R112 ;  /* 0x000000728472722b */ /* 0x040fe40000000070 */
[----:B------:R-:W-:-:S08]  /*8070*/  DFMA R112, R132, R120, -R122 ;  /* 0x000000788470722b */ /* 0x000fd0000000087a */
[----:B------:R-:W-:Y:S02]  /*8080*/  DFMA R112, R130, R120, R112 ;  /* 0x000000788270722b */ /* 0x000fe40000000070 */
[----:B------:R-:W-:-:S06]  /*8090*/  DMUL R120, R124, R122 ;  /* 0x0000007a7c787228 */ /* 0x000fcc0000000000 */
[----:B------:R-:W-:Y:S02]  /*80a0*/  DFMA R112, R132, R114, R112 ;  /* 0x000000728470722b */ /* 0x000fe40000000070 */
        /* <DEDUP_REMOVED lines=96> */
.L_x_337:
[----:B------:R-:W-:Y:S02]  /*86b0*/  DFMA R114, R114, R104, R104 ;  /* 0x000000687272722b */ /* 0x000fe40000000068 */
[----:B------:R-:W-:-:S08]  /*86c0*/  DSETP.NEU.AND P6, PT, |R104|, +INF , PT ;  /* 0x7ff000006800742a */ /* 0x000fd00003fcd200 */
[----:B------:R-:W-:Y:S01]  /*86d0*/  FSEL R102, R104, R114, !P6 ;  /* 0x0000007268667208 */ /* 0x000fe20007000000 */
[----:B------:R-:W-:Y:S01]  /*86e0*/  IMAD.MOV.U32 R104, RZ, RZ, R0 ;  /* 0x000000ffff687224 */ /* 0x000fe200078e0000 */
[----:B------:R-:W-:Y:S01]  /*86f0*/  FSEL R103, R105, R115, !P6 ;  /* 0x0000007369677208 */ /* 0x000fe20007000000 */
[----:B------:R-:W-:-:S04]  /*8700*/  IMAD.MOV.U32 R105, RZ, RZ, 0x0 ;  /* 0x00000000ff697424 */ /* 0x000fc800078e00ff */
[----:B------:R-:W-:Y:S05]  /*8710*/  RET.REL.NODEC R104 `(_Z20MacCormack_2D_SolverififfPfS_S_) ;  /* 0xffffff7868387950 */ /* 0x000fea0003c3ffff */
.L_x_338:
        /* <DEDUP_REMOVED lines=14> */
.L_x_872:


//--------------------- .text._Z24FractionalStep_2D_SolverififfPfS_S_ --------------------------
	.section	.text._Z24FractionalStep_2D_SolverififfPfS_S_,"ax",@progbits
	.align	128
        .global         _Z24FractionalStep_2D_SolverififfPfS_S_
        .type           _Z24FractionalStep_2D_SolverififfPfS_S_,@function
        .size           _Z24FractionalStep_2D_SolverififfPfS_S_,(.L_x_874 - _Z24FractionalStep_2D_SolverififfPfS_S_)
        .other          _Z24FractionalStep_2D_SolverififfPfS_S_,@"STO_CUDA_ENTRY STV_DEFAULT"
_Z24FractionalStep_2D_SolverififfPfS_S_:
.text._Z24FractionalStep_2D_SolverififfPfS_S_:
        /* <DEDUP_REMOVED lines=10> */
[----:B------:R-:W0:Y:S01]  /*00a0*/  LDCU UR13, c[0x0][0x390] ;  /* 0x00007200ff0d77ac */ /* 0x000e220008000800 */
[----:B------:R-:W3:Y:S01]  /*00b0*/  S2R R13, SR_TID.X ;  /* 0x00000000000d7919 */ /* 0x000ee20000002100 */
[----:B------:R-:W0:Y:S01]  /*00c0*/  LDCU UR12, c[0x0][0x38c] ;  /* 0x00007180ff0c77ac */ /* 0x000e220008000800 */
[----:B------:R-:W0:Y:S01]  /*00d0*/  LDCU UR14, c[0x0][0x384] ;  /* 0x00007080ff0e77ac */ /* 0x000e220008000800 */
[----:B------:R-:W0:Y:S01]  /*00e0*/  LDCU UR15, c[0x0][0x380] ;  /* 0x00007000ff0f77ac */ /* 0x000e220008000800 */
[----:B-1----:R-:W-:-:S02]  /*00f0*/  IMAD R0, R0, UR5, R3 ;  /* 0x0000000500007c24 */ /* 0x002fc4000f8e0203 */
[----:B--2---:R-:W-:-:S05]  /*0100*/  VIADD R3, R2, 0xfffffff4 ;  /* 0xfffffff402037836 */ /* 0x004fca0000000000 */
[----:B------:R-:W-:Y:S01]  /*0110*/  ISETP.GE.AND P0, PT, R0, R3, PT ;  /* 0x000000030000720c */ /* 0x000fe20003f06270 */
[----:B---3--:R-:W-:Y:S02]  /*0120*/  IMAD R0, R12, UR4, R13 ;  /* 0x000000040c007c24 */ /* 0x008fe4000f8e020d */
[----:B----4-:R-:W-:-:S05]  /*0130*/  VIADD R3, R31, 0xfffffff4 ;  /* 0xfffffff41f037836 */ /* 0x010fca0000000000 */
[----:B------:R-:W-:-:S04]  /*0140*/  ISETP.GE.OR P0, PT, R0, R3, P0 ;  /* 0x000000030000720c */ /* 0x000fc80000706670 */
[----:B------:R-:W-:-:S13]  /*0150*/  ISETP.LT.OR P0, PT, R2, 0xd, P0 ;  /* 0x0000000d0200780c */ /* 0x000fda0000701670 */
[----:B0-----:R-:W-:Y:S05]  /*0160*/  @P0 BRA `(.L_x_339) ;  /* 0x0000005800f40947 */ /* 0x001fea0003800000 */
[----:B------:R-:W0:Y:S01]  /*0170*/  LDC R74, c[0x0][0x384] ;  /* 0x0000e100ff4a7b82 */ /* 0x000e220000000800 */
[----:B------:R-:W-:Y:S01]  /*0180*/  IMAD.MOV.U32 R6, RZ, RZ, 0x1 ;  /* 0x00000001ff067424 */ /* 0x000fe200078e00ff */
[----:B------:R-:W1:Y:S06]  /*0190*/  LDCU UR4, c[0x0][0x360] ;  /* 0x00006c00ff0477ac */ /* 0x000e6c0008000800 */
[----:B------:R-:W2:Y:S08]  /*01a0*/  LDC R0, c[0x0][0x390] ;  /* 0x0000e400ff007b82 */ /* 0x000eb00000000800 */
[----:B------:R-:W3:Y:S01]  /*01b0*/  LDC.64 R8, c[0x0][0x3a0] ;  /* 0x0000e800ff087b82 */ /* 0x000ee20000000a00 */
[----:B0-----:R-:W-:-:S06]  /*01c0*/  FMUL R74, R74, R74 ;  /* 0x0000004a4a4a7220 */ /* 0x001fcc0000400000 */
[----:B------:R-:W0:Y:S01]  /*01d0*/  F2F.F64.F32 R74, R74 ;  /* 0x0000004a004a7310 */ /* 0x000e220000201800 */
[----:B--2---:R-:W-:-:S07]  /*01e0*/  FMUL R0, R0, R0 ;  /* 0x0000000000007220 */ /* 0x004fce0000400000 */
[----:B------:R-:W2:Y:S08]  /*01f0*/  F2F.F64.F32 R4, R0 ;  /* 0x0000000000047310 */ /* 0x000eb00000201800 */
[----:B0-----:R-:W0:Y:S01]  /*0200*/  MUFU.RCP64H R7, R75 ;  /* 0x0000004b00077308 */ /* 0x001e220000001800 */
[----:B--2---:R-:W-:-:S08]  /*0210*/  DMUL R4, R4, 0.5 ;  /* 0x3fe0000004047828 */ /* 0x004fd00000000000 */
[----:B------:R-:W-:Y:S02]  /*0220*/  DMUL R26, R4, 0.5 ;  /* 0x3fe00000041a7828 */ /* 0x000fe40000000000 */
[----:B0-----:R-:W-:-:S08]  /*0230*/  DFMA R2, -R74, R6, 1 ;  /* 0x3ff000004a02742b */ /* 0x001fd00000000106 */
[----:B------:R-:W-:Y:S01]  /*0240*/  DFMA R10, R2, R2, R2 ;  /* 0x00000002020a722b */ /* 0x000fe20000000002 */
[----:B------:R-:W-:Y:S01]  /*0250*/  FSETP.GEU.AND P1, PT, |R27|, 6.5827683646048100446e-37, PT ;  /* 0x036000001b00780b */ /* 0x000fe20003f2e200 */
[----:B-1----:R-:W-:-:S04]  /*0260*/  IMAD R3, R12, UR4, R13 ;  /* 0x000000040c037c24 */ /* 0x002fc8000f8e020d */
[----:B---3--:R-:W-:Y:S02]  /*0270*/  IMAD.WIDE R8, R3, 0x4, R8 ;  /* 0x0000000403087825 */ /* 0x008fe400078e0208 */
[----:B------:R-:W-:Y:S02]  /*0280*/  DFMA R6, R6, R10, R6 ;  /* 0x0000000a0606722b */ /* 0x000fe40000000006 */
[----:B------:R-:W-:-:S06]  /*0290*/  IMAD.WIDE R10, R31, 0x4, R8 ;  /* 0x000000041f0a7825 */ /* 0x000fcc00078e0208 */
        /* <DEDUP_REMOVED lines=19> */
[----:B------:R-:W-:-:S07]  /*03d0*/  IMAD.MOV.U32 R73, RZ, RZ, R27 ;  /* 0x000000ffff497224 */ /* 0x000fce00078e001b */
[----:B------:R-:W-:Y:S05]  /*03e0*/  CALL.REL.NOINC `($__internal_8_$__cuda_sm20_div_rn_f64_full) ;  /* 0x0000005800ec7944 */ /* 0x000fea0003c00000 */
[----:B------:R-:W-:-:S07]  /*03f0*/  IMAD.MOV.U32 R72, RZ, RZ, R0 ;  /* 0x000000ffff487224 */ /* 0x000fce00078e0000 */
.L_x_340:
[----:B------:R-:W0:Y:S01]  /*0400*/  LDC R74, c[0x0][0x38c] ;  /* 0x0000e300ff4a7b82 */ /* 0x000e220000000800 */
[----:B------:R-:W-:Y:S01]  /*0410*/  IMAD.MOV.U32 R4, RZ, RZ, 0x1 ;  /* 0x00000001ff047424 */ /* 0x000fe200078e00ff */
[----:B------:R-:W-:Y:S01]  /*0420*/  FSETP.GEU.AND P1, PT, |R27|, 6.5827683646048100446e-37, PT ;  /* 0x036000001b00780b */ /* 0x000fe20003f2e200 */
[----:B0-----:R-:W-:-:S06]  /*0430*/  FMUL R74, R74, R74 ;  /* 0x0000004a4a4a7220 */ /* 0x001fcc0000400000 */
        /* <DEDUP_REMOVED lines=16> */
[----:B------:R-:W-:-:S07]  /*0540*/  IMAD.MOV.U32 R73, RZ, RZ, R27 ;  /* 0x000000ffff497224 */ /* 0x000fce00078e001b */
[----:B------:R-:W-:Y:S05]  /*0550*/  CALL.REL.NOINC `($__internal_8_$__cuda_sm20_div_rn_f64_full) ;  /* 0x0000005800907944 */ /* 0x000fea0003c00000 */
[----:B------:R-:W-:Y:S02]  /*0560*/  IMAD.MOV.U32 R30, RZ, RZ, R0 ;  /* 0x000000ffff1e7224 */ /* 0x000fe400078e0000 */
[----:B------:R-:W-:-:S07]  /*0570*/  IMAD.MOV.U32 R31, RZ, RZ, R73 ;  /* 0x000000ffff1f7224 */ /* 0x000fce00078e0049 */
.L_x_341:
[----:B------:R-:W0:Y:S01]  /*0580*/  LDC.64 R26, c[0x0][0x380] ;  /* 0x0000e000ff1a7b82 */ /* 0x000e220000000a00 */
[----:B------:R1:W5:Y:S04]  /*0590*/  LDG.E.CONSTANT R68, desc[UR6][R12.64+0x18] ;  /* 0x000018060c447981 */ /* 0x000368000c1e9900 */
[----:B------:R2:W5:Y:S03]  /*05a0*/  LDG.E.CONSTANT R66, desc[UR6][R18.64+0x18] ;  /* 0x0000180612427981 */ /* 0x000566000c1e9900 */
[----:B------:R-:W3:Y:S01]  /*05b0*/  LDC R38, c[0x0][0x390] ;  /* 0x0000e400ff267b82 */ /* 0x000ee20000000800 */
[----:B------:R-:W5:Y:S04]  /*05c0*/  LDG.E.CONSTANT R62, desc[UR6][R6.64+0x18] ;  /* 0x00001806063e7981 */ /* 0x000f68000c1e9900 */
[----:B------:R4:W5:Y:S03]  /*05d0*/  LDG.E.CONSTANT R65, desc[UR6][R16.64+0x18] ;  /* 0x0000180610417981 */ /* 0x000966000c1e9900 */
[----:B-1----:R-:W1:Y:S01]  /*05e0*/  LDC.64 R12, c[0x0][0x388] ;  /* 0x0000e200ff0c7b82 */ /* 0x002e620000000a00 */
[----:B------:R-:W5:Y:S04]  /*05f0*/  LDG.E.CONSTANT R70, desc[UR6][R28.64+0x18] ;  /* 0x000018061c467981 */ /* 0x000f68000c1e9900 */
[----:B------:R4:W5:Y:S01]  /*0600*/  LDG.E.CONSTANT R64, desc[UR6][R14.64+0x18] ;  /* 0x000018060e407981 */ /* 0x000962000c1e9900 */
[----:B0-----:R-:W2:Y:S01]  /*0610*/  F2F.F64.F32 R48, R27 ;  /* 0x0000001b00307310 */ /* 0x001ea20000201800 */
[----:B------:R-:W-:-:S02]  /*0620*/  IMAD.WIDE R32, R26, 0x4, R6 ;  /* 0x000000041a207825 */ /* 0x000fc400078e0206 */
[----:B------:R0:W5:Y:S02]  /*0630*/  LDG.E.CONSTANT R63, desc[UR6][R10.64+0x18] ;  /* 0x000018060a3f7981 */ /* 0x000164000c1e9900 */
[C-C-:B------:R-:W-:Y:S02]  /*0640*/  IMAD R0, R26.reuse, 0xc, R3.reuse ;  /* 0x0000000c1a007824 */ /* 0x140fe400078e0203 */
[----:B------:R0:W5:Y:S01]  /*0650*/  LDG.E.CONSTANT R61, desc[UR6][R8.64+0x18] ;  /* 0x00001806083d7981 */ /* 0x000162000c1e9900 */
[----:B------:R-:W-:Y:S01]  /*0660*/  IMAD R36, R26, 0x6, R3 ;  /* 0x000000061a247824 */ /* 0x000fe200078e0203 */
[----:B---3--:R-:W-:Y:S02]  /*0670*/  F2F.F64.F32 R44, R38 ;  /* 0x00000026002c7310 */ /* 0x008fe40000201800 */
[----:B------:R3:W5:Y:S04]  /*0680*/  LDG.E.CONSTANT R71, desc[UR6][R24.64+0x18] ;  /* 0x0000180618477981 */ /* 0x000768000c1e9900 */
[----:B------:R-:W5:Y:S02]  /*0690*/  LDG.E.CONSTANT R69, desc[UR6][R22.64+0x18] ;  /* 0x0000180616457981 */ /* 0x000f64000c1e9900 */
[----:B-1----:R-:W1:Y:S01]  /*06a0*/  F2F.F64.F32 R46, R13 ;  /* 0x0000000d002e7310 */ /* 0x002e620000201800 */
[C---:B--2---:R-:W-:Y:S01]  /*06b0*/  DADD R18, R48.reuse, 4 ;  /* 0x4010000030127429 */ /* 0x044fe20000000000 */
[----:B------:R2:W5:Y:S01]  /*06c0*/  LDG.E.CONSTANT R67, desc[UR6][R20.64+0x18] ;  /* 0x0000180614437981 */ /* 0x000562000c1e9900 */
[----:B----4-:R-:W-:-:S02]  /*06d0*/  DADD R16, R48, 2 ;  /* 0x4000000030107429 */ /* 0x010fc40000000000 */
[----:B------:R-:W-:Y:S01]  /*06e0*/  DADD R14, R48, 6 ;  /* 0x40180000300e7429 */ /* 0x000fe20000000000 */
[----:B------:R-:W-:Y:S01]  /*06f0*/  FADD R40, R4, R4 ;  /* 0x0000000404287221 */ /* 0x000fe20000000000 */
[----:B------:R4:W5:Y:S04]  /*0700*/  LDG.E.CONSTANT R60, desc[UR6][R32.64+0x18] ;  /* 0x00001806203c7981 */ /* 0x000968000c1e9900 */
[----:B------:R3:W2:Y:S01]  /*0710*/  F2F.F32.F64 R18, R30 ;  /* 0x0000001e00127310 */ /* 0x0006a20000301000 */
[C---:B-1----:R-:W-:Y:S02]  /*0720*/  DADD R6, R46.reuse, 2 ;  /* 0x400000002e067429 */ /* 0x042fe40000000000 */
[C---:B------:R-:W-:Y:S02]  /*0730*/  DADD R2, R46.reuse, 6 ;  /* 0x401800002e027429 */ /* 0x040fe40000000000 */
[----:B0-----:R-:W-:-:S02]  /*0740*/  DADD R10, R46, 8 ;  /* 0x402000002e0a7429 */ /* 0x001fc40000000000 */
[----:B------:R-:W-:Y:S01]  /*0750*/  DADD R8, R46, 4 ;  /* 0x401000002e087429 */ /* 0x000fe20000000000 */
[----:B------:R-:W-:-:S03]  /*0760*/  FMUL R16, R38, 0.5 ;  /* 0x3f00000026107820 */ /* 0x000fc60000400000 */
[----:B---3--:R-:W-:Y:S01]  /*0770*/  LOP3.LUT R31, R7, 0x7ff00000, RZ, 0xc0, !PT ;  /* 0x7ff00000071f7812 */ /* 0x008fe200078ec0ff */
[C---:B------:R-:W-:Y:S01]  /*0780*/  DADD R6, R46.reuse, 12 ;  /* 0x402800002e067429 */ /* 0x040fe20000000000 */
[----:B------:R-:W-:Y:S01]  /*0790*/  LOP3.LUT R29, R3, 0x7ff00000, RZ, 0xc0, !PT ;  /* 0x7ff00000031d7812 */ /* 0x000fe200078ec0ff */
[----:B------:R-:W-:Y:S01]  /*07a0*/  DADD R2, R46, 10 ;  /* 0x402400002e027429 */ /* 0x000fe20000000000 */
[----:B--2---:R-:W-:Y:S01]  /*07b0*/  FMUL R5, R18, R13 ;  /* 0x0000000d12057220 */ /* 0x004fe20000400000 */
[----:B------:R0:W1:Y:S01]  /*07c0*/  F2F.F64.F32 R42, R16 ;  /* 0x00000010002a7310 */ /* 0x0000620000201800 */
[----:B------:R-:W-:Y:S01]  /*07d0*/  FADD R13, R38, R13 ;  /* 0x0000000d260d7221 */ /* 0x000fe20000000000 */
[C---:B------:R-:W-:Y:S01]  /*07e0*/  DADD R24, R48.reuse, 12 ;  /* 0x4028000030187429 */ /* 0x040fe20000000000 */
[----:B------:R-:W-:Y:S01]  /*07f0*/  FFMA R38, R4, R27, R5 ;  /* 0x0000001b04267223 */ /* 0x000fe20000000005 */
[----:B------:R-:W-:Y:S01]  /*0800*/  LOP3.LUT R35, R15, 0x7ff00000, RZ, 0xc0, !PT ;  /* 0x7ff000000f237812 */ /* 0x000fe200078ec0ff */
[----:B------:R-:W-:Y:S01]  /*0810*/  FADD R5, R16, R27 ;  /* 0x0000001b10057221 */ /* 0x000fe20000000000 */
[----:B------:R-:W-:Y:S01]  /*0820*/  LOP3.LUT R28, R11, 0x7ff00000, RZ, 0xc0, !PT ;  /* 0x7ff000000b1c7812 */ /* 0x000fe200078ec0ff */
[C---:B------:R-:W-:Y:S01]  /*0830*/  DADD R20, R48.reuse, 8 ;  /* 0x4020000030147429 */ /* 0x040fe20000000000 */
[----:B------:R-:W-:Y:S01]  /*0840*/  LOP3.LUT R30, R9, 0x7ff00000, RZ, 0xc0, !PT ;  /* 0x7ff00000091e7812 */ /* 0x000fe200078ec0ff */
[----:B------:R-:W-:Y:S01]  /*0850*/  DADD R22, R48, 10 ;  /* 0x4024000030167429 */ /* 0x000fe20000000000 */
[----:B------:R-:W-:Y:S01]  /*0860*/  LOP3.LUT R27, R3, 0x7ff00000, RZ, 0xc0, !PT ;  /* 0x7ff00000031b7812 */ /* 0x000fe200078ec0ff */
[C---:B------:R-:W-:Y:S01]  /*0870*/  DADD R10, R44.reuse, 2 ;  /* 0x400000002c0a7429 */ /* 0x040fe20000000000 */
[----:B------:R-:W-:Y:S01]  /*0880*/  LOP3.LUT R26, R7, 0x7ff00000, RZ, 0xc0, !PT ;  /* 0x7ff00000071a7812 */ /* 0x000fe200078ec0ff */
[C---:B------:R-:W-:Y:S01]  /*0890*/  DADD R14, R44.reuse, 4 ;  /* 0x401000002c0e7429 */ /* 0x040fe20000000000 */
[----:B------:R-:W-:Y:S01]  /*08a0*/  FMUL R13, R18, R13 ;  /* 0x0000000d120d7220 */ /* 0x000fe20000400000 */
[----:B------:R-:W-:-:S02]  /*08b0*/  DADD R8, R44, 6 ;  /* 0x401800002c087429 */ /* 0x000fc40000000000 */
[C---:B------:R-:W-:Y:S02]  /*08c0*/  DADD R6, R44.reuse, 8 ;  /* 0x402000002c067429 */ /* 0x040fe40000000000 */
[C---:B------:R-:W-:Y:S01]  /*08d0*/  DADD R2, R44.reuse, 10 ;  /* 0x402400002c027429 */ /* 0x040fe20000000000 */
[----:B------:R-:W-:Y:S01]  /*08e0*/  FMUL R39, R18, 4 ;  /* 0x4080000012277820 */ /* 0x000fe20000400000 */
[----:B------:R-:W-:Y:S01]  /*08f0*/  FFMA R13, R4, R5, R13 ;  /* 0x00000005040d7223 */ /* 0x000fe2000000000d */
[----:B------:R-:W-:Y:S01]  /*0900*/  LOP3.LUT R58, R19, 0x7ff00000, RZ, 0xc0, !PT ;  /* 0x7ff00000133a7812 */ /* 0x000fe200078ec0ff */
[----:B------:R-:W2:Y:S01]  /*0910*/  F2F.F64.F32 R40, R40 ;  /* 0x0000002800287310 */ /* 0x000ea20000201800 */
[----:B----4-:R-:W-:Y:S01]  /*0920*/  LOP3.LUT R32, R25, 0x7ff00000, RZ, 0xc0, !PT ;  /* 0x7ff0000019207812 */ /* 0x010fe200078ec0ff */
[----:B------:R-:W-:Y:S01]  /*0930*/  FADD R19, R13, R38 ;  /* 0x000000260d137221 */ /* 0x000fe20000000000 */
[----:B------:R-:W-:Y:S01]  /*0940*/  LOP3.LUT R59, R17, 0x7ff00000, RZ, 0xc0, !PT ;  /* 0x7ff00000113b7812 */ /* 0x000fe200078ec0ff */
[----:B0-----:R-:W-:Y:S01]  /*0950*/  DADD R16, R44, 12 ;  /* 0x402800002c107429 */ /* 0x001fe20000000000 */
[----:B------:R-:W-:-:S02]  /*0960*/  LOP3.LUT R34, R21, 0x7ff00000, RZ, 0xc0, !PT ;  /* 0x7ff0000015227812 */ /* 0x000fc400078ec0ff */
[----:B------:R-:W-:Y:S01]  /*0970*/  LOP3.LUT R33, R23, 0x7ff00000, RZ, 0xc0, !PT ;  /* 0x7ff0000017217812 */ /* 0x000fe200078ec0ff */
[----:B------:R-:W0:Y:S01]  /*0980*/  F2F.F64.F32 R38, R39 ;  /* 0x0000002700267310 */ /* 0x000e220000201800 */
[----:B------:R-:W-:Y:S01]  /*0990*/  LOP3.LUT R25, R11, 0x7ff00000, RZ, 0xc0, !PT ;  /* 0x7ff000000b197812 */ /* 0x000fe200078ec0ff */
[C---:B-1----:R-:W-:Y:S01]  /*09a0*/  DADD R10, R42.reuse, 6 ;  /* 0x401800002a0a7429 */ /* 0x042fe20000000000 */
[----:B------:R-:W-:Y:S01]  /*09b0*/  LOP3.LUT R24, R15, 0x7ff00000, RZ, 0xc0, !PT ;  /* 0x7ff000000f187812 */ /* 0x000fe200078ec0ff */
[C---:B------:R-:W-:Y:S01]  /*09c0*/  DADD R14, R42.reuse, 2 ;  /* 0x400000002a0e7429 */ /* 0x040fe20000000000 */
[----:B------:R-:W-:Y:S01]  /*09d0*/  LOP3.LUT R23, R9, 0x7ff00000, RZ, 0xc0, !PT ;  /* 0x7ff0000009177812 */ /* 0x000fe200078ec0ff */
[C---:B------:R-:W-:Y:S01]  /*09e0*/  DADD R8, R42.reuse, 4 ;  /* 0x401000002a087429 */ /* 0x040fe20000000000 */
[----:B------:R-:W-:Y:S01]  /*09f0*/  LOP3.LUT R22, R7, 0x7ff00000, RZ, 0xc0, !PT ;  /* 0x7ff0000007167812 */ /* 0x000fe200078ec0ff */
[C---:B------:R-:W-:Y:S01]  /*0a00*/  DADD R6, R42.reuse, 8 ;  /* 0x402000002a067429 */ /* 0x040fe20000000000 */
[----:B------:R-:W-:Y:S01]  /*0a10*/  LOP3.LUT R21, R3, 0x7ff00000, RZ, 0xc0, !PT ;  /* 0x7ff0000003157812 */ /* 0x000fe200078ec0ff */
[----:B------:R-:W-:-:S02]  /*0a20*/  DADD R4, R42, 10 ;  /* 0x402400002a047429 */ /* 0x000fc40000000000 */
[----:B------:R-:W-:Y:S01]  /*0a30*/  DADD R2, R42, 12 ;  /* 0x402800002a027429 */ /* 0x000fe20000000000 */
[----:B------:R-:W-:Y:S01]  /*0a40*/  LOP3.LUT R20, R17, 0x7ff00000, RZ, 0xc0, !PT ;  /* 0x7ff0000011147812 */ /* 0x000fe200078ec0ff */
[----:B------:R-:W-:Y:S01]  /*0a50*/  IMAD.MOV R12, RZ, RZ, -R12 ;  /* 0x000000ffff0c7224 */ /* 0x000fe200078e0a0c */
[----:B------:R-:W-:Y:S01]  /*0a60*/  LOP3.LUT R18, R15, 0x7ff00000, RZ, 0xc0, !PT ;  /* 0x7ff000000f127812 */ /* 0x000fe200078ec0ff */
[----:B------:R-:W-:Y:S01]  /*0a70*/  VIADD R10, R36, 0x6 ;  /* 0x00000006240a7836 */ /* 0x000fe20000000000 */
[----:B------:R-:W-:Y:S01]  /*0a80*/  LOP3.LUT R16, R11, 0x7ff00000, RZ, 0xc0, !PT ;  /* 0x7ff000000b107812 */ /* 0x000fe200078ec0ff */
[----:B------:R-:W-:Y:S01]  /*0a90*/  VIADD R11, R0, 0x6 ;  /* 0x00000006000b7836 */ /* 0x000fe20000000000 */
[----:B------:R-:W-:Y:S02]  /*0aa0*/  LOP3.LUT R17, R9, 0x7ff00000, RZ, 0xc0, !PT ;  /* 0x7ff0000009117812 */ /* 0x000fe400078ec0ff */
[----:B------:R-:W-:Y:S02]  /*0ab0*/  LOP3.LUT R15, R7, 0x7ff00000, RZ, 0xc0, !PT ;  /* 0x7ff00000070f7812 */ /* 0x000fe400078ec0ff */
[----:B------:R-:W-:-:S02]  /*0ac0*/  LOP3.LUT R14, R5, 0x7ff00000, RZ, 0xc0, !PT ;  /* 0x7ff00000050e7812 */ /* 0x000fc400078ec0ff */
[----:B0-2---:R-:W-:-:S07]  /*0ad0*/  LOP3.LUT R13, R3, 0x7ff00000, RZ, 0xc0, !PT ;  /* 0x7ff00000030d7812 */ /* 0x005fce00078ec0ff */
.L_x_406:
        /* <DEDUP_REMOVED lines=25> */
[----:B------:R-:W-:Y:S01]  /*0c70*/  LOP3.LUT R6, R6, 0xfff7ffff, RZ, 0xc0, !PT ;  /* 0xfff7ffff06067812 */ /* 0x000fe200078ec0ff */
[----:B------:R-:W1:Y:S01]  /*0c80*/  LDC R5, c[0x0][0x390] ;  /* 0x0000e400ff057b82 */ /* 0x000e620000000800 */
[----:B------:R-:W-:Y:S01]  /*0c90*/  ISETP.NE.AND P5, PT, R32, 0x7ff00000, PT ;  /* 0x7ff000002000780c */ /* 0x000fe20003fa5270 */
[----:B------:R-:W-:Y:S01]  /*0ca0*/  DADD R74, -RZ, |R46| ;  /* 0x00000000ff4a7229 */ /* 0x000fe2000000052e */
[----:B------:R-:W-:Y:S01]  /*0cb0*/  LOP3.LUT R3, R3, 0xfffffffd, RZ, 0xc0, !PT ;  /* 0xfffffffd03037812 */ /* 0x000fe200078ec0ff */
[----:B------:R-:W-:Y:S01]  /*0cc0*/  DSETP.NEU.AND P0, PT, |R46|, +INF , PT ;  /* 0x7ff000002e00742a */ /* 0x000fe20003f0d200 */
[----:B------:R-:W-:Y:S01]  /*0cd0*/  BSSY.RECONVERGENT B0, `(.L_x_342) ;  /* 0x0000078000007945 */ /* 0x000fe20003800200 */
[----:B------:R-:W-:-:S02]  /*0ce0*/  IMAD.MOV.U32 R73, RZ, RZ, 0x40000000 ;  /* 0x40000000ff497424 */ /* 0x000fc400078e00ff */
[----:B---3--:R-:W-:Y:S01]  /*0cf0*/  FMUL R52, R19, R67 ;  /* 0x0000004313347220 */ /* 0x008fe20000400000 */
[----:B0-----:R-:W-:Y:S01]  /*0d00*/  ULEA UR4, UR5, UR4, 0x18 ;  /* 0x0000000405047291 */ /* 0x001fe2000f8ec0ff */
[----:B------:R-:W0:Y:S01]  /*0d10*/  LDC R7, c[0x0][0x38c] ;  /* 0x0000e300ff077b82 */ /* 0x000e220000000800 */
[----:B------:R-:W-:-:S04]  /*0d20*/  MOV R0, 0x1450 ;  /* 0x0000145000007802 */ /* 0x000fc80000000f00 */
[----:B------:R-:W-:Y:S01]  /*0d30*/  LEA R8, R8, UR4, 0x2 ;  /* 0x0000000408087c11 */ /* 0x000fe2000f8e10ff */
[----:B------:R-:W-:Y:S01]  /*0d40*/  UMOV UR4, URZ ;  /* 0x000000ff00047c82 */ /* 0x000fe20008000000 */
[C---:B-1----:R-:W-:Y:S01]  /*0d50*/  FSETP.NEU.AND P3, PT, R4.reuse, 1, PT ;  /* 0x3f8000000400780b */ /* 0x042fe20003f6d000 */
[----:B------:R-:W1:Y:S01]  /*0d60*/  LDC.64 R36, c[0x0][0x3a8] ;  /* 0x0000ea00ff247b82 */ /* 0x000e620000000a00 */
[----:B------:R-:W-:Y:S01]  /*0d70*/  FSETP.NAN.AND P2, PT, R4, R4, PT ;  /* 0x000000040400720b */ /* 0x000fe20003f48000 */
[----:B------:R3:W-:Y:S01]  /*0d80*/  STS [R8+0x18], R67 ;  /* 0x0000184308007388 */ /* 0x0007e20000000800 */
[----:B------:R-:W-:-:S09]  /*0d90*/  FMUL R53, R5, 0.5 ;  /* 0x3f00000005357820 */ /* 0x000fd20000400000 */
[----:B------:R-:W-:Y:S02]  /*0da0*/  @P3 LOP3.LUT R6, R6, 0x80000, RZ, 0xfc, !PT ;  /* 0x0008000006063812 */ /* 0x000fe400078efcff */
[----:B------:R-:W-:Y:S02]  /*0db0*/  FSETP.NEU.AND P3, PT, R5, 1, PT ;  /* 0x3f8000000500780b */ /* 0x000fe40003f6d000 */
[----:B------:R-:W-:Y:S02]  /*0dc0*/  LOP3.LUT R6, R6, 0xffffffdf, RZ, 0xc0, !PT ;  /* 0xffffffdf06067812 */ /* 0x000fe400078ec0ff */
[----:B0-----:R-:W-:Y:S02]  /*0dd0*/  FSETP.NEU.AND P4, PT, R7, 1, PT ;  /* 0x3f8000000700780b */ /* 0x001fe40003f8d000 */
[----:B------:R-:W-:Y:S02]  /*0de0*/  @P2 LOP3.LUT R6, R6, 0x20, RZ, 0xfc, !PT ;  /* 0x0000002006062812 */ /* 0x000fe400078efcff */
[----:B------:R-:W-:-:S02]  /*0df0*/  FSETP.NEU.AND P2, PT, R5, RZ, PT ;  /* 0x000000ff0500720b */ /* 0x000fc40003f4d000 */
[----:B------:R-:W-:Y:S01]  /*0e00*/  LOP3.LUT R6, R6, 0xfffbffff, RZ, 0xc0, !PT ;  /* 0xfffbffff06067812 */ /* 0x000fe200078ec0ff */
[----:B-1----:R-:W-:Y:S01]  /*0e10*/  IMAD.WIDE R36, R10, 0x4, R36 ;  /* 0x000000040a247825 */ /* 0x002fe200078e0224 */
[----:B------:R-:W-:Y:S01]  /*0e20*/  FSETP.NAN.AND P6, PT, R53, R53, PT ;  /* 0x000000353500720b */ /* 0x000fe20003fc8000 */
[----:B--2---:R3:W-:Y:S04]  /*0e30*/  @!P1 STS [R8], R55 ;  /* 0x0000003708009388 */ /* 0x0047e80000000800 */
[----:B----4-:R3:W-:Y:S01]  /*0e40*/  @!P1 STS [R8+0x98], R57 ;  /* 0x0000983908009388 */ /* 0x0107e20000000800 */
[----:B------:R-:W-:Y:S01]  /*0e50*/  BAR.SYNC.DEFER_BLOCKING 0x0 ;  /* 0x0000000000007b1d */ /* 0x000fe20000010000 */
[----:B------:R-:W-:-:S13]  /*0e60*/  FSETP.NEU.AND P1, PT, R4, RZ, PT ;  /* 0x000000ff0400720b */ /* 0x000fda0003f2d000 */
[----:B------:R-:W-:Y:S02]  /*0e70*/  @P1 LOP3.LUT R6, R6, 0x40000, RZ, 0xfc, !PT ;  /* 0x0004000006061812 */ /* 0x000fe400078efcff */
[----:B------:R-:W-:Y:S02]  /*0e80*/  FSETP.NAN.AND P1, PT, R5, R5, PT ;  /* 0x000000050500720b */ /* 0x000fe40003f28000 */
[----:B------:R-:W-:-:S04]  /*0e90*/  LOP3.LUT R6, R6, 0xfffdffff, RZ, 0xc0, !PT ;  /* 0xfffdffff06067812 */ /* 0x000fc800078ec0ff */
[----:B------:R-:W-:Y:S02]  /*0ea0*/  @P3 LOP3.LUT R6, R6, 0x20000, RZ, 0xfc, !PT ;  /* 0x0002000006063812 */ /* 0x000fe400078efcff */
[----:B------:R-:W-:Y:S02]  /*0eb0*/  FSETP.NEU.AND P3, PT, R7, RZ, PT ;  /* 0x000000ff0700720b */ /* 0x000fe40003f6d000 */
[----:B------:R-:W-:-:S04]  /*0ec0*/  LOP3.LUT R6, R6, 0xfffeffff, RZ, 0xc0, !PT ;  /* 0xfffeffff06067812 */ /* 0x000fc800078ec0ff */
[----:B------:R-:W-:Y:S02]  /*0ed0*/  @P2 LOP3.LUT R6, R6, 0x10000, RZ, 0xfc, !PT ;  /* 0x0001000006062812 */ /* 0x000fe400078efcff */
[----:B------:R-:W-:Y:S02]  /*0ee0*/  FSETP.NAN.AND P2, PT, R7, R7, PT ;  /* 0x000000070700720b */ /* 0x000fe40003f48000 */
        /* <DEDUP_REMOVED lines=79> */
[----:B------:R-:W-:Y:S02]  /*13e0*/  FSETP.NEU.AND P4, PT, R53, 1, PT ;  /* 0x3f8000003500780b */ /* 0x000fe40003f8d000 */
[----:B------:R-:W-:-:S04]  /*13f0*/  LOP3.LUT R6, R6, 0xfffffffe, RZ, 0xc0, !PT ;  /* 0xfffffffe06067812 */ /* 0x000fc800078ec0ff */
[----:B------:R-:W-:Y:S02]  /*1400*/  @P5 LOP3.LUT R6, R6, 0x1, RZ, 0xfc, !PT ;  /* 0x0000000106065812 */ /* 0x000fe400078efcff */
[----:B------:R-:W-:Y:S02]  /*1410*/  FSETP.NEU.AND P5, PT, R53, RZ, PT ;  /* 0x000000ff3500720b */ /* 0x000fe40003fad000 */
[----:B------:R-:W-:-:S04]  /*1420*/  LOP3.LUT R6, R6, 0xffffff7f, RZ, 0xc0, !PT ;  /* 0xffffff7f06067812 */ /* 0x000fc800078ec0ff */
[----:B---3--:R-:W-:-:S07]  /*1430*/  @P6 LOP3.LUT R6, R6, 0x80, RZ, 0xfc, !PT ;  /* 0x0000008006066812 */ /* 0x008fce00078efcff */
[----:B------:R-:W-:Y:S05]  /*1440*/  CALL.REL.NOINC `($_Z24FractionalStep_2D_SolverififfPfS_S_$__internal_accurate_pow) ;  /* 0x00000050006c7944 */ /* 0x000fea0003c00000 */
[----:B------:R-:W-:Y:S05]  /*1450*/  BSYNC.RECONVERGENT B0 ;  /* 0x0000000000007941 */ /* 0x000fea0003800200 */
.L_x_342:
[----:B------:R-:W0:Y:S01]  /*1460*/  F2F.F64.F32 R46, UR12 ;  /* 0x0000000c002e7d10 */ /* 0x000e220008201800 */
[----:B------:R-:W-:Y:S01]  /*1470*/  FSETP.NEU.AND P6, PT, R7, RZ, PT ;  /* 0x000000ff0700720b */ /* 0x000fe20003fcd000 */
[----:B------:R-:W-:Y:S01]  /*1480*/  BSSY.RECONVERGENT B0, `(.L_x_343) ;  /* 0x0000013000007945 */ /* 0x000fe20003800200 */
[----:B------:R-:W-:Y:S02]  /*1490*/  MOV R0, 0x15b0 ;  /* 0x000015b000007802 */ /* 0x000fe40000000f00 */
[----:B------:R-:W-:Y:S02]  /*14a0*/  FSEL R72, R72, RZ, P6 ;  /* 0x000000ff48487208 */ /* 0x000fe40003000000 */
[----:B------:R-:W-:Y:S02]  /*14b0*/  FSEL R75, R2, RZ, P6 ;  /* 0x000000ff024b7208 */ /* 0x000fe40003000000 */
[----:B------:R-:W-:Y:S02]  /*14c0*/  FSEL R57, R72, RZ, P0 ;  /* 0x000000ff48397208 */ /* 0x000fe40000000000 */
[----:B------:R-:W-:-:S02]  /*14d0*/  FSEL R73, R75, +QNAN , P0 ;  /* 0x7ff000004b497808 */ /* 0x000fc40000000000 */
[----:B------:R-:W-:Y:S01]  /*14e0*/  FSETP.NEU.AND P6, PT, R7, 1, PT ;  /* 0x3f8000000700780b */ /* 0x000fe20003fcd000 */
[----:B0-----:R-:W-:-:S10]  /*14f0*/  DADD R54, R46, 2 ;  /* 0x400000002e367429 */ /* 0x001fd40000000000 */
[----:B------:R-:W-:Y:S02]  /*1500*/  @!P3 FSEL R72, R54, R57, P2 ;  /* 0x000000393648b208 */ /* 0x000fe40001000000 */
[----:B------:R-:W-:Y:S01]  /*1510*/  @!P3 FSEL R75, R55, R73, P2 ;  /* 0x00000049374bb208 */ /* 0x000fe20001000000 */
[----:B------:R-:W-:Y:S02]  /*1520*/  IMAD.MOV.U32 R73, RZ, RZ, 0x40000000 ;  /* 0x40000000ff497424 */ /* 0x000fe400078e00ff */
[----:B------:R-:W-:Y:S02]  /*1530*/  IMAD.MOV.U32 R54, RZ, RZ, R72 ;  /* 0x000000ffff367224 */ /* 0x000fe400078e0048 */
[----:B------:R-:W-:Y:S01]  /*1540*/  IMAD.MOV.U32 R55, RZ, RZ, R75 ;  /* 0x000000ffff377224 */ /* 0x000fe200078e004b */
[----:B------:R-:W-:-:S05]  /*1550*/  DADD R74, -RZ, |R44| ;  /* 0x00000000ff4a7229 */ /* 0x000fca000000052c */
[----:B------:R-:W-:-:S08]  /*1560*/  DADD R54, R54, R54 ;  /* 0x0000000036367229 */ /* 0x000fd00000000036 */
[----:B------:R-:W-:-:S10]  /*1570*/  DMUL R44, R54, 0.5 ;  /* 0x3fe00000362c7828 */ /* 0x000fd40000000000 */
[----:B------:R-:W-:Y:S02]  /*1580*/  FSEL R54, R44, RZ, P6 ;  /* 0x000000ff2c367208 */ /* 0x000fe40003000000 */
[----:B------:R-:W-:-:S07]  /*1590*/  FSEL R55, R45, 1.875, P6 ;  /* 0x3ff000002d377808 */ /* 0x000fce0003000000 */
[----:B------:R-:W-:Y:S05]  /*15a0*/  CALL.REL.NOINC `($_Z24FractionalStep_2D_SolverififfPfS_S_$__internal_accurate_pow) ;  /* 0x0000005000147944 */ /* 0x000fea0003c00000 */
[----:B------:R-:W-:Y:S05]  /*15b0*/  BSYNC.RECONVERGENT B0 ;  /* 0x0000000000007941 */ /* 0x000fea0003800200 */
.L_x_343:
[----:B------:R-:W0:Y:S01]  /*15c0*/  F2F.F64.F32 R44, UR13 ;  /* 0x0000000d002c7d10 */ /* 0x000e220008201800 */
[----:B------:R-:W-:Y:S01]  /*15d0*/  P2R R0, PR, RZ, 0x1 ;  /* 0x00000001ff007803 */ /* 0x000fe20000000000 */
[----:B------:R-:W-:Y:S01]  /*15e0*/  BSSY.RECONVERGENT B0, `(.L_x_344) ;  /* 0x000001b000007945 */ /* 0x000fe20003800200 */
[C---:B------:R-:W-:Y:S02]  /*15f0*/  LOP3.LUT P3, RZ, R6.reuse, 0x1, RZ, 0xc0, !PT ;  /* 0x0000000106ff7812 */ /* 0x040fe4000786c0ff */
[----:B------:R-:W-:Y:S02]  /*1600*/  FSETP.NEU.AND P0, PT, R5, RZ, PT ;  /* 0x000000ff0500720b */ /* 0x000fe40003f0d000 */
[----:B------:R-:W-:Y:S02]  /*1610*/  LOP3.LUT P6, RZ, R6, 0x10, RZ, 0xc0, !PT ;  /* 0x0000001006ff7812 */ /* 0x000fe400078cc0ff */
[----:B------:R-:W-:Y:S02]  /*1620*/  FSEL R72, R72, RZ, P0 ;  /* 0x000000ff48487208 */ /* 0x000fe40000000000 */
[----:B------:R-:W-:Y:S01]  /*1630*/  FSEL R77, R2, RZ, P0 ;  /* 0x000000ff024d7208 */ /* 0x000fe20000000000 */
[----:B------:R-:W-:Y:S01]  /*1640*/  FADD R2, R69, R66 ;  /* 0x0000004245027221 */ /* 0x000fe20000000000 */
[----:B------:R-:W-:Y:S01]  /*1650*/  FSEL R73, R72, RZ, P6 ;  /* 0x000000ff48497208 */ /* 0x000fe20003000000 */
[----:B0-----:R-:W-:Y:S01]  /*1660*/  DADD R56, R44, 2 ;  /* 0x400000002c387429 */ /* 0x001fe20000000000 */
[----:B------:R-:W-:-:S02]  /*1670*/  FSEL R75, R77, +QNAN , P6 ;  /* 0x7ff000004d4b7808 */ /* 0x000fc40003000000 */
[----:B------:R-:W-:Y:S02]  /*1680*/  ISETP.NE.AND P0, PT, R0, RZ, PT ;  /* 0x000000ff0000720c */ /* 0x000fe40003f05270 */
[----:B------:R-:W-:-:S05]  /*1690*/  MOV R0, 0x1790 ;  /* 0x0000179000007802 */ /* 0x000fca0000000f00 */
[----:B------:R-:W-:Y:S01]  /*16a0*/  @!P3 FSEL R72, R56, R73, P1 ;  /* 0x000000493848b208 */ /* 0x000fe20000800000 */
[----:B------:R-:W-:Y:S01]  /*16b0*/  IMAD.MOV.U32 R73, RZ, RZ, 0x40000000 ;  /* 0x40000000ff497424 */ /* 0x000fe200078e00ff */
[----:B------:R-:W-:Y:S01]  /*16c0*/  @!P3 FSEL R77, R57, R75, P1 ;  /* 0x0000004b394db208 */ /* 0x000fe20000800000 */
[----:B------:R-:W-:Y:S01]  /*16d0*/  DADD R74, -RZ, |R48| ;  /* 0x00000000ff4a7229 */ /* 0x000fe20000000530 */
[----:B------:R-:W-:Y:S01]  /*16e0*/  FSETP.NEU.AND P3, PT, R5, 1, PT ;  /* 0x3f8000000500780b */ /* 0x000fe20003f6d000 */
[----:B------:R-:W-:Y:S02]  /*16f0*/  IMAD.MOV.U32 R56, RZ, RZ, R72 ;  /* 0x000000ffff387224 */ /* 0x000fe400078e0048 */
[----:B------:R-:W-:-:S06]  /*1700*/  IMAD.MOV.U32 R57, RZ, RZ, R77 ;  /* 0x000000ffff397224 */ /* 0x000fcc00078e004d */
[----:B------:R-:W-:-:S08]  /*1710*/  DADD R56, R56, R56 ;  /* 0x0000000038387229 */ /* 0x000fd00000000038 */
[----:B------:R-:W-:-:S10]  /*1720*/  DMUL R56, R56, 0.5 ;  /* 0x3fe0000038387828 */ /* 0x000fd40000000000 */
[----:B------:R-:W-:Y:S02]  /*1730*/  FSEL R56, R56, RZ, P3 ;  /* 0x000000ff38387208 */ /* 0x000fe40001800000 */
[----:B------:R-:W-:-:S06]  /*1740*/  FSEL R57, R57, 1.875, P3 ;  /* 0x3ff0000039397808 */ /* 0x000fcc0001800000 */
[----:B------:R-:W-:Y:S01]  /*1750*/  DADD R54, R54, R56 ;  /* 0x0000000036367229 */ /* 0x000fe20000000038 */
[----:B------:R0:W1:Y:S07]  /*1760*/  F2F.F64.F32 R56, R2 ;  /* 0x0000000200387310 */ /* 0x00006e0000201800 */
[----:B------:R-:W-:-:S11]  /*1770*/  DMUL R80, R38, R54 ;  /* 0x0000003626507228 */ /* 0x000fd60000000000 */
[----:B01----:R-:W-:Y:S05]  /*1780*/  CALL.REL.NOINC `($_Z24FractionalStep_2D_SolverififfPfS_S_$__internal_accurate_pow) ;  /* 0x0000004c009c7944 */ /* 0x003fea0003c00000 */
[----:B------:R-:W-:Y:S05]  /*1790*/  BSYNC.RECONVERGENT B0 ;  /* 0x0000000000007941 */ /* 0x000fea0003800200 */
.L_x_344:
[----:B------:R-:W0:Y:S01]  /*17a0*/  F2F.F64.F32 R48, UR14 ;  /* 0x0000000e00307d10 */ /* 0x000e220008201800 */
[----:B------:R-:W-:Y:S01]  /*17b0*/  P2R R0, PR, RZ, 0x2 ;  /* 0x00000002ff007803 */ /* 0x000fe20000000000 */
[----:B------:R-:W-:Y:S01]  /*17c0*/  BSSY.RECONVERGENT B0, `(.L_x_345) ;  /* 0x000001a000007945 */ /* 0x000fe20003800200 */
[----:B------:R-:W-:Y:S02]  /*17d0*/  LOP3.LUT P6, RZ, R6, 0x2, RZ, 0xc0, !PT ;  /* 0x0000000206ff7812 */ /* 0x000fe400078cc0ff */
[----:B------:R-:W-:Y:S02]  /*17e0*/  FSETP.NEU.AND P1, PT, R4, RZ, PT ;  /* 0x000000ff0400720b */ /* 0x000fe40003f2d000 */
[----:B------:R-:W-:Y:S02]  /*17f0*/  P2R R74, PR, RZ, 0x1 ;  /* 0x00000001ff4a7803 */ /* 0x000fe40000000000 */
[----:B------:R-:W-:Y:S02]  /*1800*/  LOP3.LUT P0, RZ, R6, 0x40, RZ, 0xc0, !PT ;  /* 0x0000004006ff7812 */ /* 0x000fe4000780c0ff */
[----:B------:R-:W-:-:S02]  /*1810*/  FSEL R72, R72, RZ, P1 ;  /* 0x000000ff48487208 */ /* 0x000fc40000800000 */
[----:B------:R-:W-:Y:S01]  /*1820*/  FSEL R77, R2, RZ, P1 ;  /* 0x000000ff024d7208 */ /* 0x000fe20000800000 */
[----:B0-----:R-:W-:Y:S01]  /*1830*/  DADD R54, R48, 2 ;  /* 0x4000000030367429 */ /* 0x001fe20000000000 */
[----:B------:R-:W-:Y:S02]  /*1840*/  LOP3.LUT P3, RZ, R6, 0x20, RZ, 0xc0, !PT ;  /* 0x0000002006ff7812 */ /* 0x000fe4000786c0ff */
[----:B------:R-:W-:Y:S02]  /*1850*/  FSEL R73, R72, RZ, P0 ;  /* 0x000000ff48497208 */ /* 0x000fe40000000000 */
[----:B------:R-:W-:Y:S02]  /*1860*/  FSEL R75, R77, +QNAN , P0 ;  /* 0x7ff000004d4b7808 */ /* 0x000fe40000000000 */
[----:B------:R-:W-:Y:S02]  /*1870*/  ISETP.NE.AND P0, PT, R74, RZ, PT ;  /* 0x000000ff4a00720c */ /* 0x000fe40003f05270 */
[----:B------:R-:W-:-:S02]  /*1880*/  ISETP.NE.AND P1, PT, R0, RZ, PT ;  /* 0x000000ff0000720c */ /* 0x000fc40003f25270 */
[----:B------:R-:W-:Y:S01]  /*1890*/  @!P6 FSEL R72, R54, R73, P3 ;  /* 0x000000493648e208 */ /* 0x000fe20001800000 */
[----:B------:R-:W-:Y:S01]  /*18a0*/  IMAD.MOV.U32 R73, RZ, RZ, 0x40000000 ;  /* 0x40000000ff497424 */ /* 0x000fe200078e00ff */
[----:B------:R-:W-:Y:S01]  /*18b0*/  @!P6 FSEL R77, R55, R75, P3 ;  /* 0x0000004b374de208 */ /* 0x000fe20001800000 */
[----:B------:R-:W-:Y:S01]  /*18c0*/  DADD R74, -RZ, |R42| ;  /* 0x00000000ff4a7229 */ /* 0x000fe2000000052a */
[----:B------:R-:W-:Y:S01]  /*18d0*/  FSETP.NEU.AND P3, PT, R4, 1, PT ;  /* 0x3f8000000400780b */ /* 0x000fe20003f6d000 */
[----:B------:R-:W-:Y:S01]  /*18e0*/  IMAD.MOV.U32 R54, RZ, RZ, R72 ;  /* 0x000000ffff367224 */ /* 0x000fe200078e0048 */
[----:B------:R-:W-:Y:S01]  /*18f0*/  MOV R0, 0x1960 ;  /* 0x0000196000007802 */ /* 0x000fe20000000f00 */
[----:B------:R-:W-:-:S06]  /*1900*/  IMAD.MOV.U32 R55, RZ, RZ, R77 ;  /* 0x000000ffff377224 */ /* 0x000fcc00078e004d */
[----:B------:R-:W-:-:S08]  /*1910*/  DADD R54, R54, R54 ;  /* 0x0000000036367229 */ /* 0x000fd00000000036 */
[----:B------:R-:W-:-:S10]  /*1920*/  DMUL R42, R54, 0.5 ;  /* 0x3fe00000362a7828 */ /* 0x000fd40000000000 */
[----:B------:R-:W-:Y:S02]  /*1930*/  FSEL R54, R42, RZ, P3 ;  /* 0x000000ff2a367208 */ /* 0x000fe40001800000 */
[----:B------:R-:W-:-:S07]  /*1940*/  FSEL R55, R43, 1.875, P3 ;  /* 0x3ff000002b377808 */ /* 0x000fce0001800000 */
[----:B------:R-:W-:Y:S05]  /*1950*/  CALL.REL.NOINC `($_Z24FractionalStep_2D_SolverififfPfS_S_$__internal_accurate_pow) ;  /* 0x0000004c00287944 */ /* 0x000fea0003c00000 */
[----:B------:R-:W-:Y:S05]  /*1960*/  BSYNC.RECONVERGENT B0 ;  /* 0x0000000000007941 */ /* 0x000fea0003800200 */
.L_x_345:
[----:B------:R-:W0:Y:S01]  /*1970*/  F2F.F64.F32 R42, R53 ;  /* 0x00000035002a7310 */ /* 0x000e220000201800 */
[C---:B------:R-:W-:Y:S01]  /*1980*/  LOP3.LUT P6, RZ, R6.reuse, 0x4, RZ, 0xc0, !PT ;  /* 0x0000000406ff7812 */ /* 0x040fe200078cc0ff */
[----:B------:R-:W-:Y:S01]  /*1990*/  BSSY.RECONVERGENT B0, `(.L_x_346) ;  /* 0x0000022000007945 */ /* 0x000fe20003800200 */
[----:B------:R-:W-:Y:S02]  /*19a0*/  P2R R0, PR, RZ, 0x1 ;  /* 0x00000001ff007803 */ /* 0x000fe40000000000 */
[----:B------:R-:W-:Y:S02]  /*19b0*/  LOP3.LUT P0, RZ, R6, 0x100, RZ, 0xc0, !PT ;  /* 0x0000010006ff7812 */ /* 0x000fe4000780c0ff */
[----:B------:R-:W-:Y:S01]  /*19c0*/  FSEL R79, R2, RZ, P5 ;  /* 0x000000ff024f7208 */ /* 0x000fe20002800000 */
[----:B------:R-:W-:Y:S01]  /*19d0*/  F2F.F64.F32 R52, R52 ;  /* 0x0000003400347310 */ /* 0x000fe20000201800 */
[----:B------:R-:W-:Y:S02]  /*19e0*/  FSEL R72, R72, RZ, P5 ;  /* 0x000000ff48487208 */ /* 0x000fe40002800000 */
[----:B------:R-:W-:-:S02]  /*19f0*/  LOP3.LUT P3, RZ, R6, 0x80, RZ, 0xc0, !PT ;  /* 0x0000008006ff7812 */ /* 0x000fc4000786c0ff */
[----:B------:R-:W-:Y:S01]  /*1a00*/  FSEL R77, R79, +QNAN , P0 ;  /* 0x7ff000004f4d7808 */ /* 0x000fe20000000000 */
[----:B0-----:R-:W-:Y:S01]  /*1a10*/  DADD R74, R42, 2 ;  /* 0x400000002a4a7429 */ /* 0x001fe20000000000 */
[----:B------:R-:W-:Y:S02]  /*1a20*/  FSEL R73, R72, RZ, P0 ;  /* 0x000000ff48497208 */ /* 0x000fe40000000000 */
[----:B------:R-:W-:Y:S02]  /*1a30*/  ISETP.NE.AND P0, PT, R0, RZ, PT ;  /* 0x000000ff0000720c */ /* 0x000fe40003f05270 */
[----:B------:R-:W-:Y:S05]  /*1a40*/  LDS R0, [R8+0x14] ;  /* 0x0000140008007984 */ /* 0x000fea0000000800 */
[----:B------:R-:W-:-:S02]  /*1a50*/  @!P6 FSEL R79, R75, R77, P3 ;  /* 0x0000004d4b4fe208 */ /* 0x000fc40001800000 */
[----:B------:R-:W0:Y:S01]  /*1a60*/  LDS R75, [R8+0x1c] ;  /* 0x00001c00084b7984 */ /* 0x000e220000000800 */
[----:B------:R-:W-:Y:S02]  /*1a70*/  @!P6 FSEL R72, R74, R73, P3 ;  /* 0x000000494a48e208 */ /* 0x000fe40001800000 */
[----:B------:R-:W-:-:S06]  /*1a80*/  IMAD.MOV.U32 R73, RZ, RZ, R79 ;  /* 0x000000ffff497224 */ /* 0x000fcc00078e004f */
[----:B------:R-:W-:-:S08]  /*1a90*/  DADD R72, R72, R72 ;  /* 0x0000000048487229 */ /* 0x000fd00000000048 */
[----:B------:R-:W-:-:S10]  /*1aa0*/  DMUL R72, R72, 0.5 ;  /* 0x3fe0000048487828 */ /* 0x000fd40000000000 */
[----:B------:R-:W-:Y:S02]  /*1ab0*/  FSEL R72, R72, RZ, P4 ;  /* 0x000000ff48487208 */ /* 0x000fe40002000000 */
[----:B------:R-:W-:-:S06]  /*1ac0*/  FSEL R73, R73, 1.875, P4 ;  /* 0x3ff0000049497808 */ /* 0x000fcc0002000000 */
[----:B------:R-:W-:Y:S01]  /*1ad0*/  DADD R72, R54, R72 ;  /* 0x0000000036487229 */ /* 0x000fe20000000048 */
[----:B0-----:R-:W-:Y:S01]  /*1ae0*/  FADD R0, R0, R75 ;  /* 0x0000004b00007221 */ /* 0x001fe20000000000 */
[----:B------:R-:W-:-:S06]  /*1af0*/  DMUL R74, R40, R54 ;  /* 0x00000036284a7228 */ /* 0x000fcc0000000000 */
[----:B------:R-:W-:Y:S01]  /*1b00*/  DMUL R72, R40, R72 ;  /* 0x0000004828487228 */ /* 0x000fe20000000000 */
[----:B------:R0:W1:Y:S02]  /*1b10*/  F2F.F64.F32 R76, R0 ;  /* 0x00000000004c7310 */ /* 0x0000640000201800 */
[----:B0-----:R-:W-:Y:S01]  /*1b20*/  MOV R0, 0x1bb0 ;  /* 0x00001bb000007802 */ /* 0x001fe20000000f00 */
[----:B-1----:R-:W-:-:S08]  /*1b30*/  DMUL R74, R76, R74 ;  /* 0x0000004a4c4a7228 */ /* 0x002fd00000000000 */
[----:B------:R-:W-:Y:S02]  /*1b40*/  DFMA R72, R72, R76, R74 ;  /* 0x0000004c4848722b */ /* 0x000fe4000000004a */
[----:B------:R-:W-:-:S06]  /*1b50*/  DADD R74, -RZ, |R46| ;  /* 0x00000000ff4a7229 */ /* 0x000fcc000000052e */
[----:B------:R-:W-:Y:S01]  /*1b60*/  DFMA R54, R80, R56, R72 ;  /* 0x000000385036722b */ /* 0x000fe20000000048 */
[----:B------:R-:W-:-:S07]  /*1b70*/  IMAD.MOV.U32 R73, RZ, RZ, 0x40100000 ;  /* 0x40100000ff497424 */ /* 0x000fce00078e00ff */
[----:B------:R-:W-:-:S10]  /*1b80*/  DADD R54, R54, R52 ;  /* 0x0000000036367229 */ /* 0x000fd40000000034 */
[----:B------:R0:W1:Y:S02]  /*1b90*/  F2F.F32.F64 R54, R54 ;  /* 0x0000003600367310 */ /* 0x0000640000301000 */
[----:B01----:R-:W-:Y:S05]  /*1ba0*/  CALL.REL.NOINC `($_Z24FractionalStep_2D_SolverififfPfS_S_$__internal_accurate_pow) ;  /* 0x0000004800947944 */ /* 0x003fea0003c00000 */
[----:B------:R-:W-:Y:S05]  /*1bb0*/  BSYNC.RECONVERGENT B0 ;  /* 0x0000000000007941 */ /* 0x000fea0003800200 */
.L_x_346:
[----:B------:R-:W-:Y:S01]  /*1bc0*/  FSETP.NEU.AND P6, PT, R7, RZ, PT ;  /* 0x000000ff0700720b */ /* 0x000fe20003fcd000 */
[----:B------:R-:W-:Y:S01]  /*1bd0*/  DADD R52, R46, 4 ;  /* 0x401000002e347429 */ /* 0x000fe20000000000 */
[----:B------:R-:W-:Y:S01]  /*1be0*/  LOP3.LUT P3, RZ, R6, 0x8, RZ, 0xc0, !PT ;  /* 0x0000000806ff7812 */ /* 0x000fe2000786c0ff */
        /* <DEDUP_REMOVED lines=25> */
[----:B------:R-:W-:Y:S01]  /*1d80*/  MOV R72, 0x1dc0 ;  /* 0x00001dc000487802 */ /* 0x000fe20000000f00 */
[----:B------:R-:W-:Y:S02]  /*1d90*/  IMAD.MOV.U32 R74, RZ, RZ, RZ ;  /* 0x000000ffff4a7224 */ /* 0x000fe400078e00ff */
[----:B------:R-:W-:-:S07]  /*1da0*/  IMAD.MOV.U32 R75, RZ, RZ, 0x40380000 ;  /* 0x40380000ff4b7424 */ /* 0x000fce00078e00ff */
[----:B------:R-:W-:Y:S05]  /*1db0*/  CALL.REL.NOINC `($__internal_8_$__cuda_sm20_div_rn_f64_full) ;  /* 0x0000004000787944 */ /* 0x000fea0003c00000 */
[----:B------:R-:W-:Y:S02]  /*1dc0*/  IMAD.MOV.U32 R52, RZ, RZ, R0 ;  /* 0x000000ffff347224 */ /* 0x000fe400078e0000 */
[----:B------:R-:W-:-:S07]  /*1dd0*/  IMAD.MOV.U32 R53, RZ, RZ, R73 ;  /* 0x000000ffff357224 */ /* 0x000fce00078e0049 */
.L_x_348:
[----:B------:R-:W-:Y:S05]  /*1de0*/  BSYNC.RECONVERGENT B1 ;  /* 0x0000000000017941 */ /* 0x000fea0003800200 */
.L_x_347:
[----:B------:R-:W-:Y:S01]  /*1df0*/  FSETP.NEU.AND P3, PT, R7, 1, PT ;  /* 0x3f8000000700780b */ /* 0x000fe20003f6d000 */
[----:B------:R-:W-:Y:S01]  /*1e00*/  DADD R74, -RZ, |R44| ;  /* 0x00000000ff4a7229 */ /* 0x000fe2000000052c */
[----:B------:R-:W-:Y:S01]  /*1e10*/  BSSY.RECONVERGENT B0, `(.L_x_349) ;  /* 0x0000006000007945 */ /* 0x000fe20003800200 */
[----:B------:R-:W-:Y:S01]  /*1e20*/  IMAD.MOV.U32 R73, RZ, RZ, 0x40100000 ;  /* 0x40100000ff497424 */ /* 0x000fe200078e00ff */
[----:B------:R-:W-:Y:S02]  /*1e30*/  FSEL R52, R52, 1.46601546874880000000e+13, P3 ;  /* 0x5555555534347808 */ /* 0x000fe40001800000 */
[----:B------:R-:W-:Y:S02]  /*1e40*/  FSEL R53, R53, 1.4166666269302368164, P3 ;  /* 0x3fb5555535357808 */ /* 0x000fe40001800000 */
[----:B------:R-:W-:-:S07]  /*1e50*/  MOV R0, 0x1e70 ;  /* 0x00001e7000007802 */ /* 0x000fce0000000f00 */
[----:B------:R-:W-:Y:S05]  /*1e60*/  CALL.REL.NOINC `($_Z24FractionalStep_2D_SolverififfPfS_S_$__internal_accurate_pow) ;  /* 0x0000004400e47944 */ /* 0x000fea0003c00000 */
[----:B------:R-:W-:Y:S05]  /*1e70*/  BSYNC.RECONVERGENT B0 ;  /* 0x0000000000007941 */ /* 0x000fea0003800200 */
.L_x_349:
[----:B------:R-:W-:Y:S01]  /*1e80*/  P2R R73, PR, RZ, 0x1 ;  /* 0x00000001ff497803 */ /* 0x000fe20000000000 */
[----:B------:R-:W-:Y:S01]  /*1e90*/  DADD R56, R44, 4 ;  /* 0x401000002c387429 */ /* 0x000fe20000000000 */
[----:B------:R-:W-:Y:S01]  /*1ea0*/  FSETP.NEU.AND P0, PT, R5, RZ, PT ;  /* 0x000000ff0500720b */ /* 0x000fe20003f0d000 */
[----:B------:R-:W-:Y:S01]  /*1eb0*/  BSSY.RECONVERGENT B1, `(.L_x_350) ;  /* 0x0000024000017945 */ /* 0x000fe20003800200 */
[C---:B------:R-:W-:Y:S02]  /*1ec0*/  LOP3.LUT P3, RZ, R6.reuse, 0x200, RZ, 0xc0, !PT ;  /* 0x0000020006ff7812 */ /* 0x040fe4000786c0ff */
[----:B------:R-:W-:Y:S02]  /*1ed0*/  LOP3.LUT P6, RZ, R6, 0x10, RZ, 0xc0, !PT ;  /* 0x0000001006ff7812 */ /* 0x000fe400078cc0ff */
[----:B------:R-:W-:Y:S01]  /*1ee0*/  FSEL R0, R72, RZ, P0 ;  /* 0x000000ff48007208 */ /* 0x000fe20000000000 */
[----:B------:R-:W-:Y:S01]  /*1ef0*/  IMAD.MOV.U32 R72, RZ, RZ, 0x1 ;  /* 0x00000001ff487424 */ /* 0x000fe200078e00ff */
[----:B------:R-:W-:-:S02]  /*1f00*/  FSEL R55, R2, RZ, P0 ;  /* 0x000000ff02377208 */ /* 0x000fc40000000000 */
[----:B------:R-:W-:Y:S02]  /*1f10*/  ISETP.NE.AND P0, PT, R73, RZ, PT ;  /* 0x000000ff4900720c */ /* 0x000fe40003f05270 */
[----:B------:R-:W-:Y:S02]  /*1f20*/  FSEL R73, R0, RZ, P6 ;  /* 0x000000ff00497208 */ /* 0x000fe40003000000 */
[----:B------:R-:W-:Y:S02]  /*1f30*/  FSEL R75, R55, +QNAN , P6 ;  /* 0x7ff00000374b7808 */ /* 0x000fe40003000000 */
        /* <DEDUP_REMOVED lines=27> */
.L_x_351:
[----:B------:R-:W-:Y:S05]  /*20f0*/  BSYNC.RECONVERGENT B1 ;  /* 0x0000000000017941 */ /* 0x000fea0003800200 */
.L_x_350:
[----:B------:R-:W-:Y:S01]  /*2100*/  FSETP.NEU.AND P3, PT, R5, 1, PT ;  /* 0x3f8000000500780b */ /* 0x000fe20003f6d000 */
[----:B------:R-:W-:Y:S01]  /*2110*/  FADD R2, R68, R65 ;  /* 0x0000004144027221 */ /* 0x000fe20000000000 */
[----:B------:R-:W-:Y:S01]  /*2120*/  DADD R74, -RZ, |R48| ;  /* 0x00000000ff4a7229 */ /* 0x000fe20000000530 */
[----:B------:R-:W-:Y:S01]  /*2130*/  BSSY.RECONVERGENT B0, `(.L_x_352) ;  /* 0x0000009000007945 */ /* 0x000fe20003800200 */
[----:B------:R-:W-:Y:S01]  /*2140*/  FSEL R56, R56, 1.46601546874880000000e+13, P3 ;  /* 0x5555555538387808 */ /* 0x000fe20001800000 */
[----:B------:R-:W-:Y:S01]  /*2150*/  IMAD.MOV.U32 R73, RZ, RZ, 0x40100000 ;  /* 0x40100000ff497424 */ /* 0x000fe200078e00ff */
[----:B------:R-:W-:Y:S02]  /*2160*/  FSEL R57, R57, 1.4166666269302368164, P3 ;  /* 0x3fb5555539397808 */ /* 0x000fe40001800000 */
[----:B------:R-:W-:-:S04]  /*2170*/  MOV R0, 0x21c0 ;  /* 0x000021c000007802 */ /* 0x000fc80000000f00 */
[----:B------:R-:W-:Y:S01]  /*2180*/  DADD R52, R52, R56 ;  /* 0x0000000034347229 */ /* 0x000fe20000000038 */
[----:B------:R0:W1:Y:S07]  /*2190*/  F2F.F64.F32 R56, R2 ;  /* 0x0000000200387310 */ /* 0x00006e0000201800 */
[----:B------:R-:W-:-:S11]  /*21a0*/  DMUL R80, R38, R52 ;  /* 0x0000003426507228 */ /* 0x000fd60000000000 */
[----:B01----:R-:W-:Y:S05]  /*21b0*/  CALL.REL.NOINC `($_Z24FractionalStep_2D_SolverififfPfS_S_$__internal_accurate_pow) ;  /* 0x0000004400107944 */ /* 0x003fea0003c00000 */
[----:B------:R-:W-:Y:S05]  /*21c0*/  BSYNC.RECONVERGENT B0 ;  /* 0x0000000000007941 */ /* 0x000fea0003800200 */
.L_x_352:
[----:B------:R-:W-:Y:S01]  /*21d0*/  P2R R73, PR, RZ, 0x2 ;  /* 0x00000002ff497803 */ /* 0x000fe20000000000 */
[----:B------:R-:W-:Y:S01]  /*21e0*/  DADD R52, R48, 4 ;  /* 0x4010000030347429 */ /* 0x000fe20000000000 */
[----:B------:R-:W-:Y:S01]  /*21f0*/  FSETP.NEU.AND P1, PT, R4, RZ, PT ;  /* 0x000000ff0400720b */ /* 0x000fe20003f2d000 */
[----:B------:R-:W-:Y:S01]  /*2200*/  BSSY.RECONVERGENT B1, `(.L_x_353) ;  /* 0x0000027000017945 */ /* 0x000fe20003800200 */
[C---:B------:R-:W-:Y:S02]  /*2210*/  LOP3.LUT P6, RZ, R6.reuse, 0x400, RZ, 0xc0, !PT ;  /* 0x0000040006ff7812 */ /* 0x040fe400078cc0ff */
[----:B------:R-:W-:Y:S02]  /*2220*/  P2R R74, PR, RZ, 0x1 ;  /* 0x00000001ff4a7803 */ /* 0x000fe40000000000 */
[----:B------:R-:W-:Y:S02]  /*2230*/  LOP3.LUT P0, RZ, R6, 0x40, RZ, 0xc0, !PT ;  /* 0x0000004006ff7812 */ /* 0x000fe4000780c0ff */
[----:B------:R-:W-:Y:S01]  /*2240*/  FSEL R0, R72, RZ, P1 ;  /* 0x000000ff48007208 */ /* 0x000fe20000800000 */
[----:B------:R-:W-:Y:S01]  /*2250*/  IMAD.MOV.U32 R72, RZ, RZ, 0x1 ;  /* 0x00000001ff487424 */ /* 0x000fe200078e00ff */
[----:B------:R-:W-:-:S02]  /*2260*/  FSEL R55, R2, RZ, P1 ;  /* 0x000000ff02377208 */ /* 0x000fc40000800000 */
[----:B------:R-:W-:Y:S02]  /*2270*/  ISETP.NE.AND P1, PT, R73, RZ, PT ;  /* 0x000000ff4900720c */ /* 0x000fe40003f25270 */
[----:B------:R-:W-:Y:S02]  /*2280*/  FSEL R73, R0, RZ, P0 ;  /* 0x000000ff00497208 */ /* 0x000fe40000000000 */
[----:B------:R-:W-:Y:S02]  /*2290*/  LOP3.LUT P3, RZ, R6, 0x20, RZ, 0xc0, !PT ;  /* 0x0000002006ff7812 */ /* 0x000fe4000786c0ff */
[----:B------:R-:W-:Y:S02]  /*22a0*/  FSEL R75, R55, +QNAN , P0 ;  /* 0x7ff00000374b7808 */ /* 0x000fe40000000000 */
[----:B------:R-:W-:Y:S01]  /*22b0*/  @!P6 FSEL R0, R52, R73, P3 ;  /* 0x000000493400e208 */ /* 0x000fe20001800000 */
[----:B------:R-:W-:Y:S01]  /*22c0*/  IMAD.MOV.U32 R52, RZ, RZ, 0x0 ;  /* 0x00000000ff347424 */ /* 0x000fe200078e00ff */
[----:B------:R-:W0:Y:S01]  /*22d0*/  MUFU.RCP64H R73, 24 ;  /* 0x4038000000497908 */ /* 0x000e220000001800 */
[----:B------:R-:W-:Y:S01]  /*22e0*/  @!P6 FSEL R55, R53, R75, P3 ;  /* 0x0000004b3537e208 */ /* 0x000fe20001800000 */
[----:B------:R-:W-:Y:S01]  /*22f0*/  IMAD.MOV.U32 R53, RZ, RZ, 0x40380000 ;  /* 0x40380000ff357424 */ /* 0x000fe200078e00ff */
[----:B------:R-:W-:-:S05]  /*2300*/  ISETP.NE.AND P0, PT, R74, RZ, PT ;  /* 0x000000ff4a00720c */ /* 0x000fca0003f05270 */
        /* <DEDUP_REMOVED lines=22> */
.L_x_354:
[----:B------:R-:W-:Y:S05]  /*2470*/  BSYNC.RECONVERGENT B1 ;  /* 0x0000000000017941 */ /* 0x000fea0003800200 */
.L_x_353:
        /* <DEDUP_REMOVED lines=9> */
.L_x_355:
[C---:B------:R-:W-:Y:S01]  /*2510*/  LOP3.LUT P6, RZ, R6.reuse, 0x800, RZ, 0xc0, !PT ;  /* 0x0000080006ff7812 */ /* 0x040fe200078cc0ff */
[----:B------:R-:W-:Y:S01]  /*2520*/  DADD R74, R42, 4 ;  /* 0x401000002a4a7429 */ /* 0x000fe20000000000 */
[----:B------:R-:W-:Y:S01]  /*2530*/  P2R R76, PR, RZ, 0x1 ;  /* 0x00000001ff4c7803 */ /* 0x000fe20000000000 */
[----:B------:R-:W-:Y:S01]  /*2540*/  BSSY.RECONVERGENT B1, `(.L_x_356) ;  /* 0x0000024000017945 */ /* 0x000fe20003800200 */
[----:B------:R-:W-:Y:S02]  /*2550*/  LOP3.LUT P0, RZ, R6, 0x100, RZ, 0xc0, !PT ;  /* 0x0000010006ff7812 */ /* 0x000fe4000780c0ff */
[----:B------:R-:W-:Y:S01]  /*2560*/  FSEL R0, R72, RZ, P5 ;  /* 0x000000ff48007208 */ /* 0x000fe20002800000 */
[----:B------:R-:W-:Y:S01]  /*2570*/  IMAD.MOV.U32 R72, RZ, RZ, 0x1 ;  /* 0x00000001ff487424 */ /* 0x000fe200078e00ff */
[----:B------:R-:W-:Y:S02]  /*2580*/  LOP3.LUT P3, RZ, R6, 0x80, RZ, 0xc0, !PT ;  /* 0x0000008006ff7812 */ /* 0x000fe4000786c0ff */
[----:B------:R-:W-:-:S02]  /*2590*/  FSEL R73, R0, RZ, P0 ;  /* 0x000000ff00497208 */ /* 0x000fc40000000000 */
[----:B------:R-:W-:Y:S02]  /*25a0*/  FSEL R55, R2, RZ, P5 ;  /* 0x000000ff02377208 */ /* 0x000fe40002800000 */
[----:B------:R-:W-:Y:S01]  /*25b0*/  @!P6 FSEL R0, R74, R73, P3 ;  /* 0x000000494a00e208 */ /* 0x000fe20001800000 */
[----:B------:R-:W-:Y:S01]  /*25c0*/  IMAD.MOV.U32 R74, RZ, RZ, 0x0 ;  /* 0x00000000ff4a7424 */ /* 0x000fe200078e00ff */
[----:B------:R-:W0:Y:S01]  /*25d0*/  MUFU.RCP64H R73, 24 ;  /* 0x4038000000497908 */ /* 0x000e220000001800 */
[----:B------:R-:W-:Y:S02]  /*25e0*/  FSEL R77, R55, +QNAN , P0 ;  /* 0x7ff00000374d7808 */ /* 0x000fe40000000000 */
[----:B------:R-:W-:Y:S02]  /*25f0*/  ISETP.NE.AND P0, PT, R76, RZ, PT ;  /* 0x000000ff4c00720c */ /* 0x000fe40003f05270 */
        /* <DEDUP_REMOVED lines=24> */
.L_x_357:
[----:B------:R-:W-:Y:S05]  /*2780*/  BSYNC.RECONVERGENT B1 ;  /* 0x0000000000017941 */ /* 0x000fea0003800200 */
.L_x_356:
[----:B------:R-:W-:Y:S01]  /*2790*/  LDS R0, [R8+0x10] ;  /* 0x0000100008007984 */ /* 0x000fe20000000800 */
[----:B------:R-:W-:Y:S01]  /*27a0*/  FSEL R72, R74, 1.46601546874880000000e+13, P4 ;  /* 0x555555554a487808 */ /* 0x000fe20002000000 */
[----:B------:R-:W-:Y:S01]  /*27b0*/  BSSY.RECONVERGENT B0, `(.L_x_358) ;  /* 0x0000012000007945 */ /* 0x000fe20003800200 */
[----:B------:R-:W-:Y:S01]  /*27c0*/  FSEL R73, R75, 1.4166666269302368164, P4 ;  /* 0x3fb555554b497808 */ /* 0x000fe20002000000 */
[----:B------:R-:W0:Y:S05]  /*27d0*/  LDS R55, [R8+0x20] ;  /* 0x0000200008377984 */ /* 0x000e2a0000000800 */
[----:B------:R-:W-:Y:S02]  /*27e0*/  DADD R72, R52, R72 ;  /* 0x0000000034487229 */ /* 0x000fe40000000048 */
[----:B------:R-:W-:-:S06]  /*27f0*/  DMUL R52, R40, R52 ;  /* 0x0000003428347228 */ /* 0x000fcc0000000000 */
[----:B------:R-:W-:Y:S01]  /*2800*/  DMUL R72, R40, R72 ;  /* 0x0000004828487228 */ /* 0x000fe20000000000 */
[----:B0-----:R-:W-:Y:S02]  /*2810*/  FADD R0, R0, R55 ;  /* 0x0000003700007221 */ /* 0x001fe40000000000 */
[----:B------:R-:W-:Y:S08]  /*2820*/  F2F.F64.F32 R54, R54 ;  /* 0x0000003600367310 */ /* 0x000ff00000201800 */
[----:B------:R0:W1:Y:S02]  /*2830*/  F2F.F64.F32 R74, R0 ;  /* 0x00000000004a7310 */ /* 0x0000640000201800 */
[----:B0-----:R-:W-:Y:S01]  /*2840*/  MOV R0, 0x28d0 ;  /* 0x000028d000007802 */ /* 0x001fe20000000f00 */
[----:B-1----:R-:W-:-:S08]  /*2850*/  DMUL R52, R74, R52 ;  /* 0x000000344a347228 */ /* 0x002fd00000000000 */
[----:B------:R-:W-:Y:S02]  /*2860*/  DFMA R52, R72, R74, R52 ;  /* 0x0000004a4834722b */ /* 0x000fe40000000034 */
[----:B------:R-:W-:Y:S01]  /*2870*/  DADD R74, -RZ, |R46| ;  /* 0x00000000ff4a7229 */ /* 0x000fe2000000052e */
[----:B------:R-:W-:-:S05]  /*2880*/  IMAD.MOV.U32 R73, RZ, RZ, 0x40180000 ;  /* 0x40180000ff497424 */ /* 0x000fca00078e00ff */
[----:B------:R-:W-:-:S08]  /*2890*/  DFMA R80, R80, R56, R52 ;  /* 0x000000385050722b */ /* 0x000fd00000000034 */
[----:B------:R-:W-:-:S10]  /*28a0*/  DADD R80, R80, R54 ;  /* 0x0000000050507229 */ /* 0x000fd40000000036 */
[----:B------:R0:W1:Y:S02]  /*28b0*/  F2F.F32.F64 R80, R80 ;  /* 0x0000005000507310 */ /* 0x0000640000301000 */
[----:B01----:R-:W-:Y:S05]  /*28c0*/  CALL.REL.NOINC `($_Z24FractionalStep_2D_SolverififfPfS_S_$__internal_accurate_pow) ;  /* 0x0000003c004c7944 */ /* 0x003fea0003c00000 */
[----:B------:R-:W-:Y:S05]  /*28d0*/  BSYNC.RECONVERGENT B0 ;  /* 0x0000000000007941 */ /* 0x000fea0003800200 */
.L_x_358:
[----:B------:R-:W-:Y:S01]  /*28e0*/  FSETP.NEU.AND P6, PT, R7, RZ, PT ;  /* 0x000000ff0700720b */ /* 0x000fe20003fcd000 */
[----:B------:R-:W-:Y:S01]  /*28f0*/  DADD R52, R46, 6 ;  /* 0x401800002e347429 */ /* 0x000fe20000000000 */
[----:B------:R-:W-:Y:S01]  /*2900*/  LOP3.LUT P3, RZ, R6, 0x1000, RZ, 0xc0, !PT ;  /* 0x0000100006ff7812 */ /* 0x000fe2000786c0ff */
[----:B------:R-:W-:Y:S01]  /*2910*/  IMAD.MOV.U32 R56, RZ, RZ, 0x0 ;  /* 0x00000000ff387424 */ /* 0x000fe200078e00ff */
        /* <DEDUP_REMOVED lines=30> */
.L_x_360:
[----:B------:R-:W-:Y:S05]  /*2b00*/  BSYNC.RECONVERGENT B1 ;  /* 0x0000000000017941 */ /* 0x000fea0003800200 */
.L_x_359:
[----:B------:R-:W-:Y:S01]  /*2b10*/  FSETP.NEU.AND P3, PT, R7, 1, PT ;  /* 0x3f8000000700780b */ /* 0x000fe20003f6d000 */
[----:B------:R-:W-:Y:S01]  /*2b20*/  DADD R74, -RZ, |R44| ;  /* 0x00000000ff4a7229 */ /* 0x000fe2000000052c */
[----:B------:R-:W-:Y:S01]  /*2b30*/  BSSY.RECONVERGENT B0, `(.L_x_361) ;  /* 0x0000006000007945 */ /* 0x000fe20003800200 */
[----:B------:R-:W-:Y:S01]  /*2b40*/  IMAD.MOV.U32 R73, RZ, RZ, 0x40180000 ;  /* 0x40180000ff497424 */ /* 0x000fe200078e00ff */
[----:B------:R-:W-:Y:S02]  /*2b50*/  FSEL R52, R52, 3.1249045965716459206e-25, P3 ;  /* 0x16c16c1734347808 */ /* 0x000fe40001800000 */
[----:B------:R-:W-:Y:S02]  /*2b60*/  FSEL R53, R53, 0.90138888359069824219, P3 ;  /* 0x3f66c16c35357808 */ /* 0x000fe40001800000 */
[----:B------:R-:W-:-:S07]  /*2b70*/  MOV R0, 0x2b90 ;  /* 0x00002b9000007802 */ /* 0x000fce0000000f00 */
[----:B------:R-:W-:Y:S05]  /*2b80*/  CALL.REL.NOINC `($_Z24FractionalStep_2D_SolverififfPfS_S_$__internal_accurate_pow) ;  /* 0x00000038009c7944 */ /* 0x000fea0003c00000 */
[----:B------:R-:W-:Y:S05]  /*2b90*/  BSYNC.RECONVERGENT B0 ;  /* 0x0000000000007941 */ /* 0x000fea0003800200 */
.L_x_361:
[----:B------:R-:W-:Y:S01]  /*2ba0*/  P2R R56, PR, RZ, 0x1 ;  /* 0x00000001ff387803 */ /* 0x000fe20000000000 */
[----:B------:R-:W-:Y:S01]  /*2bb0*/  DADD R54, R44, 6 ;  /* 0x401800002c367429 */ /* 0x000fe20000000000 */
[----:B------:R-:W-:Y:S01]  /*2bc0*/  FSETP.NEU.AND P0, PT, R5, RZ, PT ;  /* 0x000000ff0500720b */ /* 0x000fe20003f0d000 */
[----:B------:R-:W-:Y:S01]  /*2bd0*/  BSSY.RECONVERGENT B1, `(.L_x_362) ;  /* 0x0000024000017945 */ /* 0x000fe20003800200 */
[C---:B------:R-:W-:Y:S02]  /*2be0*/  LOP3.LUT P3, RZ, R6.reuse, 0x4000, RZ, 0xc0, !PT ;  /* 0x0000400006ff7812 */ /* 0x040fe4000786c0ff */
[----:B------:R-:W-:Y:S02]  /*2bf0*/  LOP3.LUT P6, RZ, R6, 0x10, RZ, 0xc0, !PT ;  /* 0x0000001006ff7812 */ /* 0x000fe400078cc0ff */
[----:B------:R-:W-:Y:S02]  /*2c00*/  FSEL R75, R2, RZ, P0 ;  /* 0x000000ff024b7208 */ /* 0x000fe40000000000 */
[----:B------:R-:W-:Y:S01]  /*2c10*/  FSEL R0, R72, RZ, P0 ;  /* 0x000000ff48007208 */ /* 0x000fe20000000000 */
[----:B------:R-:W-:Y:S01]  /*2c20*/  IMAD.MOV.U32 R72, RZ, RZ, 0x1 ;  /* 0x00000001ff487424 */ /* 0x000fe200078e00ff */
[----:B------:R-:W-:-:S02]  /*2c30*/  FSEL R73, R75, +QNAN , P6 ;  /* 0x7ff000004b497808 */ /* 0x000fc40003000000 */
[----:B------:R-:W-:Y:S02]  /*2c40*/  FSEL R57, R0, RZ, P6 ;  /* 0x000000ff00397208 */ /* 0x000fe40003000000 */
[----:B------:R-:W-:Y:S02]  /*2c50*/  ISETP.NE.AND P0, PT, R56, RZ, PT ;  /* 0x000000ff3800720c */ /* 0x000fe40003f05270 */
        /* <DEDUP_REMOVED lines=27> */
.L_x_363:
[----:B------:R-:W-:Y:S05]  /*2e10*/  BSYNC.RECONVERGENT B1 ;  /* 0x0000000000017941 */ /* 0x000fea0003800200 */
.L_x_362:
[----:B------:R-:W-:Y:S01]  /*2e20*/  FSETP.NEU.AND P3, PT, R5, 1, PT ;  /* 0x3f8000000500780b */ /* 0x000fe20003f6d000 */
[----:B------:R-:W-:Y:S01]  /*2e30*/  FADD R2, R71, R64 ;  /* 0x0000004047027221 */ /* 0x000fe20000000000 */
[----:B------:R-:W-:Y:S01]  /*2e40*/  DADD R74, -RZ, |R48| ;  /* 0x00000000ff4a7229 */ /* 0x000fe20000000530 */
[----:B------:R-:W-:Y:S01]  /*2e50*/  BSSY.RECONVERGENT B0, `(.L_x_364) ;  /* 0x0000009000007945 */ /* 0x000fe20003800200 */
[----:B------:R-:W-:Y:S01]  /*2e60*/  FSEL R54, R54, 3.1249045965716459206e-25, P3 ;  /* 0x16c16c1736367808 */ /* 0x000fe20001800000 */
[----:B------:R-:W-:Y:S01]  /*2e70*/  IMAD.MOV.U32 R73, RZ, RZ, 0x40180000 ;  /* 0x40180000ff497424 */ /* 0x000fe200078e00ff */
[----:B------:R-:W-:Y:S02]  /*2e80*/  FSEL R55, R55, 0.90138888359069824219, P3 ;  /* 0x3f66c16c37377808 */ /* 0x000fe40001800000 */
[----:B------:R-:W-:-:S04]  /*2e90*/  MOV R0, 0x2ee0 ;  /* 0x00002ee000007802 */ /* 0x000fc80000000f00 */
[----:B------:R-:W-:Y:S01]  /*2ea0*/  DADD R54, R52, R54 ;  /* 0x0000000034367229 */ /* 0x000fe20000000036 */
[----:B------:R0:W1:Y:S07]  /*2eb0*/  F2F.F64.F32 R52, R2 ;  /* 0x0000000200347310 */ /* 0x00006e0000201800 */
[----:B------:R-:W-:-:S11]  /*2ec0*/  DMUL R54, R38, R54 ;  /* 0x0000003626367228 */ /* 0x000fd60000000000 */
[----:B01----:R-:W-:Y:S05]  /*2ed0*/  CALL.REL.NOINC `($_Z24FractionalStep_2D_SolverififfPfS_S_$__internal_accurate_pow) ;  /* 0x0000003400c87944 */ /* 0x003fea0003c00000 */
[----:B------:R-:W-:Y:S05]  /*2ee0*/  BSYNC.RECONVERGENT B0 ;  /* 0x0000000000007941 */ /* 0x000fea0003800200 */
.L_x_364:
        /* <DEDUP_REMOVED lines=42> */
.L_x_366:
[----:B------:R-:W-:Y:S05]  /*3190*/  BSYNC.RECONVERGENT B1 ;  /* 0x0000000000017941 */ /* 0x000fea0003800200 */
.L_x_365:
        /* <DEDUP_REMOVED lines=9> */
.L_x_367:
        /* <DEDUP_REMOVED lines=39> */
.L_x_369:
[----:B------:R-:W-:Y:S05]  /*34a0*/  BSYNC.RECONVERGENT B1 ;  /* 0x0000000000017941 */ /* 0x000fea0003800200 */
.L_x_368:
[----:B------:R-:W-:Y:S01]  /*34b0*/  LDS R0, [R8+0xc] ;  /* 0x00000c0008007984 */ /* 0x000fe20000000800 */
[----:B------:R-:W-:Y:S01]  /*34c0*/  FSEL R72, R74, 3.1249045965716459206e-25, P4 ;  /* 0x16c16c174a487808 */ /* 0x000fe20002000000 */
[----:B------:R-:W-:Y:S01]  /*34d0*/  F2F.F64.F32 R80, R80 ;  /* 0x0000005000507310 */ /* 0x000fe20000201800 */
[----:B------:R-:W-:Y:S01]  /*34e0*/  BSSY.RECONVERGENT B0, `(.L_x_370) ;  /* 0x0000011000007945 */ /* 0x000fe20003800200 */
[----:B------:R-:W0:Y:S02]  /*34f0*/  LDS R73, [R8+0x24] ;  /* 0x0000240008497984 */ /* 0x000e240000000800 */
[----:B0-----:R-:W-:Y:S01]  /*3500*/  FADD R0, R0, R73 ;  /* 0x0000004900007221 */ /* 0x001fe20000000000 */
[----:B------:R-:W-:-:S03]  /*3510*/  FSEL R73, R75, 0.90138888359069824219, P4 ;  /* 0x3f66c16c4b497808 */ /* 0x000fc60002000000 */
[----:B------:R0:W1:Y:S03]  /*3520*/  F2F.F64.F32 R74, R0 ;  /* 0x00000000004a7310 */ /* 0x0000660000201800 */
[----:B------:R-:W-:Y:S02]  /*3530*/  DADD R72, R56, R72 ;  /* 0x0000000038487229 */ /* 0x000fe40000000048 */
[----:B------:R-:W-:Y:S01]  /*3540*/  DMUL R56, R40, R56 ;  /* 0x0000003828387228 */ /* 0x000fe20000000000 */
[----:B0-----:R-:W-:-:S05]  /*3550*/  MOV R0, 0x35f0 ;  /* 0x000035f000007802 */ /* 0x001fca0000000f00 */
[----:B------:R-:W-:Y:S02]  /*3560*/  DMUL R72, R40, R72 ;  /* 0x0000004828487228 */ /* 0x000fe40000000000 */
[----:B-1----:R-:W-:-:S08]  /*3570*/  DMUL R56, R74, R56 ;  /* 0x000000384a387228 */ /* 0x002fd00000000000 */
[----:B------:R-:W-:Y:S02]  /*3580*/  DFMA R56, R72, R74, R56 ;  /* 0x0000004a4838722b */ /* 0x000fe40000000038 */
[----:B------:R-:W-:Y:S01]  /*3590*/  DADD R74, -RZ, |R46| ;  /* 0x00000000ff4a7229 */ /* 0x000fe2000000052e */
[----:B------:R-:W-:-:S05]  /*35a0*/  IMAD.MOV.U32 R73, RZ, RZ, 0x40200000 ;  /* 0x40200000ff497424 */ /* 0x000fca00078e00ff */
[----:B------:R-:W-:-:S08]  /*35b0*/  DFMA R52, R54, R52, R56 ;  /* 0x000000343634722b */ /* 0x000fd00000000038 */
[----:B------:R-:W-:-:S06]  /*35c0*/  DADD R52, R52, R80 ;  /* 0x0000000034347229 */ /* 0x000fcc0000000050 */
[----:B------:R0:W1:Y:S05]  /*35d0*/  F2F.F32.F64 R81, R52 ;  /* 0x0000003400517310 */ /* 0x00006a0000301000 */
[----:B01----:R-:W-:Y:S05]  /*35e0*/  CALL.REL.NOINC `($_Z24FractionalStep_2D_SolverififfPfS_S_$__internal_accurate_pow) ;  /* 0x0000003000047944 */ /* 0x003fea0003c00000 */
[----:B------:R-:W-:Y:S05]  /*35f0*/  BSYNC.RECONVERGENT B0 ;  /* 0x0000000000007941 */ /* 0x000fea0003800200 */
.L_x_370:
        /* <DEDUP_REMOVED lines=34> */
.L_x_372:
[----:B------:R-:W-:Y:S05]  /*3820*/  BSYNC.RECONVERGENT B1 ;  /* 0x0000000000017941 */ /* 0x000fea0003800200 */
.L_x_371:
[----:B------:R-:W-:Y:S01]  /*3830*/  FSETP.NEU.AND P3, PT, R7, 1, PT ;  /* 0x3f8000000700780b */ /* 0x000fe20003f6d000 */
[----:B------:R-:W-:Y:S01]  /*3840*/  DADD R74, -RZ, |R44| ;  /* 0x00000000ff4a7229 */ /* 0x000fe2000000052c */
[----:B------:R-:W-:Y:S01]  /*3850*/  BSSY.RECONVERGENT B0, `(.L_x_373) ;  /* 0x0000006000007945 */ /* 0x000fe20003800200 */
[----:B------:R-:W-:Y:S01]  /*3860*/  IMAD.MOV.U32 R73, RZ, RZ, 0x40200000 ;  /* 0x40200000ff497424 */ /* 0x000fe200078e00ff */
[----:B------:R-:W-:Y:S02]  /*3870*/  FSEL R52, R52, 2.6805903767080696074e-23, P3 ;  /* 0x1a01a01a34347808 */ /* 0x000fe40001800000 */
[----:B------:R-:W-:Y:S02]  /*3880*/  FSEL R53, R53, 0.5390872955322265625, P3 ;  /* 0x3f0a01a035357808 */ /* 0x000fe40001800000 */
[----:B------:R-:W-:-:S07]  /*3890*/  MOV R0, 0x38b0 ;  /* 0x000038b000007802 */ /* 0x000fce0000000f00 */
[----:B------:R-:W-:Y:S05]  /*38a0*/  CALL.REL.NOINC `($_Z24FractionalStep_2D_SolverififfPfS_S_$__internal_accurate_pow) ;  /* 0x0000002c00547944 */ /* 0x000fea0003c00000 */
[----:B------:R-:W-:Y:S05]  /*38b0*/  BSYNC.RECONVERGENT B0 ;  /* 0x0000000000007941 */ /* 0x000fea0003800200 */
.L_x_373:
        /* <DEDUP_REMOVED lines=39> */
.L_x_375:
[----:B------:R-:W-:Y:S05]  /*3b30*/  BSYNC.RECONVERGENT B1 ;  /* 0x0000000000017941 */ /* 0x000fea0003800200 */
.L_x_374:
[----:B------:R-:W-:Y:S01]  /*3b40*/  FSETP.NEU.AND P3, PT, R5, 1, PT ;  /* 0x3f8000000500780b */ /* 0x000fe20003f6d000 */
[----:B------:R-:W-:Y:S01]  /*3b50*/  FADD R2, R70, R63 ;  /* 0x0000003f46027221 */ /* 0x000fe20000000000 */
[----:B------:R-:W-:Y:S01]  /*3b60*/  DADD R74, -RZ, |R48| ;  /* 0x00000000ff4a7229 */ /* 0x000fe20000000530 */
[----:B------:R-:W-:Y:S01]  /*3b70*/  BSSY.RECONVERGENT B0, `(.L_x_376) ;  /* 0x0000009000007945 */ /* 0x000fe20003800200 */
[----:B------:R-:W-:Y:S01]  /*3b80*/  FSEL R54, R54, 2.6805903767080696074e-23, P3 ;  /* 0x1a01a01a36367808 */ /* 0x000fe20001800000 */
[----:B------:R-:W-:Y:S01]  /*3b90*/  IMAD.MOV.U32 R73, RZ, RZ, 0x40200000 ;  /* 0x40200000ff497424 */ /* 0x000fe200078e00ff */
[----:B------:R-:W-:Y:S02]  /*3ba0*/  FSEL R55, R55, 0.5390872955322265625, P3 ;  /* 0x3f0a01a037377808 */ /* 0x000fe40001800000 */
[----:B------:R-:W-:-:S04]  /*3bb0*/  MOV R0, 0x3c00 ;  /* 0x00003c0000007802 */ /* 0x000fc80000000f00 */
[----:B------:R-:W-:Y:S01]  /*3bc0*/  DADD R54, R52, R54 ;  /* 0x0000000034367229 */ /* 0x000fe20000000036 */
[----:B------:R0:W1:Y:S07]  /*3bd0*/  F2F.F64.F32 R52, R2 ;  /* 0x0000000200347310 */ /* 0x00006e0000201800 */
[----:B------:R-:W-:-:S11]  /*3be0*/  DMUL R54, R38, R54 ;  /* 0x0000003626367228 */ /* 0x000fd60000000000 */
[----:B01----:R-:W-:Y:S05]  /*3bf0*/  CALL.REL.NOINC `($_Z24FractionalStep_2D_SolverififfPfS_S_$__internal_accurate_pow) ;  /* 0x0000002800807944 */ /* 0x003fea0003c00000 */
[----:B------:R-:W-:Y:S05]  /*3c00*/  BSYNC.RECONVERGENT B0 ;  /* 0x0000000000007941 */ /* 0x000fea0003800200 */
.L_x_376:
        /* <DEDUP_REMOVED lines=42> */
.L_x_378:
[----:B------:R-:W-:Y:S05]  /*3eb0*/  BSYNC.RECONVERGENT B1 ;  /* 0x0000000000017941 */ /* 0x000fea0003800200 */
.L_x_377:
        /* <DEDUP_REMOVED lines=9> */
.L_x_379:
        /* <DEDUP_REMOVED lines=39> */
.L_x_381:
[----:B------:R-:W-:Y:S05]  /*41c0*/  BSYNC.RECONVERGENT B1 ;  /* 0x0000000000017941 */ /* 0x000fea0003800200 */
.L_x_380:
[----:B------:R-:W-:Y:S01]  /*41d0*/  LDS R0, [R8+0x8] ;  /* 0x0000080008007984 */ /* 0x000fe20000000800 */
[----:B------:R-:W-:Y:S01]  /*41e0*/  FSEL R72, R74, 2.6805903767080696074e-23, P4 ;  /* 0x1a01a01a4a487808 */ /* 0x000fe20002000000 */
[----:B------:R-:W-:Y:S02]  /*41f0*/  BSSY.RECONVERGENT B0, `(.L_x_382) ;  /* 0x0000012000007945 */ /* 0x000fe40003800200 */
[----:B------:R-:W0:Y:S02]  /*4200*/  LDS R73, [R8+0x28] ;  /* 0x0000280008497984 */ /* 0x000e240000000800 */
[----:B0-----:R-:W-:Y:S01]  /*4210*/  FADD R0, R0, R73 ;  /* 0x0000004900007221 */ /* 0x001fe20000000000 */
[----:B------:R-:W-:-:S03]  /*4220*/  FSEL R73, R75, 0.5390872955322265625, P4 ;  /* 0x3f0a01a04b497808 */ /* 0x000fc60002000000 */
[----:B------:R0:W1:Y:S03]  /*4230*/  F2F.F64.F32 R74, R0 ;  /* 0x00000000004a7310 */ /* 0x0000660000201800 */
[----:B------:R-:W-:Y:S02]  /*4240*/  DADD R72, R56, R72 ;  /* 0x0000000038487229 */ /* 0x000fe40000000048 */
[----:B------:R-:W-:Y:S01]  /*4250*/  DMUL R56, R40, R56 ;  /* 0x0000003828387228 */ /* 0x000fe20000000000 */
[----:B0-----:R-:W-:-:S05]  /*4260*/  MOV R0, 0x4310 ;  /* 0x0000431000007802 */ /* 0x001fca0000000f00 */
[----:B------:R-:W-:Y:S02]  /*4270*/  DMUL R72, R40, R72 ;  /* 0x0000004828487228 */ /* 0x000fe40000000000 */
[----:B-1----:R-:W-:-:S08]  /*4280*/  DMUL R56, R74, R56 ;  /* 0x000000384a387228 */ /* 0x002fd00000000000 */
[----:B------:R-:W-:Y:S01]  /*4290*/  DFMA R56, R72, R74, R56 ;  /* 0x0000004a4838722b */ /* 0x000fe20000000038 */
[----:B------:R-:W0:Y:S01]  /*42a0*/  F2F.F64.F32 R72, R81 ;  /* 0x0000005100487310 */ /* 0x000e220000201800 */
[----:B------:R-:W-:-:S06]  /*42b0*/  DADD R74, -RZ, |R46| ;  /* 0x00000000ff4a7229 */ /* 0x000fcc000000052e */
[----:B------:R-:W-:-:S08]  /*42c0*/  DFMA R52, R54, R52, R56 ;  /* 0x000000343634722b */ /* 0x000fd00000000038 */
[----:B0-----:R-:W-:Y:S01]  /*42d0*/  DADD R52, R52, R72 ;  /* 0x0000000034347229 */ /* 0x001fe20000000048 */
[----:B------:R-:W-:-:S05]  /*42e0*/  IMAD.MOV.U32 R73, RZ, RZ, 0x40240000 ;  /* 0x40240000ff497424 */ /* 0x000fca00078e00ff */
[----:B------:R0:W1:Y:S05]  /*42f0*/  F2F.F32.F64 R80, R52 ;  /* 0x0000003400507310 */ /* 0x00006a0000301000 */
[----:B01----:R-:W-:Y:S05]  /*4300*/  CALL.REL.NOINC `($_Z24FractionalStep_2D_SolverififfPfS_S_$__internal_accurate_pow) ;  /* 0x0000002000bc7944 */ /* 0x003fea0003c00000 */
[----:B------:R-:W-:Y:S05]  /*4310*/  BSYNC.RECONVERGENT B0 ;  /* 0x0000000000007941 */ /* 0x000fea0003800200 */
.L_x_382:
        /* <DEDUP_REMOVED lines=34> */
.L_x_384:
[----:B------:R-:W-:Y:S05]  /*4540*/  BSYNC.RECONVERGENT B1 ;  /* 0x0000000000017941 */ /* 0x000fea0003800200 */
.L_x_383:
[----:B------:R-:W-:Y:S01]  /*4550*/  FSETP.NEU.AND P3, PT, R7, 1, PT ;  /* 0x3f8000000700780b */ /* 0x000fe20003f6d000 */
[----:B------:R-:W-:Y:S01]  /*4560*/  DADD R74, -RZ, |R44| ;  /* 0x00000000ff4a7229 */ /* 0x000fe2000000052c */
[----:B------:R-:W-:Y:S01]  /*4570*/  BSSY.RECONVERGENT B0, `(.L_x_385) ;  /* 0x0000006000007945 */ /* 0x000fe20003800200 */
[----:B------:R-:W-:Y:S01]  /*4580*/  IMAD.MOV.U32 R73, RZ, RZ, 0x40240000 ;  /* 0x40240000ff497424 */ /* 0x000fe200078e00ff */
[----:B------:R-:W-:Y:S02]  /*4590*/  FSEL R52, R52, -1.481905565015040338e-05, P3 ;  /* 0xb7789f5c34347808 */ /* 0x000fe40001800000 */
[----:B------:R-:W-:Y:S02]  /*45a0*/  FSEL R53, R53, 0.31736990809440612793, P3 ;  /* 0x3ea27e4f35357808 */ /* 0x000fe40001800000 */
[----:B------:R-:W-:-:S07]  /*45b0*/  MOV R0, 0x45d0 ;  /* 0x000045d000007802 */ /* 0x000fce0000000f00 */
[----:B------:R-:W-:Y:S05]  /*45c0*/  CALL.REL.NOINC `($_Z24FractionalStep_2D_SolverififfPfS_S_$__internal_accurate_pow) ;  /* 0x00000020000c7944 */ /* 0x000fea0003c00000 */
[----:B------:R-:W-:Y:S05]  /*45d0*/  BSYNC.RECONVERGENT B0 ;  /* 0x0000000000007941 */ /* 0x000fea0003800200 */
.L_x_385:
        /* <DEDUP_REMOVED lines=39> */
.L_x_387:
[----:B------:R-:W-:Y:S05]  /*4850*/  BSYNC.RECONVERGENT B1 ;  /* 0x0000000000017941 */ /* 0x000fea0003800200 */
.L_x_386:
[----:B------:R-:W-:Y:S01]  /*4860*/  FSETP.NEU.AND P3, PT, R5, 1, PT ;  /* 0x3f8000000500780b */ /* 0x000fe20003f6d000 */
[----:B------:R-:W-:Y:S01]  /*4870*/  FADD R2, R62, R9 ;  /* 0x000000093e027221 */ /* 0x000fe20000000000 */
[----:B------:R-:W-:Y:S01]  /*4880*/  DADD R74, -RZ, |R48| ;  /* 0x00000000ff4a7229 */ /* 0x000fe20000000530 */
[----:B------:R-:W-:Y:S01]  /*4890*/  BSSY.RECONVERGENT B0, `(.L_x_388) ;  /* 0x0000009000007945 */ /* 0x000fe20003800200 */
[----:B------:R-:W-:Y:S01]  /*48a0*/  FSEL R54, R54, -1.481905565015040338e-05, P3 ;  /* 0xb7789f5c36367808 */ /* 0x000fe20001800000 */
[----:B------:R-:W-:Y:S01]  /*48b0*/  IMAD.MOV.U32 R73, RZ, RZ, 0x40240000 ;  /* 0x40240000ff497424 */ /* 0x000fe200078e00ff */
[----:B------:R-:W-:Y:S02]  /*48c0*/  FSEL R55, R55, 0.31736990809440612793, P3 ;  /* 0x3ea27e4f37377808 */ /* 0x000fe40001800000 */
[----:B------:R-:W-:-:S04]  /*48d0*/  MOV R0, 0x4920 ;  /* 0x0000492000007802 */ /* 0x000fc80000000f00 */
[----:B------:R-:W-:Y:S01]  /*48e0*/  DADD R54, R52, R54 ;  /* 0x0000000034367229 */ /* 0x000fe20000000036 */
[----:B------:R0:W1:Y:S07]  /*48f0*/  F2F.F64.F32 R52, R2 ;  /* 0x0000000200347310 */ /* 0x00006e0000201800 */
[----:B------:R-:W-:-:S11]  /*4900*/  DMUL R54, R38, R54 ;  /* 0x0000003626367228 */ /* 0x000fd60000000000 */
[----:B01----:R-:W-:Y:S05]  /*4910*/  CALL.REL.NOINC `($_Z24FractionalStep_2D_SolverififfPfS_S_$__internal_accurate_pow) ;  /* 0x0000001c00387944 */ /* 0x003fea0003c00000 */
[----:B------:R-:W-:Y:S05]  /*4920*/  BSYNC.RECONVERGENT B0 ;  /* 0x0000000000007941 */ /* 0x000fea0003800200 */
.L_x_388:
        /* <DEDUP_REMOVED lines=42> */
.L_x_390:
[----:B------:R-:W-:Y:S05]  /*4bd0*/  BSYNC.RECONVERGENT B1 ;  /* 0x0000000000017941 */ /* 0x000fea0003800200 */
.L_x_389:
        /* <DEDUP_REMOVED lines=9> */
.L_x_391:
        /* <DEDUP_REMOVED lines=39> */
.L_x_393:
[----:B------:R-:W-:Y:S05]  /*4ee0*/  BSYNC.RECONVERGENT B1 ;  /* 0x0000000000017941 */ /* 0x000fea0003800200 */
.L_x_392:
[----:B------:R-:W-:Y:S01]  /*4ef0*/  LDS R0, [R8+0x4] ;  /* 0x0000040008007984 */ /* 0x000fe20000000800 */
[----:B------:R-:W-:Y:S01]  /*4f00*/  FSEL R72, R74, -1.481905565015040338e-05, P4 ;  /* 0xb7789f5c4a487808 */ /* 0x000fe20002000000 */
[----:B------:R-:W-:Y:S01]  /*4f10*/  F2F.F64.F32 R80, R80 ;  /* 0x0000005000507310 */ /* 0x000fe20000201800 */
[----:B------:R-:W-:Y:S01]  /*4f20*/  BSSY.RECONVERGENT B0, `(.L_x_394) ;  /* 0x0000011000007945 */ /* 0x000fe20003800200 */
[----:B------:R-:W0:Y:S02]  /*4f30*/  LDS R73, [R8+0x2c] ;  /* 0x00002c0008497984 */ /* 0x000e240000000800 */
[----:B0-----:R-:W-:Y:S01]  /*4f40*/  FADD R0, R0, R73 ;  /* 0x0000004900007221 */ /* 0x001fe20000000000 */
[----:B------:R-:W-:-:S03]  /*4f50*/  FSEL R73, R75, 0.31736990809440612793, P4 ;  /* 0x3ea27e4f4b497808 */ /* 0x000fc60002000000 */
        /* <DEDUP_REMOVED lines=14> */
.L_x_394:
        /* <DEDUP_REMOVED lines=34> */
.L_x_396:
[----:B------:R-:W-:Y:S05]  /*5260*/  BSYNC.RECONVERGENT B1 ;  /* 0x0000000000017941 */ /* 0x000fea0003800200 */
.L_x_395:
[----:B------:R-:W-:Y:S01]  /*5270*/  FSETP.NEU.AND P0, PT, R7, 1, PT ;  /* 0x3f8000000700780b */ /* 0x000fe20003f0d000 */
[----:B------:R-:W-:Y:S01]  /*5280*/  DADD R74, -RZ, |R44| ;  /* 0x00000000ff4a7229 */ /* 0x000fe2000000052c */
[----:B------:R-:W-:Y:S01]  /*5290*/  BSSY.RECONVERGENT B0, `(.L_x_397) ;  /* 0x0000006000007945 */ /* 0x000fe20003800200 */
[----:B------:R-:W-:Y:S01]  /*52a0*/  IMAD.MOV.U32 R73, RZ, RZ, 0x40280000 ;  /* 0x40280000ff497424 */ /* 0x000fe200078e00ff */
[----:B------:R-:W-:Y:S02]  /*52b0*/  FSEL R54, R54, -1.54028256424871466263e+29, P0 ;  /* 0xeff8d89836367808 */ /* 0x000fe40000000000 */
[----:B------:R-:W-:Y:S02]  /*52c0*/  FSEL R55, R55, 0.17376267910003662109, P0 ;  /* 0x3e31eed837377808 */ /* 0x000fe40000000000 */
[----:B------:R-:W-:-:S07]  /*52d0*/  MOV R0, 0x52f0 ;  /* 0x000052f000007802 */ /* 0x000fce0000000f00 */
[----:B------:R-:W-:Y:S05]  /*52e0*/  CALL.REL.NOINC `($_Z24FractionalStep_2D_SolverififfPfS_S_$__internal_accurate_pow) ;  /* 0x0000001000c47944 */ /* 0x000fea0003c00000 */
[----:B------:R-:W-:Y:S05]  /*52f0*/  BSYNC.RECONVERGENT B0 ;  /* 0x0000000000007941 */ /* 0x000fea0003800200 */
.L_x_397:
[----:B------:R-:W-:Y:S01]  /*5300*/  FSETP.NEU.AND P3, PT, R5, RZ, PT ;  /* 0x000000ff0500720b */ /* 0x000fe20003f6d000 */
[----:B------:R-:W-:Y:S01]  /*5310*/  DADD R56, R44, 12 ;  /* 0x402800002c387429 */ /* 0x000fe20000000000 */
[C---:B------:R-:W-:Y:S01]  /*5320*/  LOP3.LUT P0, RZ, R6.reuse, 0x80000000, RZ, 0xc0, !PT ;  /* 0x8000000006ff7812 */ /* 0x040fe2000780c0ff */
[----:B------:R-:W-:Y:S01]  /*5330*/  BSSY.RECONVERGENT B1, `(.L_x_398) ;  /* 0x0000022000017945 */ /* 0x000fe20003800200 */
[----:B------:R-:W-:Y:S02]  /*5340*/  LOP3.LUT P2, RZ, R6, 0x10, RZ, 0xc0, !PT ;  /* 0x0000001006ff7812 */ /* 0x000fe4000784c0ff */
[----:B------:R-:W-:Y:S02]  /*5350*/  FSEL R7, R2, RZ, P3 ;  /* 0x000000ff02077208 */ /* 0x000fe40001800000 */
[----:B------:R-:W-:Y:S01]  /*5360*/  FSEL R0, R72, RZ, P3 ;  /* 0x000000ff48007208 */ /* 0x000fe20001800000 */
[----:B------:R-:W-:Y:S01]  /*5370*/  IMAD.MOV.U32 R72, RZ, RZ, 0x1 ;  /* 0x00000001ff487424 */ /* 0x000fe200078e00ff */
[----:B------:R-:W-:-:S02]  /*5380*/  FSEL R73, R7, +QNAN , P2 ;  /* 0x7ff0000007497808 */ /* 0x000fc40001000000 */
[----:B------:R-:W-:-:S03]  /*5390*/  FSEL R53, R0, RZ, P2 ;  /* 0x000000ff00357208 */ /* 0x000fc60001000000 */
        /* <DEDUP_REMOVED lines=27> */
.L_x_399:
[----:B------:R-:W-:Y:S05]  /*5550*/  BSYNC.RECONVERGENT B1 ;  /* 0x0000000000017941 */ /* 0x000fea0003800200 */
.L_x_398:
[----:B------:R-:W-:Y:S01]  /*5560*/  FSETP.NEU.AND P0, PT, R5, 1, PT ;  /* 0x3f8000000500780b */ /* 0x000fe20003f0d000 */
[----:B------:R-:W-:Y:S01]  /*5570*/  FADD R2, R60, R61 ;  /* 0x0000003d3c027221 */ /* 0x000fe20000000000 */
[----:B------:R-:W-:Y:S01]  /*5580*/  DADD R74, -RZ, |R48| ;  /* 0x00000000ff4a7229 */ /* 0x000fe20000000530 */
[----:B------:R-:W-:Y:S01]  /*5590*/  BSSY.RECONVERGENT B0, `(.L_x_400) ;  /* 0x0000009000007945 */ /* 0x000fe20003800200 */
[----:B------:R-:W-:Y:S01]  /*55a0*/  FSEL R56, R56, -1.54028256424871466263e+29, P0 ;  /* 0xeff8d89838387808 */ /* 0x000fe20000000000 */
[----:B------:R-:W-:Y:S01]  /*55b0*/  IMAD.MOV.U32 R73, RZ, RZ, 0x40280000 ;  /* 0x40280000ff497424 */ /* 0x000fe200078e00ff */
[----:B------:R-:W-:Y:S02]  /*55c0*/  FSEL R57, R57, 0.17376267910003662109, P0 ;  /* 0x3e31eed839397808 */ /* 0x000fe40000000000 */
[----:B------:R-:W-:-:S04]  /*55d0*/  MOV R0, 0x5620 ;  /* 0x0000562000007802 */ /* 0x000fc80000000f00 */
[----:B------:R-:W-:Y:S01]  /*55e0*/  DADD R56, R54, R56 ;  /* 0x0000000036387229 */ /* 0x000fe20000000038 */
[----:B------:R0:W1:Y:S07]  /*55f0*/  F2F.F64.F32 R54, R2 ;  /* 0x0000000200367310 */ /* 0x00006e0000201800 */
[----:B------:R-:W-:-:S11]  /*5600*/  DMUL R56, R38, R56 ;  /* 0x0000003826387228 */ /* 0x000fd60000000000 */
[----:B01----:R-:W-:Y:S05]  /*5610*/  CALL.REL.NOINC `($_Z24FractionalStep_2D_SolverififfPfS_S_$__internal_accurate_pow) ;  /* 0x0000000c00f87944 */ /* 0x003fea0003c00000 */
[----:B------:R-:W-:Y:S05]  /*5620*/  BSYNC.RECONVERGENT B0 ;  /* 0x0000000000007941 */ /* 0x000fea0003800200 */
.L_x_400:
[----:B------:R-:W-:Y:S01]  /*5630*/  FSETP.NEU.AND P3, PT, R4, RZ, PT ;  /* 0x000000ff0400720b */ /* 0x000fe20003f6d000 */
[----:B------:R-:W-:Y:S01]  /*5640*/  IMAD.MOV.U32 R74, RZ, RZ, 0x0 ;  /* 0x00000000ff4a7424 */ /* 0x000fe200078e00ff */
[----:B------:R-:W-:Y:S01]  /*5650*/  LOP3.LUT P1, RZ, R3, 0x1, RZ, 0xc0, !PT ;  /* 0x0000000103ff7812 */ /* 0x000fe2000782c0ff */
[----:B------:R-:W-:Y:S01]  /*5660*/  IMAD.MOV.U32 R75, RZ, RZ, 0x41bc8cfc ;  /* 0x41bc8cfcff4b7424 */ /* 0x000fe200078e00ff */
[----:B------:R-:W-:Y:S01]  /*5670*/  FSEL R0, R72, RZ, P3 ;  /* 0x000000ff48007208 */ /* 0x000fe20001800000 */
[----:B------:R-:W-:Y:S01]  /*5680*/  DADD R72, R48, 12 ;  /* 0x4028000030487429 */ /* 0x000fe20000000000 */
[----:B------:R-:W-:Y:S01]  /*5690*/  LOP3.LUT P2, RZ, R6, 0x40, RZ, 0xc0, !PT ;  /* 0x0000004006ff7812 */ /* 0x000fe2000784c0ff */
[----:B------:R-:W-:Y:S01]  /*56a0*/  BSSY.RECONVERGENT B1, `(.L_x_401) ;  /* 0x000001f000017945 */ /* 0x000fe20003800200 */
[----:B------:R-:W-:Y:S02]  /*56b0*/  FSEL R5, R2, RZ, P3 ;  /* 0x000000ff02057208 */ /* 0x000fe40001800000 */
[----:B------:R-:W-:-:S02]  /*56c0*/  LOP3.LUT P0, RZ, R6, 0x20, RZ, 0xc0, !PT ;  /* 0x0000002006ff7812 */ /* 0x000fc4000780c0ff */
[----:B------:R-:W-:Y:S02]  /*56d0*/  FSEL R53, R5, +QNAN , P2 ;  /* 0x7ff0000005357808 */ /* 0x000fe40001000000 */
        /* <DEDUP_REMOVED lines=27> */
.L_x_402:
[----:B------:R-:W-:Y:S05]  /*5890*/  BSYNC.RECONVERGENT B1 ;  /* 0x0000000000017941 */ /* 0x000fea0003800200 */
.L_x_401:
        /* <DEDUP_REMOVED lines=9> */
.L_x_403:
[----:B------:R-:W0:Y:S01]  /*5930*/  MUFU.RCP64H R79, 479001600 ;  /* 0x41bc8cfc004f7908 */ /* 0x000e220000001800 */
[----:B------:R-:W-:Y:S01]  /*5940*/  IMAD.MOV.U32 R76, RZ, RZ, 0x0 ;  /* 0x00000000ff4c7424 */ /* 0x000fe200078e00ff */
[----:B------:R-:W-:Y:S01]  /*5950*/  LOP3.LUT P1, RZ, R3, 0x2, RZ, 0xc0, !PT ;  /* 0x0000000203ff7812 */ /* 0x000fe2000782c0ff */
[----:B------:R-:W-:Y:S01]  /*5960*/  IMAD.MOV.U32 R77, RZ, RZ, 0x41bc8cfc ;  /* 0x41bc8cfcff4d7424 */ /* 0x000fe200078e00ff */
[----:B------:R-:W-:Y:S01]  /*5970*/  DADD R80, R42, 12 ;  /* 0x402800002a507429 */ /* 0x000fe20000000000 */
[----:B------:R-:W-:Y:S01]  /*5980*/  IMAD.MOV.U32 R78, RZ, RZ, 0x1 ;  /* 0x00000001ff4e7424 */ /* 0x000fe200078e00ff */
[----:B------:R-:W-:Y:S01]  /*5990*/  LOP3.LUT P2, RZ, R6, 0x100, RZ, 0xc0, !PT ;  /* 0x0000010006ff7812 */ /* 0x000fe2000784c0ff */
[----:B------:R-:W-:Y:S01]  /*59a0*/  BSSY.RECONVERGENT B1, `(.L_x_404) ;  /* 0x000001c000017945 */ /* 0x000fe20003800200 */
[----:B------:R-:W-:Y:S02]  /*59b0*/  FSEL R72, R72, RZ, P5 ;  /* 0x000000ff48487208 */ /* 0x000fe40002800000 */
[----:B------:R-:W-:-:S02]  /*59c0*/  FSEL R73, R2, RZ, P5 ;  /* 0x000000ff02497208 */ /* 0x000fc40002800000 */
[----:B------:R-:W-:Y:S02]  /*59d0*/  LOP3.LUT P0, RZ, R6, 0x80, RZ, 0xc0, !PT ;  /* 0x0000008006ff7812 */ /* 0x000fe4000780c0ff */
[----:B------:R-:W-:Y:S02]  /*59e0*/  FSEL R7, R72, RZ, P2 ;  /* 0x000000ff48077208 */ /* 0x000fe40001000000 */
[----:B------:R-:W-:Y:S01]  /*59f0*/  FSEL R53, R73, +QNAN , P2 ;  /* 0x7ff0000049357808 */ /* 0x000fe20001000000 */
[----:B0-----:R-:W-:Y:S01]  /*5a00*/  DFMA R74, R78, -R76, 1 ;  /* 0x3ff000004e4a742b */ /* 0x001fe2000000084c */
[----:B------:R-:W-:Y:S02]  /*5a10*/  @!P1 FSEL R72, R80, R7, P0 ;  /* 0x0000000750489208 */ /* 0x000fe40000000000 */
[----:B------:R-:W-:-:S05]  /*5a20*/  @!P1 FSEL R73, R81, R53, P0 ;  /* 0x0000003551499208 */ /* 0x000fca0000000000 */
        /* <DEDUP_REMOVED lines=19> */
.L_x_405:
[----:B------:R-:W-:Y:S05]  /*5b60*/  BSYNC.RECONVERGENT B1 ;  /* 0x0000000000017941 */ /* 0x000fea0003800200 */
.L_x_404:
[----:B------:R-:W0:Y:S01]  /*5b70*/  LDC.64 R72, c[0x0][0x398] ;  /* 0x0000e600ff487b82 */ /* 0x000e220000000a00 */
[----:B------:R-:W2:Y:S04]  /*5b80*/  LDG.E R0, desc[UR6][R36.64] ;  /* 0x0000000624007981 */ /* 0x000ea8000c1e1900 */
[----:B------:R-:W-:Y:S04]  /*5b90*/  LDS R2, [R8] ;  /* 0x0000000008027984 */ /* 0x000fe80000000800 */
[----:B------:R-:W1:Y:S01]  /*5ba0*/  LDS R7, [R8+0x30] ;  /* 0x0000300008077984 */ /* 0x000e620000000800 */
[----:B0-----:R-:W-:-:S06]  /*5bb0*/  IMAD.WIDE R72, R10, 0x4, R72 ;  /* 0x000000040a487825 */ /* 0x001fcc00078e0248 */
[----:B------:R-:W3:Y:S01]  /*5bc0*/  LDG.E.CONSTANT R72, desc[UR6][R72.64] ;  /* 0x0000000648487981 */ /* 0x000ee2000c1e9900 */
[----:B------:R-:W-:Y:S02]  /*5bd0*/  FSEL R74, R74, -1.54028256424871466263e+29, P4 ;  /* 0xeff8d8984a4a7808 */ /* 0x000fe40002000000 */
[----:B------:R-:W-:-:S06]  /*5be0*/  FSEL R75, R75, 0.17376267910003662109, P4 ;  /* 0x3e31eed84b4b7808 */ /* 0x000fcc0002000000 */
[----:B------:R-:W-:Y:S01]  /*5bf0*/  DADD R74, R4, R74 ;  /* 0x00000000044a7229 */ /* 0x000fe2000000004a */
[----:B-1----:R-:W-:-:S04]  /*5c00*/  FADD R2, R2, R7 ;  /* 0x0000000702027221 */ /* 0x002fc80000000000 */
[----:B------:R-:W0:Y:S01]  /*5c10*/  F2F.F64.F32 R76, R2 ;  /* 0x00000002004c7310 */ /* 0x000e220000201800 */
[C---:B------:R-:W-:Y:S02]  /*5c20*/  DMUL R4, R40.reuse, R4 ;  /* 0x0000000428047228 */ /* 0x040fe40000000000 */
[----:B------:R-:W-:-:S06]  /*5c30*/  DMUL R74, R40, R74 ;  /* 0x0000004a284a7228 */ /* 0x000fcc0000000000 */
[----:B0-----:R-:W-:Y:S01]  /*5c40*/  DMUL R4, R76, R4 ;  /* 0x000000044c047228 */ /* 0x001fe20000000000 */
[----:B------:R-:W0:Y:S07]  /*5c50*/  F2F.F64.F32 R52, R52 ;  /* 0x0000003400347310 */ /* 0x000e2e0000201800 */
[----:B------:R-:W-:-:S08]  /*5c60*/  DFMA R4, R74, R76, R4 ;  /* 0x0000004c4a04722b */ /* 0x000fd00000000004 */
[----:B------:R-:W-:-:S08]  /*5c70*/  DFMA R4, R56, R54, R4 ;  /* 0x000000363804722b */ /* 0x000fd00000000004 */
[----:B0-----:R-:W-:Y:S01]  /*5c80*/  DADD R4, R4, R52 ;  /* 0x0000000004047229 */ /* 0x001fe20000000034 */
[----:B------:R-:W-:-:S09]  /*5c90*/  FADD R7, R67, R67 ;  /* 0x0000004343077221 */ /* 0x000fd20000000000 */
[----:B------:R-:W3:Y:S01]  /*5ca0*/  F2F.F32.F64 R5, R4 ;  /* 0x0000000400057310 */ /* 0x000ee20000301000 */
[----:B------:R-:W-:-:S05]  /*5cb0*/  VIADD R12, R12, 0x1 ;  /* 0x000000010c0c7836 */ /* 0x000fca0000000000 */
[----:B------:R-:W-:Y:S01]  /*5cc0*/  ISETP.NE.AND P0, PT, R12, -0xc, PT ;  /* 0xfffffff40c00780c */ /* 0x000fe20003f05270 */
[----:B------:R-:W-:Y:S02]  /*5cd0*/  VIADD R11, R11, UR15 ;  /* 0x0000000f0b0b7c36 */ /* 0x000fe40008000000 */
[----:B------:R-:W-:Y:S02]  /*5ce0*/  IMAD.MOV.U32 R61, RZ, RZ, R9 ;  /* 0x000000ffff3d7224 */ /* 0x000fe400078e0009 */
[----:B------:R-:W-:Y:S02]  /*5cf0*/  VIADD R10, R10, UR15 ;  /* 0x0000000f0a0a7c36 */ /* 0x000fe40008000000 */
[----:B--2---:R-:W-:-:S04]  /*5d00*/  FADD R0, R7, -R0 ;  /* 0x8000000007007221 */ /* 0x004fc80000000000 */
[----:B---3--:R-:W-:-:S05]  /*5d10*/  FFMA R7, R5, R72, R0 ;  /* 0x0000004805077223 */ /* 0x008fca0000000000 */
[----:B------:R0:W-:Y:S01]  /*5d20*/  STG.E desc[UR6][R36.64], R7 ;  /* 0x0000000724007986 */ /* 0x0001e2000c101906 */
[----:B------:R-:W-:Y:S05]  /*5d30*/  @P0 BRA `(.L_x_406) ;  /* 0xffffffac00680947 */ /* 0x000fea000383ffff */
.L_x_339:
[----:B------:R-:W-:Y:S01]  /*5d40*/  CS2R R4, SR_CLOCKLO ;  /* 0x0000000000047805 */ /* 0x000fe20000015000 */
[----:B------:R-:W1:Y:S05]  /*5d50*/  MUFU.RCP64H R3, 1000000 ;  /* 0x412e848000037908 */ /* 0x000e6a0000001800 */
[----:B------:R-:W-:Y:S01]  /*5d60*/  IADD3 R8, P0, PT, -R50, R4, RZ ;  /* 0x0000000432087210 */ /* 0x000fe20007f1e1ff */
[----:B------:R-:W-:Y:S02]  /*5d70*/  IMAD.MOV.U32 R6, RZ, RZ, 0x0 ;  /* 0x00000000ff067424 */ /* 0x000fe400078e00ff */
[----:B0-----:R-:W-:Y:S02]  /*5d80*/  IMAD.MOV.U32 R7, RZ, RZ, 0x412e8480 ;  /* 0x412e8480ff077424 */ /* 0x001fe400078e00ff */
[----:B------:R-:W-:-:S02]  /*5d90*/  IMAD.MOV.U32 R2, RZ, RZ, 0x1 ;  /* 0x00000001ff027424 */ /* 0x000fc400078e00ff */
[----:B------:R-:W-:-:S04]  /*5da0*/  IMAD.X R9, R5, 0x1, ~R51, P0 ;  /* 0x0000000105097824 */ /* 0x000fc800000e0e33 */
[----:B------:R-:W0:Y:S01]  /*5db0*/  I2F.S64 R8, R8 ;  /* 0x0000000800087312 */ /* 0x000e220000301400 */
[----:B-1----:R-:W-:-:S08]  /*5dc0*/  DFMA R4, R2, -R6, 1 ;  /* 0x3ff000000204742b */ /* 0x002fd00000000806 */
[----:B------:R-:W-:-:S08]  /*5dd0*/  DFMA R4, R4, R4, R4 ;  /* 0x000000040404722b */ /* 0x000fd00000000004 */
[----:B------:R-:W-:Y:S01]  /*5de0*/  DFMA R4, R2, R4, R2 ;  /* 0x000000040204722b */ /* 0x000fe20000000002 */
[----:B0-----:R-:W0:Y:S07]  /*5df0*/  F2F.F64.F32 R2, R8 ;  /* 0x0000000800027310 */ /* 0x001e2e0000201800 */
[----:B------:R-:W-:-:S08]  /*5e00*/  DFMA R6, R4, -R6, 1 ;  /* 0x3ff000000406742b */ /* 0x000fd00000000806 */
[----:B------:R-:W-:Y:S02]  /*5e10*/  DFMA R6, R4, R6, R4 ;  /* 0x000000060406722b */ /* 0x000fe40000000004 */
[----:B0-----:R-:W-:-:S08]  /*5e20*/  DMUL R2, R2, 1000 ;  /* 0x408f400002027828 */ /* 0x001fd00000000000 */
[----:B------:R-:W-:Y:S02]  /*5e30*/  DMUL R72, R2, R6 ;  /* 0x0000000602487228 */ /* 0x000fe40000000000 */
[----:B------:R-:W-:-:S06]  /*5e40*/  FSETP.GEU.AND P1, PT, |R3|, 6.5827683646048100446e-37, PT ;  /* 0x036000000300780b */ /* 0x000fcc0003f2e200 */
[----:B------:R-:W-:-:S08]  /*5e50*/  DFMA R4, R72, -1000000, R2 ;  /* 0xc12e84804804782b */ /* 0x000fd00000000002 */
[----:B------:R-:W-:-:S10]  /*5e60*/  DFMA R72, R6, R4, R72 ;  /* 0x000000040648722b */ /* 0x000fd40000000048 */
[----:B------:R-:W-:-:S05]  /*5e70*/  FFMA R0, RZ, 10.9073486328125, R73 ;  /* 0x412e8480ff007823 */ /* 0x000fca0000000049 */
[----:B------:R-:W-:-:S13]  /*5e80*/  FSETP.GT.AND P0, PT, |R0|, 1.469367938527859385e-39, PT ;  /* 0x001000000000780b */ /* 0x000fda0003f04200 */
[----:B------:R-:W-:Y:S05]  /*5e90*/  @P0 BRA P1, `(.L_x_407) ;  /* 0x00000000001c0947 */ /* 0x000fea0000800000 */
[----:B------:R-:W-:Y:S01]  /*5ea0*/  IMAD.MOV.U32 R0, RZ, RZ, R2 ;  /* 0x000000ffff007224 */ /* 0x000fe200078e0002 */
[----:B------:R-:W-:Y:S01]  /*5eb0*/  MOV R72, 0x5f00 ;  /* 0x00005f0000487802 */ /* 0x000fe20000000f00 */
[----:B------:R-:W-:Y:S02]  /*5ec0*/  IMAD.MOV.U32 R73, RZ, RZ, R3 ;  /* 0x000000ffff497224 */ /* 0x000fe400078e0003 */
[----:B------:R-:W-:Y:S02]  /*5ed0*/  IMAD.MOV.U32 R74, RZ, RZ, RZ ;  /* 0x000000ffff4a7224 */ /* 0x000fe400078e00ff */
[----:B------:R-:W-:-:S07]  /*5ee0*/  IMAD.MOV.U32 R75, RZ, RZ, 0x412e8480 ;  /* 0x412e8480ff4b7424 */ /* 0x000fce00078e00ff */
[----:B------:R-:W-:Y:S05]  /*5ef0*/  CALL.REL.NOINC `($__internal_8_$__cuda_sm20_div_rn_f64_full) ;  /* 0x0000000000287944 */ /* 0x000fea0003c00000 */
[----:B------:R-:W-:-:S07]  /*5f00*/  IMAD.MOV.U32 R72, RZ, RZ, R0 ;  /* 0x000000ffff487224 */ /* 0x000fce00078e0000 */
.L_x_407:
[----:B------:R-:W0:Y:S01]  /*5f10*/  S2R R5, SR_CTAID.X ;  /* 0x0000000000057919 */ /* 0x000e220000002500 */
[----:B------:R-:W1:Y:S01]  /*5f20*/  LDC.64 R2, c[0x4][0x70] ;  /* 0x01001c00ff027b82 */ /* 0x000e620000000a00 */
[----:B------:R-:W0:Y:S01]  /*5f30*/  LDCU UR4, c[0x0][0x360] ;  /* 0x00006c00ff0477ac */ /* 0x000e220008000800 */
[----:B------:R-:W2:Y:S01]  /*5f40*/  F2F.F32.F64 R73, R72 ;  /* 0x0000004800497310 */ /* 0x000ea20000301000 */
[----:B------:R-:W0:Y:S02]  /*5f50*/  S2R R0, SR_TID.X ;  /* 0x0000000000007919 */ /* 0x000e240000002100 */
[----:B0-----:R-:W-:-:S04]  /*5f60*/  IMAD R5, R5, UR4, R0 ;  /* 0x0000000405057c24 */ /* 0x001fc8000f8e0200 */
[----:B-1----:R-:W-:-:S05]  /*5f70*/  IMAD.WIDE R2, R5, 0x4, R2 ;  /* 0x0000000405027825 */ /* 0x002fca00078e0202 */
[----:B--2---:R-:W-:Y:S01]  /*5f80*/  STG.E desc[UR6][R2.64], R73 ;  /* 0x0000004902007986 */ /* 0x004fe2000c101906 */
[----:B------:R-:W-:Y:S05]  /*5f90*/  EXIT ;  /* 0x000000000000794d */ /* 0x000fea0003800000 */
        .weak           $__internal_8_$__cuda_sm20_div_rn_f64_full
        .type           $__internal_8_$__cuda_sm20_div_rn_f64_full,@function
        .size           $__internal_8_$__cuda_sm20_div_rn_f64_full,($_Z24FractionalStep_2D_SolverififfPfS_S_$__internal_accurate_pow - $__internal_8_$__cuda_sm20_div_rn_f64_full)
$__internal_8_$__cuda_sm20_div_rn_f64_full:
[----:B------:R-:W-:Y:S01]  /*5fa0*/  IMAD.MOV.U32 R85, RZ, RZ, R73 ;  /* 0x000000ffff557224 */ /* 0x000fe200078e0049 */
[C---:B------:R-:W-:Y:S01]  /*5fb0*/  LOP3.LUT R77, R75.reuse, 0x7ff00000, RZ, 0xc0, !PT ;  /* 0x7ff000004b4d7812 */ /* 0x040fe200078ec0ff */
[----:B------:R-:W-:Y:S01]  /*5fc0*/  IMAD.MOV.U32 R84, RZ, RZ, R0 ;  /* 0x000000ffff547224 */ /* 0x000fe200078e0000 */
[----:B------:R-:W-:Y:S01]  /*5fd0*/  LOP3.LUT R78, R75, 0x800fffff, RZ, 0xc0, !PT ;  /* 0x800fffff4b4e7812 */ /* 0x000fe200078ec0ff */
[----:B------:R-:W-:Y:S01]  /*5fe0*/  IMAD.MOV.U32 R0, RZ, RZ, 0x1ca00000 ;  /* 0x1ca00000ff007424 */ /* 0x000fe200078e00ff */
[----:B------:R-:W-:Y:S01]  /*5ff0*/  LOP3.LUT R2, R85, 0x7ff00000, RZ, 0xc0, !PT ;  /* 0x7ff0000055027812 */ /* 0x000fe200078ec0ff */
[----:B------:R-:W-:Y:S01]  /*6000*/  IMAD.MOV.U32 R83, RZ, RZ, R75 ;  /* 0x000000ffff537224 */ /* 0x000fe200078e004b */
[----:B------:R-:W-:Y:S01]  /*6010*/  BSSY.RECONVERGENT B0, `(.L_x_408) ;  /* 0x0000059000007945 */ /* 0x000fe20003800200 */
[----:B------:R-:W-:Y:S01]  /*6020*/  IMAD.MOV.U32 R82, RZ, RZ, R74 ;  /* 0x000000ffff527224 */ /* 0x000fe200078e004a */
[----:B------:R-:W-:Y:S01]  /*6030*/  ISETP.GE.U32.AND P3, PT, R2, R77, PT ;  /* 0x0000004d0200720c */ /* 0x000fe20003f66070 */
[----:B------:R-:W-:-:S02]  /*6040*/  IMAD.MOV.U32 R90, RZ, RZ, 0x1 ;  /* 0x00000001ff5a7424 */ /* 0x000fc400078e00ff */
[----:B------:R-:W-:Y:S01]  /*6050*/  IMAD.MOV.U32 R86, RZ, RZ, R84 ;  /* 0x000000ffff567224 */ /* 0x000fe200078e0054 */
[----:B------:R-:W-:Y:S02]  /*6060*/  SEL R73, R0, 0x63400000, !P3 ;  /* 0x6340000000497807 */ /* 0x000fe40005800000 */
[----:B------:R-:W-:Y:S02]  /*6070*/  FSETP.GEU.AND P3, PT, |R85|, 1.469367938527859385e-39, PT ;  /* 0x001000005500780b */ /* 0x000fe40003f6e200 */
[----:B------:R-:W-:-:S11]  /*6080*/  LOP3.LUT R87, R73, 0x800fffff, R85, 0xf8, !PT ;  /* 0x800fffff49577812 */ /* 0x000fd600078ef855 */
[----:B------:R-:W-:-:S04]  /*6090*/  @!P3 LOP3.LUT R79, R83, 0x7ff00000, RZ, 0xc0, !PT ;  /* 0x7ff00000534fb812 */ /* 0x000fc800078ec0ff */
[----:B------:R-:W-:Y:S02]  /*60a0*/  @!P3 ISETP.GE.U32.AND P6, PT, R2, R79, PT ;  /* 0x0000004f0200b20c */ /* 0x000fe40003fc6070 */
[----:B------:R-:W-:Y:S01]  /*60b0*/  LOP3.LUT R79, R78, 0x3ff00000, RZ, 0xfc, !PT ;  /* 0x3ff000004e4f7812 */ /* 0x000fe200078efcff */
[----:B------:R-:W-:Y:S01]  /*60c0*/  IMAD.MOV.U32 R78, RZ, RZ, R74 ;  /* 0x000000ffff4e7224 */ /* 0x000fe200078e004a */
[----:B------:R-:W-:Y:S01]  /*60d0*/  @!P3 SEL R76, R0, 0x63400000, !P6 ;  /* 0x63400000004cb807 */ /* 0x000fe20007000000 */
[----:B------:R-:W-:Y:S01]  /*60e0*/  @!P3 IMAD.MOV.U32 R74, RZ, RZ, RZ ;  /* 0x000000ffff4ab224 */ /* 0x000fe200078e00ff */
[----:B------:R-:W-:Y:S02]  /*60f0*/  FSETP.GEU.AND P6, PT, |R75|, 1.469367938527859385e-39, PT ;  /* 0x001000004b00780b */ /* 0x000fe40003fce200 */
[----:B------:R-:W-:-:S04]  /*6100*/  @!P3 LOP3.LUT R76, R76, 0x80000000, R85, 0xf8, !PT ;  /* 0x800000004c4cb812 */ /* 0x000fc800078ef855 */
[----:B------:R-:W-:-:S06]  /*6110*/  @!P3 LOP3.LUT R75, R76, 0x100000, RZ, 0xfc, !PT ;  /* 0x001000004c4bb812 */ /* 0x000fcc00078efcff */
[----:B------:R-:W-:Y:S02]  /*6120*/  @!P3 DFMA R86, R86, 2, -R74 ;  /* 0x400000005656b82b */ /* 0x000fe4000000084a */
[----:B------:R-:W-:Y:S01]  /*6130*/  @!P6 DMUL R78, R82, 8.98846567431157953865e+307 ;  /* 0x7fe00000524ee828 */ /* 0x000fe20000000000 */
[----:B------:R-:W-:-:S05]  /*6140*/  IMAD.MOV.U32 R74, RZ, RZ, R2 ;  /* 0x000000ffff4a7224 */ /* 0x000fca00078e0002 */
[----:B------:R-:W0:Y:S02]  /*6150*/  MUFU.RCP64H R91, R79 ;  /* 0x0000004f005b7308 */ /* 0x000e240000001800 */
[----:B------:R-:W-:Y:S02]  /*6160*/  @!P3 LOP3.LUT R74, R87, 0x7ff00000, RZ, 0xc0, !PT ;  /* 0x7ff00000574ab812 */ /* 0x000fe400078ec0ff */
[----:B------:R-:W-:-:S03]  /*6170*/  @!P6 LOP3.LUT R77, R79, 0x7ff00000, RZ, 0xc0, !PT ;  /* 0x7ff000004f4de812 */ /* 0x000fc600078ec0ff */
[----:B------:R-:W-:Y:S02]  /*6180*/  VIADD R73, R74, 0xffffffff ;  /* 0xffffffff4a497836 */ /* 0x000fe40000000000 */
[----:B------:R-:W-:-:S03]  /*6190*/  VIADD R75, R77, 0xffffffff ;  /* 0xffffffff4d4b7836 */ /* 0x000fc60000000000 */
[----:B------:R-:W-:-:S04]  /*61a0*/  ISETP.GT.U32.AND P3, PT, R73, 0x7feffffe, PT ;  /* 0x7feffffe4900780c */ /* 0x000fc80003f64070 */
[----:B------:R-:W-:Y:S01]  /*61b0*/  ISETP.GT.U32.OR P3, PT, R75, 0x7feffffe, P3 ;  /* 0x7feffffe4b00780c */ /* 0x000fe20001f64470 */
        /* <DEDUP_REMOVED lines=8> */
[----:B------:R-:W-:Y:S10]  /*6240*/  @P3 BRA `(.L_x_409) ;  /* 0x0000000000743947 */ /* 0x000ff40003800000 */
        /* <DEDUP_REMOVED lines=29> */
.L_x_409:
        /* <DEDUP_REMOVED lines=17> */
.L_x_412:
[----:B------:R-:W-:Y:S01]  /*6530*/  LOP3.LUT R73, R83, 0x80000, RZ, 0xfc, !PT ;  /* 0x0008000053497812 */ /* 0x000fe200078efcff */
[----:B------:R-:W-:-:S04]  /*6540*/  IMAD.MOV.U32 R90, RZ, RZ, R82 ;  /* 0x000000ffff5a7224 */ /* 0x000fc800078e0052 */
[----:B------:R-:W-:Y:S01]  /*6550*/  IMAD.MOV.U32 R91, RZ, RZ, R73 ;  /* 0x000000ffff5b7224 */ /* 0x000fe200078e0049 */
[----:B------:R-:W-:Y:S06]  /*6560*/  BRA `(.L_x_410) ;  /* 0x00000000000c7947 */ /* 0x000fec0003800000 */
.L_x_411:
[----:B------:R-:W-:Y:S01]  /*6570*/  LOP3.LUT R73, R85, 0x80000, RZ, 0xfc, !PT ;  /* 0x0008000055497812 */ /* 0x000fe200078efcff */
[----:B------:R-:W-:-:S04]  /*6580*/  IMAD.MOV.U32 R90, RZ, RZ, R84 ;  /* 0x000000ffff5a7224 */ /* 0x000fc800078e0054 */
[----:B------:R-:W-:-:S07]  /*6590*/  IMAD.MOV.U32 R91, RZ, RZ, R73 ;  /* 0x000000ffff5b7224 */ /* 0x000fce00078e0049 */
.L_x_410:
[----:B------:R-:W-:Y:S05]  /*65a0*/  BSYNC.RECONVERGENT B0 ;  /* 0x0000000000007941 */ /* 0x000fea0003800200 */
.L_x_408:
[----:B------:R-:W-:Y:S02]  /*65b0*/  IMAD.MOV.U32 R74, RZ, RZ, R72 ;  /* 0x000000ffff4a7224 */ /* 0x000fe400078e0048 */
[----:B------:R-:W-:Y:S02]  /*65c0*/  IMAD.MOV.U32 R75, RZ, RZ, 0x0 ;  /* 0x00000000ff4b7424 */ /* 0x000fe400078e00ff */
[----:B------:R-:W-:Y:S02]  /*65d0*/  IMAD.MOV.U32 R0, RZ, RZ, R90 ;  /* 0x000000ffff007224 */ /* 0x000fe400078e005a */
[----:B------:R-:W-:Y:S01]  /*65e0*/  IMAD.MOV.U32 R73, RZ, RZ, R91 ;  /* 0x000000ffff497224 */ /* 0x000fe200078e005b */
[----:B------:R-:W-:Y:S06]  /*65f0*/  RET.REL.NODEC R74 `(_Z24FractionalStep_2D_SolverififfPfS_S_) ;  /* 0xffffff984a807950 */ /* 0x000fec0003c3ffff */
        .type           $_Z24FractionalStep_2D_SolverififfPfS_S_$__internal_accurate_pow,@function
        .size           $_Z24FractionalStep_2D_SolverififfPfS_S_$__internal_accurate_pow,(.L_x_874 - $_Z24FractionalStep_2D_SolverififfPfS_S_$__internal_accurate_pow)
$_Z24FractionalStep_2D_SolverififfPfS_S_$__internal_accurate_pow:
[----:B------:R-:W-:Y:S01]  /*6600*/  ISETP.GT.U32.AND P6, PT, R75, 0xfffff, PT ;  /* 0x000fffff4b00780c */ /* 0x000fe20003fc4070 */
[--C-:B------:R-:W-:Y:S01]  /*6610*/  IMAD.MOV.U32 R72, RZ, RZ, R75.reuse ;  /* 0x000000ffff487224 */ /* 0x100fe200078e004b */
[----:B------:R-:W-:Y:S01]  /*6620*/  SHF.R.U32.HI R2, RZ, 0x14, R75 ;  /* 0x00000014ff027819 */ /* 0x000fe2000001164b */
[----:B------:R-:W-:Y:S01]  /*6630*/  IMAD.MOV.U32 R82, RZ, RZ, RZ ;  /* 0x000000ffff527224 */ /* 0x000fe200078e00ff */
[----:B------:R-:W-:Y:S01]  /*6640*/  UMOV UR8, 0x7d2cafe2 ;  /* 0x7d2cafe200087882 */ /* 0x000fe20000000000 */
[----:B------:R-:W-:Y:S01]  /*6650*/  UMOV UR9, 0x3eb0f5ff ;  /* 0x3eb0f5ff00097882 */ /* 0x000fe20000000000 */
[----:B------:R-:W-:Y:S01]  /*6660*/  UMOV UR10, 0x3b39803f ;  /* 0x3b39803f000a7882 */ /* 0x000fe20000000000 */
[----:B------:R-:W-:-:S06]  /*6670*/  UMOV UR11, 0x3c7abc9e ;  /* 0x3c7abc9e000b7882 */ /* 0x000fcc0000000000 */
[----:B------:R-:W-:-:S10]  /*6680*/  @!P6 DMUL R76, R74, 1.80143985094819840000e+16 ;  /* 0x435000004a4ce828 */ /* 0x000fd40000000000 */
[----:B------:R-:W-:Y:S01]  /*6690*/  @!P6 LEA.HI R2, R77, 0xffffffca, RZ, 0xc ;  /* 0xffffffca4d02e811 */ /* 0x000fe200078f60ff */
[----:B------:R-:W-:Y:S02]  /*66a0*/  @!P6 IMAD.MOV.U32 R72, RZ, RZ, R77 ;  /* 0x000000ffff48e224 */ /* 0x000fe400078e004d */
[----:B------:R-:W-:Y:S02]  /*66b0*/  IMAD.MOV.U32 R77, RZ, RZ, R73 ;  /* 0x000000ffff4d7224 */ /* 0x000fe400078e0049 */
[----:B------:R-:W-:Y:S01]  /*66c0*/  @!P6 IMAD.MOV.U32 R74, RZ, RZ, R76 ;  /* 0x000000ffff4ae224 */ /* 0x000fe200078e004c */
[----:B------:R-:W-:Y:S01]  /*66d0*/  LOP3.LUT R72, R72, 0x800fffff, RZ, 0xc0, !PT ;  /* 0x800fffff48487812 */ /* 0x000fe200078ec0ff */
[C---:B------:R-:W-:Y:S01]  /*66e0*/  IMAD.SHL.U32 R73, R77.reuse, 0x2, RZ ;  /* 0x000000024d497824 */ /* 0x040fe200078e00ff */
[----:B------:R-:W-:Y:S01]  /*66f0*/  LOP3.LUT R75, R77, 0xff0fffff, RZ, 0xc0, !PT ;  /* 0xff0fffff4d4b7812 */ /* 0x000fe200078ec0ff */
[----:B------:R-:W-:-:S03]  /*6700*/  IMAD.U32 R76, RZ, RZ, UR4 ;  /* 0x00000004ff4c7e24 */ /* 0x000fc6000f8e00ff */
[----:B------:R-:W-:-:S04]  /*6710*/  ISETP.GT.U32.AND P6, PT, R73, -0x2000001, PT ;  /* 0xfdffffff4900780c */ /* 0x000fc80003fc4070 */
[----:B------:R-:W-:Y:S02]  /*6720*/  SEL R77, R75, R77, P6 ;  /* 0x0000004d4b4d7207 */ /* 0x000fe40003000000 */
[----:B------:R-:W-:Y:S01]  /*6730*/  LOP3.LUT R75, R72, 0x3ff00000, RZ, 0xfc, !PT ;  /* 0x3ff00000484b7812 */ /* 0x000fe200078efcff */
[----:B------:R-:W-:-:S03]  /*6740*/  VIADD R72, R2, 0xfffffc01 ;  /* 0xfffffc0102487836 */ /* 0x000fc60000000000 */
[----:B------:R-:W-:-:S13]  /*6750*/  ISETP.GE.U32.AND P6, PT, R75, 0x3ff6a09f, PT ;  /* 0x3ff6a09f4b00780c */ /* 0x000fda0003fc6070 */
[----:B------:R-:W-:Y:S02]  /*6760*/  @P6 VIADD R73, R75, 0xfff00000 ;  /* 0xfff000004b496836 */ /* 0x000fe40000000000 */
[----:B------:R-:W-:Y:S02]  /*6770*/  @P6 VIADD R72, R2, 0xfffffc02 ;  /* 0xfffffc0202486836 */ /* 0x000fe40000000000 */
[----:B------:R-:W-:Y:S02]  /*6780*/  @P6 IMAD.MOV.U32 R75, RZ, RZ, R73 ;  /* 0x000000ffff4b6224 */ /* 0x000fe400078e0049 */
[----:B------:R-:W-:Y:S01]  /*6790*/  IMAD.MOV.U32 R73, RZ, RZ, 0x43300000 ;  /* 0x43300000ff497424 */ /* 0x000fe200078e00ff */
[----:B------:R-:W-:-:S03]  /*67a0*/  LOP3.LUT R72, R72, 0x80000000, RZ, 0x3c, !PT ;  /* 0x8000000048487812 */ /* 0x000fc600078e3cff */
        /* <DEDUP_REMOVED lines=50> */
[----:B------:R-:W-:Y:S02]  /*6ad0*/  DMUL R78, R88, R84 ;  /* 0x00000054584e7228 */ /* 0x000fe40000000000 */
[----:B------:R-:W-:-:S03]  /*6ae0*/  DADD R86, R86, -R88 ;  /* 0x0000000056567229 */ /* 0x000fc60000000858 */
[----:B------:R-:W-:-:S03]  /*6af0*/  DFMA R82, R94, R74, R82 ;  /* 0x0000004a5e52722b */ /* 0x000fc60000000052 */
        /* <DEDUP_REMOVED lines=11> */
[----:B------:R-:W-:Y:S02]  /*6bb0*/  DADD R92, R92, R78 ;  /* 0x000000005c5c7229 */ /* 0x000fe4000000004e */
[----:B------:R-:W-:Y:S01]  /*6bc0*/  DADD R78, R72, -UR8 ;  /* 0x80000008484e7e29 */ /* 0x000fe20008000000 */
[----:B------:R-:W-:Y:S01]  /*6bd0*/  UMOV UR8, 0xfefa39ef ;  /* 0xfefa39ef00087882 */ /* 0x000fe20000000000 */
[----:B------:R-:W-:-:S04]  /*6be0*/  UMOV UR9, 0x3fe62e42 ;  /* 0x3fe62e4200097882 */ /* 0x000fc80000000000 */
        /* <DEDUP_REMOVED lines=72> */
.L_x_413:
[----:B------:R-:W-:Y:S02]  /*7070*/  DFMA R78, R78, R74, R74 ;  /* 0x0000004a4e4e722b */ /* 0x000fe4000000004a */
[----:B------:R-:W-:-:S08]  /*7080*/  DSETP.NEU.AND P6, PT, |R74|, +INF , PT ;  /* 0x7ff000004a00742a */ /* 0x000fd00003fcd200 */
[----:B------:R-:W-:Y:S01]  /*7090*/  FSEL R72, R74, R78, !P6 ;  /* 0x0000004e4a487208 */ /* 0x000fe20007000000 */
[----:B------:R-:W-:Y:S01]  /*70a0*/  IMAD.MOV.U32 R74, RZ, RZ, R0 ;  /* 0x000000ffff4a7224 */ /* 0x000fe200078e0000 */
[----:B------:R-:W-:Y:S01]  /*70b0*/  FSEL R2, R75, R79, !P6 ;  /* 0x0000004f4b027208 */ /* 0x000fe20007000000 */
[----:B------:R-:W-:-:S04]  /*70c0*/  IMAD.MOV.U32 R75, RZ, RZ, 0x0 ;  /* 0x00000000ff4b7424 */ /* 0x000fc800078e00ff */
[----:B------:R-:W-:Y:S05]  /*70d0*/  RET.REL.NODEC R74 `(_Z24FractionalStep_2D_SolverififfPfS_S_) ;  /* 0xffffff8c4ac87950 */ /* 0x000fea0003c3ffff */
.L_x_414:
        /* <DEDUP_REMOVED lines=10> */
.L_x_874:


//--------------------- .text._Z21LaxWendroff_2D_SolverififfPfS_S_ --------------------------
	.section	.text._Z21LaxWendroff_2D_SolverififfPfS_S_,"ax",@progbits
	.align	128
        .global         _Z21LaxWendroff_2D_SolverififfPfS_S_
        .type           _Z21LaxWendroff_2D_SolverififfPfS_S_,@function
        .size           _Z21LaxWendroff_2D_SolverififfPfS_S_,(.L_x_876 - _Z21LaxWendroff_2D_SolverififfPfS_S_)
        .other          _Z21LaxWendroff_2D_SolverififfPfS_S_,@"STO_CUDA_ENTRY STV_DEFAULT"
_Z21LaxWendroff_2D_SolverififfPfS_S_:
.text._Z21LaxWendroff_2D_SolverififfPfS_S_:
        /* <DEDUP_REMOVED lines=19> */
[----:B------:R-:W0:Y:S01]  /*0130*/  LDC R24, c[0x0][0x384] ;  /* 0x0000e100ff187b82 */ /* 0x000e220000000800 */
[----:B------:R-:W-:Y:S01]  /*0140*/  IMAD.MOV.U32 R2, RZ, RZ, 0x1 ;  /* 0x00000001ff027424 */ /* 0x000fe200078e00ff */
[----:B------:R-:W1:Y:S01]  /*0150*/  LDCU UR5, c[0x0][0x390] ;  /* 0x00007200ff0577ac */ /* 0x000e620008000800 */
[----:B------:R-:W2:Y:S05]  /*0160*/  LDCU UR4, c[0x0][0x360] ;  /* 0x00006c00ff0477ac */ /* 0x000eaa0008000800 */
[----:B------:R-:W3:Y:S01]  /*0170*/  LDC.64 R8, c[0x0][0x3a0] ;  /* 0x0000e800ff087b82 */ /* 0x000ee20000000a00 */
[----:B-1----:R-:W1:Y:S01]  /*0180*/  F2F.F64.F32 R28, UR5 ;  /* 0x00000005001c7d10 */ /* 0x002e620008201800 */
[----:B0-----:R-:W-:Y:S01]  /*0190*/  FMUL R24, R24, R24 ;  /* 0x0000001818187220 */ /* 0x001fe20000400000 */
[----:B--2---:R-:W-:-:S06]  /*01a0*/  IMAD R17, R17, UR4, R10 ;  /* 0x0000000411117c24 */ /* 0x004fcc000f8e020a */
[----:B------:R-:W0:Y:S01]  /*01b0*/  F2F.F64.F32 R24, R24 ;  /* 0x0000001800187310 */ /* 0x000e220000201800 */
[----:B-1----:R-:W-:-:S07]  /*01c0*/  DMUL R28, R28, 0.5 ;  /* 0x3fe000001c1c7828 */ /* 0x002fce0000000000 */
[----:B0-----:R-:W0:Y:S03]  /*01d0*/  MUFU.RCP64H R3, R25 ;  /* 0x0000001900037308 */ /* 0x001e260000001800 */
[----:B------:R-:W-:Y:S01]  /*01e0*/  FSETP.GEU.AND P1, PT, |R29|, 6.5827683646048100446e-37, PT ;  /* 0x036000001d00780b */ /* 0x000fe20003f2e200 */
[----:B0-----:R-:W-:-:S08]  /*01f0*/  DFMA R4, -R24, R2, 1 ;  /* 0x3ff000001804742b */ /* 0x001fd00000000102 */
[----:B------:R-:W-:Y:S01]  /*0200*/  DFMA R6, R4, R4, R4 ;  /* 0x000000040406722b */ /* 0x000fe20000000004 */
[----:B---3--:R-:W-:-:S07]  /*0210*/  IMAD.WIDE R4, R17, 0x4, R8 ;  /* 0x0000000411047825 */ /* 0x008fce00078e0208 */
[----:B------:R-:W-:Y:S01]  /*0220*/  DFMA R2, R2, R6, R2 ;  /* 0x000000060202722b */ /* 0x000fe20000000002 */
[----:B------:R-:W-:-:S07]  /*0230*/  IMAD.WIDE R6, R27, 0x4, R4 ;  /* 0x000000041b067825 */ /* 0x000fce00078e0204 */
[----:B------:R-:W-:Y:S01]  /*0240*/  DFMA R10, -R24, R2, 1 ;  /* 0x3ff00000180a742b */ /* 0x000fe20000000102 */
[----:B------:R-:W-:-:S07]  /*0250*/  IMAD.WIDE R8, R27, 0x4, R6 ;  /* 0x000000041b087825 */ /* 0x000fce00078e0206 */
[----:B------:R-:W-:Y:S01]  /*0260*/  DFMA R2, R2, R10, R2 ;  /* 0x0000000a0202722b */ /* 0x000fe20000000002 */
[----:B------:R-:W-:-:S07]  /*0270*/  IMAD.WIDE R10, R27, 0x4, R8 ;  /* 0x000000041b0a7825 */ /* 0x000fce00078e0208 */
[----:B------:R-:W-:Y:S01]  /*0280*/  DMUL R68, R28, R2 ;  /* 0x000000021c447228 */ /* 0x000fe20000000000 */
[----:B------:R-:W-:-:S04]  /*0290*/  IMAD.WIDE R12, R27, 0x4, R10 ;  /* 0x000000041b0c7825 */ /* 0x000fc800078e020a */
[----:B------:R-:W-:-:S03]  /*02a0*/  IMAD.WIDE R14, R27, 0x4, R12 ;  /* 0x000000041b0e7825 */ /* 0x000fc600078e020c */
[----:B------:R-:W-:Y:S01]  /*02b0*/  DFMA R20, -R24, R68, R28 ;  /* 0x000000441814722b */ /* 0x000fe2000000011c */
[----:B------:R-:W-:-:S07]  /*02c0*/  IMAD.WIDE R18, R27, 0x4, R14 ;  /* 0x000000041b127825 */ /* 0x000fce00078e020e */
[----:B------:R-:W-:Y:S01]  /*02d0*/  DFMA R68, R2, R20, R68 ;  /* 0x000000140244722b */ /* 0x000fe20000000044 */
[----:B------:R-:W-:-:S04]  /*02e0*/  IMAD.WIDE R20, R27, 0x4, R18 ;  /* 0x000000041b147825 */ /* 0x000fc800078e0212 */
[----:B------:R-:W-:-:S05]  /*02f0*/  IMAD.WIDE R22, R27, 0x4, R20 ;  /* 0x000000041b167825 */ /* 0x000fca00078e0214 */
[----:B------:R-:W-:-:S05]  /*0300*/  FFMA R0, RZ, R25, R69 ;  /* 0x00000019ff007223 */ /* 0x000fca0000000045 */
[----:B------:R-:W-:Y:S01]  /*0310*/  FSETP.GT.AND P0, PT, |R0|, 1.469367938527859385e-39, PT ;  /* 0x001000000000780b */ /* 0x000fe20003f04200 */
[----:B------:R-:W-:-:S04]  /*0320*/  IMAD.WIDE R30, R27, 0x4, R22 ;  /* 0x000000041b1e7825 */ /* 0x000fc800078e0216 */
[----:B------:R-:W-:-:S08]  /*0330*/  IMAD.WIDE R2, R27, 0x4, R30 ;  /* 0x000000041b027825 */ /* 0x000fd000078e021e */
[----:B------:R-:W-:Y:S05]  /*0340*/  @P0 BRA P1, `(.L_x_416) ;  /* 0x0000000000180947 */ /* 0x000fea0000800000 */
[----:B------:R-:W-:Y:S01]  /*0350*/  IMAD.MOV.U32 R78, RZ, RZ, R28 ;  /* 0x000000ffff4e7224 */ /* 0x000fe200078e001c */
[----:B------:R-:W-:Y:S01]  /*0360*/  MOV R50, 0x3b0 ;  /* 0x000003b000327802 */ /* 0x000fe20000000f00 */
[----:B------:R-:W-:Y:S02]  /*0370*/  IMAD.MOV.U32 R79, RZ, RZ, R29 ;  /* 0x000000ffff4f7224 */ /* 0x000fe400078e001d */
[----:B------:R-:W-:Y:S02]  /*0380*/  IMAD.MOV.U32 R68, RZ, RZ, R24 ;  /* 0x000000ffff447224 */ /* 0x000fe400078e0018 */
[----:B------:R-:W-:-:S07]  /*0390*/  IMAD.MOV.U32 R69, RZ, RZ, R25 ;  /* 0x000000ffff457224 */ /* 0x000fce00078e0019 */
[----:B------:R-:W-:Y:S05]  /*03a0*/  CALL.REL.NOINC `($__internal_9_$__cuda_sm20_div_rn_f64_full) ;  /* 0x0000005400cc7944 */ /* 0x000fea0003c00000 */
.L_x_416:
[----:B------:R-:W0:Y:S01]  /*03b0*/  MUFU.RCP64H R33, R25 ;  /* 0x0000001900217308 */ /* 0x000e220000001800 */
[----:B------:R-:W1:Y:S01]  /*03c0*/  LDC R0, c[0x0][0x390] ;  /* 0x0000e400ff007b82 */ /* 0x000e620000000800 */
[----:B------:R-:W-:-:S06]  /*03d0*/  IMAD.MOV.U32 R32, RZ, RZ, 0x1 ;  /* 0x00000001ff207424 */ /* 0x000fcc00078e00ff */
[----:B------:R-:W-:Y:S01]  /*03e0*/  F2F.F32.F64 R60, R68 ;  /* 0x00000044003c7310 */ /* 0x000fe20000301000 */
[----:B0-----:R-:W-:-:S08]  /*03f0*/  DFMA R26, -R24, R32, 1 ;  /* 0x3ff00000181a742b */ /* 0x001fd00000000120 */
[----:B------:R-:W-:Y:S01]  /*0400*/  DFMA R34, R26, R26, R26 ;  /* 0x0000001a1a22722b */ /* 0x000fe2000000001a */
[----:B-1----:R-:W-:-:S04]  /*0410*/  FMUL R0, R0, R0 ;  /* 0x0000000000007220 */ /* 0x002fc80000400000 */
[----:B------:R-:W0:Y:S03]  /*0420*/  F2F.F64.F32 R26, R0 ;  /* 0x00000000001a7310 */ /* 0x000e260000201800 */
[----:B------:R-:W-:-:S08]  /*0430*/  DFMA R34, R32, R34, R32 ;  /* 0x000000222022722b */ /* 0x000fd00000000020 */
[----:B------:R-:W-:Y:S02]  /*0440*/  DFMA R32, -R24, R34, 1 ;  /* 0x3ff000001820742b */ /* 0x000fe40000000122 */
[----:B0-----:R-:W-:-:S06]  /*0450*/  DMUL R26, R26, 0.5 ;  /* 0x3fe000001a1a7828 */ /* 0x001fcc0000000000 */
[----:B------:R-:W-:-:S04]  /*0460*/  DFMA R34, R34, R32, R34 ;  /* 0x000000202222722b */ /* 0x000fc80000000022 */
[----:B------:R-:W-:-:S04]  /*0470*/  FSETP.GEU.AND P1, PT, |R27|, 6.5827683646048100446e-37, PT ;  /* 0x036000001b00780b */ /* 0x000fc80003f2e200 */
        /* <DEDUP_REMOVED lines=11> */
[----:B------:R-:W-:Y:S05]  /*0530*/  CALL.REL.NOINC `($__internal_9_$__cuda_sm20_div_rn_f64_full) ;  /* 0x0000005400687944 */ /* 0x000fea0003c00000 */
[----:B------:R-:W-:Y:S02]  /*0540*/  IMAD.MOV.U32 R58, RZ, RZ, R68 ;  /* 0x000000ffff3a7224 */ /* 0x000fe400078e0044 */
[----:B------:R-:W-:-:S07]  /*0550*/  IMAD.MOV.U32 R59, RZ, RZ, R69 ;  /* 0x000000ffff3b7224 */ /* 0x000fce00078e0045 */
.L_x_417:
        /* <DEDUP_REMOVED lines=24> */
.L_x_418:
[----:B------:R-:W0:Y:S01]  /*06e0*/  MUFU.RCP64H R29, R25 ;  /* 0x00000019001d7308 */ /* 0x000e220000001800 */
[----:B------:R-:W-:Y:S01]  /*06f0*/  IMAD.MOV.U32 R28, RZ, RZ, 0x1 ;  /* 0x00000001ff1c7424 */ /* 0x000fe200078e00ff */
[----:B------:R-:W-:-:S06]  /*0700*/  FSETP.GEU.AND P1, PT, |R27|, 6.5827683646048100446e-37, PT ;  /* 0x036000001b00780b */ /* 0x000fcc0003f2e200 */
[----:B------:R1:W2:Y:S01]  /*0710*/  F2F.F32.F64 R0, R68 ;  /* 0x0000004400007310 */ /* 0x0002a20000301000 */
        /* <DEDUP_REMOVED lines=10> */
[----:B-12---:R-:W-:Y:S05]  /*07c0*/  @P0 BRA P1, `(.L_x_419) ;  /* 0x0000000000200947 */ /* 0x006fea0000800000 */
        /* <DEDUP_REMOVED lines=8> */
.L_x_419:
[----:B------:R-:W0:Y:S01]  /*0850*/  LDC.64 R50, c[0x0][0x388] ;  /* 0x0000e200ff327b82 */ /* 0x000e220000000a00 */
[----:B------:R1:W5:Y:S04]  /*0860*/  LDG.E.CONSTANT R43, desc[UR6][R10.64+0x18] ;  /* 0x000018060a2b7981 */ /* 0x000368000c1e9900 */
[----:B------:R2:W5:Y:S03]  /*0870*/  LDG.E.CONSTANT R42, desc[UR6][R8.64+0x18] ;  /* 0x00001806082a7981 */ /* 0x000566000c1e9900 */
[----:B------:R-:W3:Y:S01]  /*0880*/  LDC.64 R24, c[0x0][0x380] ;  /* 0x0000e000ff187b82 */ /* 0x000ee20000000a00 */
[----:B------:R-:W5:Y:S04]  /*0890*/  LDG.E.CONSTANT R45, desc[UR6][R14.64+0x18] ;  /* 0x000018060e2d7981 */ /* 0x000f68000c1e9900 */
[----:B------:R4:W5:Y:S04]  /*08a0*/  LDG.E.CONSTANT R44, desc[UR6][R12.64+0x18] ;  /* 0x000018060c2c7981 */ /* 0x000968000c1e9900 */
[----:B------:R-:W5:Y:S04]  /*08b0*/  LDG.E.CONSTANT R41, desc[UR6][R6.64+0x18] ;  /* 0x0000180606297981 */ /* 0x000f68000c1e9900 */
[----:B------:R4:W5:Y:S01]  /*08c0*/  LDG.E.CONSTANT R39, desc[UR6][R4.64+0x18] ;  /* 0x0000180604277981 */ /* 0x000962000c1e9900 */
[----:B0-----:R-:W1:Y:S03]  /*08d0*/  F2F.F64.F32 R64, R51 ;  /* 0x0000003300407310 */ /* 0x001e660000201800 */
[----:B------:R0:W5:Y:S04]  /*08e0*/  LDG.E.CONSTANT R40, desc[UR6][R2.64+0x18] ;  /* 0x0000180602287981 */ /* 0x000168000c1e9900 */
[----:B------:R0:W5:Y:S01]  /*08f0*/  LDG.E.CONSTANT R48, desc[UR6][R30.64+0x18] ;  /* 0x000018061e307981 */ /* 0x000162000c1e9900 */
[----:B---3--:R-:W3:Y:S03]  /*0900*/  F2F.F64.F32 R62, R25 ;  /* 0x00000019003e7310 */ /* 0x008ee60000201800 */
[----:B------:R3:W5:Y:S04]  /*0910*/  LDG.E.CONSTANT R46, desc[UR6][R20.64+0x18] ;  /* 0x00001806142e7981 */ /* 0x000768000c1e9900 */
[----:B------:R-:W5:Y:S01]  /*0920*/  LDG.E.CONSTANT R49, desc[UR6][R22.64+0x18] ;  /* 0x0000180616317981 */ /* 0x000f62000c1e9900 */
[----:B-1----:R-:W-:-:S02]  /*0930*/  DADD R10, R64, 1 ;  /* 0x3ff00000400a7429 */ /* 0x002fc40000000000 */
[C---:B--2---:R-:W-:Y:S01]  /*0940*/  DADD R8, R64.reuse, 3 ;  /* 0x4008000040087429 */ /* 0x044fe20000000000 */
[----:B------:R-:W1:Y:S01]  /*0950*/  F2F.F32.F64 R28, R28 ;  /* 0x0000001c001c7310 */ /* 0x000e620000301000 */
[----:B------:R-:W-:Y:S01]  /*0960*/  IMAD.WIDE R26, R24, 0x4, R2 ;  /* 0x00000004181a7825 */ /* 0x000fe200078e0202 */
[C---:B----4-:R-:W-:Y:S01]  /*0970*/  DADD R12, R64.reuse, 2 ;  /* 0x40000000400c7429 */ /* 0x050fe20000000000 */
[----:B------:R-:W5:Y:S01]  /*0980*/  LDG.E.CONSTANT R47, desc[UR6][R18.64+0x18] ;  /* 0x00001806122f7981 */ /* 0x000f62000c1e9900 */
[C---:B------:R-:W-:Y:S02]  /*0990*/  DADD R14, R64.reuse, 4 ;  /* 0x40100000400e7429 */ /* 0x040fe40000000000 */
[C---:B------:R-:W-:Y:S02]  /*09a0*/  DADD R4, R64.reuse, 6 ;  /* 0x4018000040047429 */ /* 0x040fe40000000000 */
[C---:B------:R-:W-:Y:S01]  /*09b0*/  DADD R6, R64.reuse, 8 ;  /* 0x4020000040067429 */ /* 0x040fe20000000000 */
[----:B------:R-:W-:Y:S01]  /*09c0*/  LOP3.LUT R36, R11, 0x7ff00000, RZ, 0xc0, !PT ;  /* 0x7ff000000b247812 */ /* 0x000fe200078ec0ff */
[C---:B0-----:R-:W-:Y:S01]  /*09d0*/  DADD R2, R64.reuse, 5 ;  /* 0x4014000040027429 */ /* 0x041fe20000000000 */
[----:B------:R-:W-:Y:S01]  /*09e0*/  LOP3.LUT R34, R9, 0x7ff00000, RZ, 0xc0, !PT ;  /* 0x7ff0000009227812 */ /* 0x000fe200078ec0ff */
[C---:B------:R-:W-:Y:S01]  /*09f0*/  DADD R10, R64.reuse, 9 ;  /* 0x40220000400a7429 */ /* 0x040fe20000000000 */
[----:B------:R0:W5:Y:S01]  /*0a00*/  LDG.E.CONSTANT R38, desc[UR6][R26.64+0x18] ;  /* 0x000018061a267981 */ /* 0x000162000c1e9900 */
[C---:B------:R-:W-:Y:S01]  /*0a10*/  DADD R8, R64.reuse, 11 ;  /* 0x4026000040087429 */ /* 0x040fe20000000000 */
[----:B------:R-:W-:Y:S01]  /*0a20*/  LOP3.LUT R37, R13, 0x7ff00000, RZ, 0xc0, !PT ;  /* 0x7ff000000d257812 */ /* 0x000fe200078ec0ff */
[C---:B------:R-:W-:Y:S01]  /*0a30*/  DADD R12, R64.reuse, 10 ;  /* 0x40240000400c7429 */ /* 0x040fe20000000000 */
[----:B------:R-:W-:Y:S01]  /*0a40*/  LOP3.LUT R35, R15, 0x7ff00000, RZ, 0xc0, !PT ;  /* 0x7ff000000f237812 */ /* 0x000fe200078ec0ff */
[----:B------:R-:W-:Y:S01]  /*0a50*/  DADD R14, R64, 12 ;  /* 0x40280000400e7429 */ /* 0x000fe20000000000 */
[----:B------:R-:W-:Y:S01]  /*0a60*/  LOP3.LUT R33, R5, 0x7ff00000, RZ, 0xc0, !PT ;  /* 0x7ff0000005217812 */ /* 0x000fe200078ec0ff */
[C---:B---3--:R-:W-:Y:S01]  /*0a70*/  DADD R4, R62.reuse, 2 ;  /* 0x400000003e047429 */ /* 0x048fe20000000000 */
[----:B------:R-:W-:Y:S01]  /*0a80*/  LOP3.LUT R32, R3, 0x7ff00000, RZ, 0xc0, !PT ;  /* 0x7ff0000003207812 */ /* 0x000fe200078ec0ff */
[C---:B------:R-:W-:Y:S01]  /*0a90*/  DADD R2, R62.reuse, 1 ;  /* 0x3ff000003e027429 */ /* 0x040fe20000000000 */
[----:B------:R-:W-:Y:S01]  /*0aa0*/  LOP3.LUT R31, R7, 0x7ff00000, RZ, 0xc0, !PT ;  /* 0x7ff00000071f7812 */ /* 0x000fe200078ec0ff */
[C---:B------:R-:W-:Y:S01]  /*0ab0*/  DADD R6, R62.reuse, 3 ;  /* 0x400800003e067429 */ /* 0x040fe20000000000 */
[----:B-1----:R-:W-:Y:S01]  /*0ac0*/  FADD R56, R0, R28 ;  /* 0x0000001c00387221 */ /* 0x002fe20000000000 */
[-C--:B------:R-:W-:Y:S01]  /*0ad0*/  FMUL R21, R28, R51.reuse ;  /* 0x000000331c157220 */ /* 0x080fe20000400000 */
[----:B------:R-:W-:Y:S01]  /*0ae0*/  LOP3.LUT R28, R11, 0x7ff00000, RZ, 0xc0, !PT ;  /* 0x7ff000000b1c7812 */ /* 0x000fe200078ec0ff */
[C---:B------:R-:W-:Y:S01]  /*0af0*/  DADD R10, R62.reuse, 5 ;  /* 0x401400003e0a7429 */ /* 0x040fe20000000000 */
[----:B0-----:R-:W-:Y:S01]  /*0b00*/  LOP3.LUT R26, R9, 0x7ff00000, RZ, 0xc0, !PT ;  /* 0x7ff00000091a7812 */ /* 0x001fe200078ec0ff */
[----:B------:R-:W-:Y:S01]  /*0b10*/  DADD R8, R62, 4 ;  /* 0x401000003e087429 */ /* 0x000fe20000000000 */
[----:B------:R-:W-:Y:S01]  /*0b20*/  FMUL R23, R0, R51 ;  /* 0x0000003300177220 */ /* 0x000fe20000400000 */
[-C--:B------:R-:W-:Y:S01]  /*0b30*/  FFMA R21, R58, R25.reuse, R21 ;  /* 0x000000193a157223 */ /* 0x080fe20000000015 */
[----:B------:R-:W-:Y:S01]  /*0b40*/  DADD R18, R64, 7 ;  /* 0x401c000040127429 */ /* 0x000fe20000000000 */
[----:B------:R-:W-:Y:S01]  /*0b50*/  LOP3.LUT R29, R13, 0x7ff00000, RZ, 0xc0, !PT ;  /* 0x7ff000000d1d7812 */ /* 0x000fe200078ec0ff */
[----:B------:R-:W-:Y:S01]  /*0b60*/  FFMA R0, R60, R25, R23 ;  /* 0x000000193c007223 */ /* 0x000fe20000000017 */
[----:B------:R-:W-:Y:S01]  /*0b70*/  LOP3.LUT R27, R15, 0x7ff00000, RZ, 0xc0, !PT ;  /* 0x7ff000000f1b7812 */ /* 0x000fe200078ec0ff */
[C-C-:B------:R-:W-:Y:S01]  /*0b80*/  IMAD R8, R24.reuse, 0xc, R17.reuse ;  /* 0x0000000c18087824 */ /* 0x140fe200078e0211 */
[----:B------:R-:W0:Y:S01]  /*0b90*/  F2F.F64.F32 R60, R60 ;  /* 0x0000003c003c7310 */ /* 0x000e220000201800 */
[----:B------:R-:W-:Y:S01]  /*0ba0*/  IMAD R10, R24, 0x6, R17 ;  /* 0x00000006180a7824 */ /* 0x000fe200078e0211 */
[C---:B------:R-:W-:Y:S01]  /*0bb0*/  DADD R12, R62.reuse, 6 ;  /* 0x401800003e0c7429 */ /* 0x040fe20000000000 */
[----:B------:R-:W-:Y:S01]  /*0bc0*/  LOP3.LUT R24, R3, 0x7ff00000, RZ, 0xc0, !PT ;  /* 0x7ff0000003187812 */ /* 0x000fe200078ec0ff */
[C---:B------:R-:W-:Y:S01]  /*0bd0*/  DADD R14, R62.reuse, 7 ;  /* 0x401c00003e0e7429 */ /* 0x040fe20000000000 */
[----:B------:R-:W-:Y:S01]  /*0be0*/  LOP3.LUT R23, R5, 0x7ff00000, RZ, 0xc0, !PT ;  /* 0x7ff0000005177812 */ /* 0x000fe200078ec0ff */
[C---:B------:R-:W-:Y:S01]  /*0bf0*/  DADD R16, R62.reuse, 8 ;  /* 0x402000003e107429 */ /* 0x040fe20000000000 */
[----:B------:R-:W-:Y:S01]  /*0c00*/  LOP3.LUT R22, R7, 0x7ff00000, RZ, 0xc0, !PT ;  /* 0x7ff0000007167812 */ /* 0x000fe200078ec0ff */
[----:B------:R-:W1:Y:S01]  /*0c10*/  F2F.F64.F32 R58, R58 ;  /* 0x0000003a003a7310 */ /* 0x000e620000201800 */
[----:B------:R-:W-:-:S02]  /*0c20*/  DADD R2, R62, 9 ;  /* 0x402200003e027429 */ /* 0x000fc40000000000 */
[C---:B------:R-:W-:Y:S02]  /*0c30*/  DADD R52, R62.reuse, 10 ;  /* 0x402400003e347429 */ /* 0x040fe40000000000 */
[----:B------:R-:W-:-:S03]  /*0c40*/  DADD R4, R62, 11 ;  /* 0x402600003e047429 */ /* 0x000fc60000000000 */
[----:B------:R-:W2:Y:S01]  /*0c50*/  F2F.F64.F32 R56, R56 ;  /* 0x0000003800387310 */ /* 0x000ea20000201800 */
[----:B------:R-:W-:Y:S01]  /*0c60*/  DADD R6, R62, 12 ;  /* 0x402800003e067429 */ /* 0x000fe20000000000 */
[----:B------:R-:W-:Y:S01]  /*0c70*/  FADD R25, R21, R0 ;  /* 0x0000000015197221 */ /* 0x000fe20000000000 */
[----:B------:R-:W-:Y:S01]  /*0c80*/  IMAD.MOV.U32 R0, RZ, RZ, -0x100000 ;  /* 0xfff00000ff007424 */ /* 0x000fe200078e00ff */
[----:B------:R-:W-:Y:S02]  /*0c90*/  ISETP.GE.AND P1, PT, R65, RZ, PT ;  /* 0x000000ff4100720c */ /* 0x000fe40003f26270 */
[----:B------:R-:W-:Y:S02]  /*0ca0*/  ISETP.GE.AND P0, PT, R63, RZ, PT ;  /* 0x000000ff3f00720c */ /* 0x000fe40003f06270 */
[----:B------:R-:W-:Y:S02]  /*0cb0*/  LOP3.LUT R30, R19, 0x7ff00000, RZ, 0xc0, !PT ;  /* 0x7ff00000131e7812 */ /* 0x000fe400078ec0ff */
[----:B------:R-:W-:Y:S01]  /*0cc0*/  LOP3.LUT R20, R11, 0x7ff00000, RZ, 0xc0, !PT ;  /* 0x7ff000000b147812 */ /* 0x000fe200078ec0ff */
[----:B------:R-:W-:Y:S01]  /*0cd0*/  VIADD R11, R8, 0x6 ;  /* 0x00000006080b7836 */ /* 0x000fe20000000000 */
[----:B------:R-:W-:Y:S01]  /*0ce0*/  LOP3.LUT R21, R9, 0x7ff00000, RZ, 0xc0, !PT ;  /* 0x7ff0000009157812 */ /* 0x000fe200078ec0ff */
[----:B------:R-:W-:Y:S01]  /*0cf0*/  IMAD.MOV R12, RZ, RZ, -R50 ;  /* 0x000000ffff0c7224 */ /* 0x000fe200078e0a32 */
[----:B------:R-:W-:Y:S01]  /*0d00*/  LOP3.LUT R19, R13, 0x7ff00000, RZ, 0xc0, !PT ;  /* 0x7ff000000d137812 */ /* 0x000fe200078ec0ff */
[----:B------:R-:W-:Y:S01]  /*0d10*/  VIADD R10, R10, 0x6 ;  /* 0x000000060a0a7836 */ /* 0x000fe20000000000 */
[----:B------:R-:W-:-:S02]  /*0d20*/  LOP3.LUT R18, R15, 0x7ff00000, RZ, 0xc0, !PT ;  /* 0x7ff000000f127812 */ /* 0x000fc400078ec0ff */
[----:B------:R-:W-:Y:S02]  /*0d30*/  LOP3.LUT R17, R17, 0x7ff00000, RZ, 0xc0, !PT ;  /* 0x7ff0000011117812 */ /* 0x000fe400078ec0ff */
[----:B------:R-:W-:Y:S02]  /*0d40*/  LOP3.LUT R16, R3, 0x7ff00000, RZ, 0xc0, !PT ;  /* 0x7ff0000003107812 */ /* 0x000fe400078ec0ff */
[----:B------:R-:W-:Y:S02]  /*0d50*/  LOP3.LUT R15, R53, 0x7ff00000, RZ, 0xc0, !PT ;  /* 0x7ff00000350f7812 */ /* 0x000fe400078ec0ff */
[----:B------:R-:W-:Y:S02]  /*0d60*/  LOP3.LUT R14, R5, 0x7ff00000, RZ, 0xc0, !PT ;  /* 0x7ff00000050e7812 */ /* 0x000fe400078ec0ff */
[----:B------:R-:W-:Y:S02]  /*0d70*/  LOP3.LUT R13, R7, 0x7ff00000, RZ, 0xc0, !PT ;  /* 0x7ff00000070d7812 */ /* 0x000fe400078ec0ff */
[----:B------:R-:W-:-:S02]  /*0d80*/  P2R R4, PR, RZ, 0x2 ;  /* 0x00000002ff047803 */ /* 0x000fc40000000000 */
[C---:B------:R-:W-:Y:S02]  /*0d90*/  SEL R9, R0.reuse, 0x7ff00000, !P1 ;  /* 0x7ff0000000097807 */ /* 0x040fe40004800000 */
[----:B012---:R-:W-:-:S07]  /*0da0*/  SEL R8, R0, 0x7ff00000, !P0 ;  /* 0x7ff0000000087807 */ /* 0x007fce0004000000 */
.L_x_484:
        /* <DEDUP_REMOVED lines=22> */
[----:B------:R-:W4:Y:S08]  /*0f10*/  S2UR UR5, SR_CgaCtaId ;  /* 0x00000000000579c3 */ /* 0x000f300000008800 */
[----:B------:R-:W4:Y:S01]  /*0f20*/  LDC R5, c[0x0][0x38c] ;  /* 0x0000e300ff057b82 */ /* 0x000f220000000800 */
[----:B------:R-:W-:Y:S01]  /*0f30*/  UMOV UR4, 0x400 ;  /* 0x0000040000047882 */ /* 0x000fe20000000000 */
[----:B0-----:R-:W-:-:S06]  /*0f40*/  FSETP.NEU.AND P4, PT, R0, 1, PT ;  /* 0x3f8000000000780b */ /* 0x001fcc0003f8d000 */
[----:B------:R-:W0:Y:S01]  /*0f50*/  LDC.64 R54, c[0x0][0x3a8] ;  /* 0x0000ea00ff367b82 */ /* 0x000e220000000a00 */
[----:B------:R-:W-:Y:S02]  /*0f60*/  FSETP.NEU.AND P3, PT, R0, RZ, PT ;  /* 0x000000ff0000720b */ /* 0x000fe40003f6d000 */
[----:B-1----:R-:W-:Y:S02]  /*0f70*/  P2R R2, PR, RZ, 0x10 ;  /* 0x00000010ff027803 */ /* 0x002fe40000000000 */
[----:B------:R-:W-:Y:S01]  /*0f80*/  P2R R2, PR, RZ, 0x8 ;  /* 0x00000008ff027803 */ /* 0x000fe20000000000 */
[----:B----4-:R-:W-:Y:S01]  /*0f90*/  ULEA UR4, UR5, UR4, 0x18 ;  /* 0x0000000405047291 */ /* 0x010fe2000f8ec0ff */
[----:B------:R-:W-:Y:S02]  /*0fa0*/  ISETP.NE.AND P5, PT, R14, 0x7ff00000, PT ;  /* 0x7ff000000e00780c */ /* 0x000fe40003fa5270 */
[C---:B------:R-:W-:Y:S02]  /*0fb0*/  FSETP.NEU.AND P3, PT, R5.reuse, 1, PT ;  /* 0x3f8000000500780b */ /* 0x040fe40003f6d000 */
[----:B------:R-:W-:-:S02]  /*0fc0*/  FSETP.NEU.AND P6, PT, R5, RZ, PT ;  /* 0x000000ff0500720b */ /* 0x000fc40003fcd000 */
[----:B------:R-:W-:Y:S01]  /*0fd0*/  LEA R6, R6, UR4, 0x2 ;  /* 0x0000000406067c11 */ /* 0x000fe2000f8e10ff */
[----:B------:R-:W-:Y:S01]  /*0fe0*/  BAR.SYNC.DEFER_BLOCKING 0x0 ;  /* 0x0000000000007b1d */ /* 0x000fe20000010000 */
[----:B------:R-:W-:Y:S02]  /*0ff0*/  P2R R2, PR, RZ, 0x8 ;  /* 0x00000008ff027803 */ /* 0x000fe40000000000 */
[----:B------:R-:W-:Y:S02]  /*1000*/  P2R R2, PR, RZ, 0x40 ;  /* 0x00000040ff027803 */ /* 0x000fe40000000000 */
[----:B------:R-:W-:Y:S02]  /*1010*/  ISETP.NE.AND P4, PT, R13, 0x7ff00000, PT ;  /* 0x7ff000000d00780c */ /* 0x000fe40003f85270 */
[----:B------:R-:W-:Y:S02]  /*1020*/  ISETP.NE.AND P6, PT, R26, 0x7ff00000, PT ;  /* 0x7ff000001a00780c */ /* 0x000fe40003fc5270 */
[----:B------:R-:W-:-:S02]  /*1030*/  P2R R76, PR, RZ, 0x20 ;  /* 0x00000020ff4c7803 */ /* 0x000fc40000000000 */
[----:B------:R-:W-:Y:S02]  /*1040*/  P2R R77, PR, RZ, 0x10 ;  /* 0x00000010ff4d7803 */ /* 0x000fe40000000000 */
[----:B------:R-:W-:Y:S02]  /*1050*/  ISETP.NE.AND P5, PT, R15, 0x7ff00000, PT ;  /* 0x7ff000000f00780c */ /* 0x000fe40003fa5270 */
[----:B------:R-:W-:-:S04]  /*1060*/  ISETP.NE.AND P4, PT, R27, 0x7ff00000, PT ;  /* 0x7ff000001b00780c */ /* 0x000fc80003f85270 */
[----:B------:R-:W-:Y:S02]  /*1070*/  P2R R52, PR, RZ, 0x10 ;  /* 0x00000010ff347803 */ /* 0x000fe40000000000 */
[----:B------:R-:W-:-:S04]  /*1080*/  ISETP.NE.AND P4, PT, R28, 0x7ff00000, PT ;  /* 0x7ff000001c00780c */ /* 0x000fc80003f85270 */
[----:B------:R-:W-:Y:S02]  /*1090*/  P2R R87, PR, RZ, 0x10 ;  /* 0x00000010ff577803 */ /* 0x000fe40000000000 */
[----:B------:R-:W-:Y:S01]  /*10a0*/  ISETP.NE.AND P4, PT, R18, 0x7ff00000, PT ;  /* 0x7ff000001200780c */ /* 0x000fe20003f85270 */
[----:B------:R-:W-:Y:S03]  /*10b0*/  STS [R6+0x18], R45 ;  /* 0x0000182d06007388 */ /* 0x000fe60000000800 */
[----:B------:R-:W-:Y:S02]  /*10c0*/  P2R R88, PR, RZ, 0x10 ;  /* 0x00000010ff587803 */ /* 0x000fe40000000000 */
[----:B------:R-:W-:-:S04]  /*10d0*/  ISETP.NE.AND P4, PT, R19, 0x7ff00000, PT ;  /* 0x7ff000001300780c */ /* 0x000fc80003f85270 */
[----:B------:R-:W-:Y:S02]  /*10e0*/  P2R R90, PR, RZ, 0x10 ;  /* 0x00000010ff5a7803 */ /* 0x000fe40000000000 */
[----:B------:R-:W-:Y:S01]  /*10f0*/  ISETP.NE.AND P4, PT, R33, 0x7ff00000, PT ;  /* 0x7ff000002100780c */ /* 0x000fe20003f85270 */
[----:B------:R-:W-:-:S03]  /*1100*/  DADD R68, -RZ, |R64| ;  /* 0x00000000ff447229 */ /* 0x000fc60000000540 */
[----:B------:R-:W-:Y:S02]  /*1110*/  P2R R94, PR, RZ, 0x10 ;  /* 0x00000010ff5e7803 */ /* 0x000fe40000000000 */
[----:B------:R-:W-:Y:S01]  /*1120*/  ISETP.NE.AND P4, PT, R34, 0x7ff00000, PT ;  /* 0x7ff000002200780c */ /* 0x000fe20003f85270 */
[----:B------:R-:W-:Y:S01]  /*1130*/  DSETP.NEU.AND P1, PT, |R64|, +INF , PT ;  /* 0x7ff000004000742a */ /* 0x000fe20003f2d200 */
[----:B------:R-:W-:Y:S02]  /*1140*/  BSSY.RECONVERGENT B0, `(.L_x_420) ;  /* 0x000002c000007945 */ /* 0x000fe40003800200 */
[----:B------:R-:W-:Y:S01]  /*1150*/  P2R R71, PR, RZ, 0x10 ;  /* 0x00000010ff477803 */ /* 0x000fe20000000000 */
[----:B------:R-:W-:Y:S02]  /*1160*/  IMAD.MOV.U32 R78, RZ, RZ, R68 ;  /* 0x000000ffff4e7224 */ /* 0x000fe400078e0044 */
[----:B------:R-:W-:Y:S01]  /*1170*/  DSETP.NEU.AND P4, PT, |R62|, +INF , PT ;  /* 0x7ff000003e00742a */ /* 0x000fe20003f8d200 */
[----:B------:R-:W-:Y:S01]  /*1180*/  FMUL R3, R25, R45 ;  /* 0x0000002d19037220 */ /* 0x000fe20000400000 */
[----:B------:R-:W-:Y:S01]  /*1190*/  IMAD.MOV.U32 R79, RZ, RZ, 0x40000000 ;  /* 0x40000000ff4f7424 */ /* 0x000fe200078e00ff */
[----:B------:R-:W-:Y:S01]  /*11a0*/  FSETP.NAN.AND P3, PT, R5, R5, PT ;  /* 0x000000050500720b */ /* 0x000fe20003f68000 */
[----:B0-----:R-:W-:Y:S01]  /*11b0*/  IMAD.WIDE R54, R10, 0x4, R54 ;  /* 0x000000040a367825 */ /* 0x001fe200078e0236 */
[----:B------:R-:W-:Y:S01]  /*11c0*/  MOV R50, 0x1400 ;  /* 0x0000140000327802 */ /* 0x000fe20000000f00 */
[----:B------:R-:W-:Y:S01]  /*11d0*/  UMOV UR4, URZ ;  /* 0x000000ff00047c82 */ /* 0x000fe20008000000 */
[----:B--2---:R0:W-:Y:S04]  /*11e0*/  @!P2 STS [R6+0x98], R53 ;  /* 0x000098350600a388 */ /* 0x0041e80000000800 */
[----:B---3--:R1:W-:Y:S01]  /*11f0*/  @!P2 STS [R6], R51 ;  /* 0x000000330600a388 */ /* 0x0083e20000000800 */
[----:B0-----:R-:W-:Y:S01]  /*1200*/  P2R R53, PR, RZ, 0x40 ;  /* 0x00000040ff357803 */ /* 0x001fe20000000000 */
[----:B------:R-:W-:Y:S01]  /*1210*/  BAR.SYNC.DEFER_BLOCKING 0x0 ;  /* 0x0000000000007b1d */ /* 0x000fe20000010000 */
[----:B------:R-:W-:-:S02]  /*1220*/  ISETP.NE.AND P6, PT, R16, 0x7ff00000, PT ;  /* 0x7ff000001000780c */ /* 0x000fc40003fc5270 */
[----:B-1----:R-:W-:Y:S02]  /*1230*/  P2R R51, PR, RZ, 0x20 ;  /* 0x00000020ff337803 */ /* 0x002fe40000000000 */
        /* <DEDUP_REMOVED lines=24> */
[----:B------:R-:W-:Y:S02]  /*13c0*/  FSETP.NAN.AND P2, PT, R0, R0, PT ;  /* 0x000000000000720b */ /* 0x000fe40003f48000 */
[----:B------:R-:W-:Y:S02]  /*13d0*/  ISETP.NE.AND P5, PT, R37, 0x7ff00000, PT ;  /* 0x7ff000002500780c */ /* 0x000fe40003fa5270 */
[----:B------:R-:W-:-:S11]  /*13e0*/  P2R R72, PR, RZ, 0x40 ;  /* 0x00000040ff487803 */ /* 0x000fd60000000000 */
[----:B------:R-:W-:Y:S05]  /*13f0*/  CALL.REL.NOINC `($_Z21LaxWendroff_2D_SolverififfPfS_S_$__internal_accurate_pow) ;  /* 0x0000004c00487944 */ /* 0x000fea0003c00000 */
[----:B------:R-:W-:Y:S05]  /*1400*/  BSYNC.RECONVERGENT B0 ;  /* 0x0000000000007941 */ /* 0x000fea0003800200 */
.L_x_420:
[----:B------:R-:W0:Y:S01]  /*1410*/  LDCU UR5, c[0x0][0x38c] ;  /* 0x00007180ff0577ac */ /* 0x000e220008000800 */
[----:B------:R-:W-:Y:S01]  /*1420*/  FSETP.NEU.AND P6, PT, R5, RZ, PT ;  /* 0x000000ff0500720b */ /* 0x000fe20003fcd000 */
[----:B------:R-:W-:Y:S01]  /*1430*/  BSSY.RECONVERGENT B0, `(.L_x_421) ;  /* 0x000000f000007945 */ /* 0x000fe20003800200 */
[----:B------:R-:W-:Y:S02]  /*1440*/  MOV R50, 0x1520 ;  /* 0x0000152000327802 */ /* 0x000fe40000000f00 */
[----:B------:R-:W-:Y:S02]  /*1450*/  FSEL R112, R68, RZ, P6 ;  /* 0x000000ff44707208 */ /* 0x000fe40003000000 */
[----:B------:R-:W-:Y:S02]  /*1460*/  FSEL R113, R69, RZ, P6 ;  /* 0x000000ff45717208 */ /* 0x000fe40003000000 */
[----:B------:R-:W-:Y:S02]  /*1470*/  FSEL R69, R112, RZ, P1 ;  /* 0x000000ff70457208 */ /* 0x000fe40000800000 */
[----:B------:R-:W-:Y:S01]  /*1480*/  FSEL R75, R113, +QNAN , P1 ;  /* 0x7ff00000714b7808 */ /* 0x000fe20000800000 */
[----:B0-----:R-:W0:Y:S02]  /*1490*/  F2F.F64.F32 R64, UR5 ;  /* 0x0000000500407d10 */ /* 0x001e240008201800 */
[----:B0-----:R-:W-:-:S10]  /*14a0*/  DADD R78, R64, 2 ;  /* 0x40000000404e7429 */ /* 0x001fd40000000000 */
[----:B------:R-:W-:Y:S01]  /*14b0*/  @!P5 FSEL R112, R78, R69, P3 ;  /* 0x000000454e70d208 */ /* 0x000fe20001800000 */
[----:B------:R-:W-:Y:S01]  /*14c0*/  DADD R68, -RZ, |R64| ;  /* 0x00000000ff447229 */ /* 0x000fe20000000540 */
[----:B------:R-:W-:Y:S01]  /*14d0*/  @!P5 FSEL R113, R79, R75, P3 ;  /* 0x0000004b4f71d208 */ /* 0x000fe20001800000 */
[----:B------:R-:W-:-:S05]  /*14e0*/  IMAD.MOV.U32 R79, RZ, RZ, 0x3ff00000 ;  /* 0x3ff00000ff4f7424 */ /* 0x000fca00078e00ff */
[----:B------:R-:W-:-:S03]  /*14f0*/  DADD R112, R112, R112 ;  /* 0x0000000070707229 */ /* 0x000fc60000000070 */
[----:B------:R-:W-:-:S08]  /*1500*/  IMAD.MOV.U32 R78, RZ, RZ, R68 ;  /* 0x000000ffff4e7224 */ /* 0x000fd000078e0044 */
[----:B------:R-:W-:Y:S05]  /*1510*/  CALL.REL.NOINC `($_Z21LaxWendroff_2D_SolverififfPfS_S_$__internal_accurate_pow) ;  /* 0x0000004c00007944 */ /* 0x000fea0003c00000 */
[----:B------:R-:W-:Y:S05]  /*1520*/  BSYNC.RECONVERGENT B0 ;  /* 0x0000000000007941 */ /* 0x000fea0003800200 */
.L_x_421:
        /* <DEDUP_REMOVED lines=16> */
[----:B------:R-:W-:Y:S01]  /*1630*/  IMAD.MOV.U32 R79, RZ, RZ, 0x3ff00000 ;  /* 0x3ff00000ff4f7424 */ /* 0x000fe200078e00ff */
[----:B------:R-:W-:Y:S01]  /*1640*/  FSETP.NEU.AND P5, PT, R5, 1, PT ;  /* 0x3f8000000500780b */ /* 0x000fe20003fad000 */
[----:B------:R-:W-:Y:S01]  /*1650*/  IMAD.MOV.U32 R68, RZ, RZ, R50 ;  /* 0x000000ffff447224 */ /* 0x000fe200078e0032 */
[----:B------:R-:W-:Y:S01]  /*1660*/  MOV R50, 0x1720 ;  /* 0x0000172000327802 */ /* 0x000fe20000000f00 */
[----:B------:R-:W-:Y:S02]  /*1670*/  IMAD.MOV.U32 R69, RZ, RZ, R72 ;  /* 0x000000ffff457224 */ /* 0x000fe400078e0048 */
[----:B------:R-:W-:-:S04]  /*1680*/  FADD R72, R47, R44 ;  /* 0x0000002c2f487221 */ /* 0x000fc80000000000 */
[----:B------:R-:W-:-:S08]  /*1690*/  DADD R68, R68, R68 ;  /* 0x0000000044447229 */ /* 0x000fd00000000044 */
[----:B------:R-:W-:Y:S02]  /*16a0*/  DFMA R112, R112, 0.5, R68 ;  /* 0x3fe000007070782b */ /* 0x000fe40000000044 */
[----:B------:R-:W-:-:S08]  /*16b0*/  DADD R68, -RZ, |R62| ;  /* 0x00000000ff447229 */ /* 0x000fd0000000053e */
[----:B------:R-:W-:Y:S02]  /*16c0*/  FSEL R114, R112, RZ, P5 ;  /* 0x000000ff70727208 */ /* 0x000fe40002800000 */
[----:B------:R-:W-:Y:S01]  /*16d0*/  FSEL R115, R113, 2.125, P5 ;  /* 0x4008000071737808 */ /* 0x000fe20002800000 */
[----:B------:R-:W-:Y:S01]  /*16e0*/  IMAD.MOV.U32 R78, RZ, RZ, R68 ;  /* 0x000000ffff4e7224 */ /* 0x000fe200078e0044 */
[----:B------:R0:W1:Y:S04]  /*16f0*/  F2F.F64.F32 R112, R72 ;  /* 0x0000004800707310 */ /* 0x0000680000201800 */
[----:B------:R-:W-:-:S11]  /*1700*/  DMUL R114, R56, R114 ;  /* 0x0000007238727228 */ /* 0x000fd60000000000 */
[----:B01----:R-:W-:Y:S05]  /*1710*/  CALL.REL.NOINC `($_Z21LaxWendroff_2D_SolverififfPfS_S_$__internal_accurate_pow) ;  /* 0x0000004800807944 */ /* 0x003fea0003c00000 */
[----:B------:R-:W-:Y:S05]  /*1720*/  BSYNC.RECONVERGENT B0 ;  /* 0x0000000000007941 */ /* 0x000fea0003800200 */
.L_x_422:
        /* <DEDUP_REMOVED lines=16> */
[----:B------:R-:W-:Y:S02]  /*1830*/  @!P5 FSEL R72, R68, R73, P2 ;  /* 0x000000494448d208 */ /* 0x000fe40001000000 */
[----:B------:R-:W-:Y:S01]  /*1840*/  IMAD.MOV.U32 R73, RZ, RZ, R79 ;  /* 0x000000ffff497224 */ /* 0x000fe200078e004f */
[----:B------:R-:W-:Y:S01]  /*1850*/  FSETP.NEU.AND P5, PT, R0, 1, PT ;  /* 0x3f8000000000780b */ /* 0x000fe20003fad000 */
[----:B------:R-:W-:-:S04]  /*1860*/  IMAD.MOV.U32 R79, RZ, RZ, 0x40000000 ;  /* 0x40000000ff4f7424 */ /* 0x000fc800078e00ff */
[----:B------:R-:W-:-:S10]  /*1870*/  DADD R72, R72, R72 ;  /* 0x0000000048487229 */ /* 0x000fd40000000048 */
[----:B------:R-:W-:Y:S02]  /*1880*/  FSEL R72, R72, RZ, P5 ;  /* 0x000000ff48487208 */ /* 0x000fe40002800000 */
[----:B------:R-:W-:-:S06]  /*1890*/  FSEL R73, R73, 2, P5 ;  /* 0x4000000049497808 */ /* 0x000fcc0002800000 */
[----:B------:R-:W-:Y:S01]  /*18a0*/  DMUL R72, R60, R72 ;  /* 0x000000483c487228 */ /* 0x000fe20000000000 */
[----:B0-----:R-:W-:Y:S01]  /*18b0*/  FADD R116, R50, R69 ;  /* 0x0000004532747221 */ /* 0x001fe20000000000 */
[----:B------:R-:W-:Y:S01]  /*18c0*/  DADD R68, -RZ, |R62| ;  /* 0x00000000ff447229 */ /* 0x000fe2000000053e */
[----:B------:R-:W-:-:S04]  /*18d0*/  MOV R50, 0x1910 ;  /* 0x0000191000327802 */ /* 0x000fc80000000f00 */
[----:B------:R-:W0:Y:S05]  /*18e0*/  F2F.F64.F32 R116, R116 ;  /* 0x0000007400747310 */ /* 0x000e2a0000201800 */
[----:B------:R-:W-:-:S07]  /*18f0*/  IMAD.MOV.U32 R78, RZ, RZ, R68 ;  /* 0x000000ffff4e7224 */ /* 0x000fce00078e0044 */
[----:B0-----:R-:W-:Y:S05]  /*1900*/  CALL.REL.NOINC `($_Z21LaxWendroff_2D_SolverififfPfS_S_$__internal_accurate_pow) ;  /* 0x0000004800047944 */ /* 0x001fea0003c00000 */
[----:B------:R-:W-:Y:S05]  /*1910*/  BSYNC.RECONVERGENT B0 ;  /* 0x0000000000007941 */ /* 0x000fea0003800200 */
.L_x_423:
        /* <DEDUP_REMOVED lines=9> */
[----:B------:R-:W-:Y:S01]  /*19b0*/  @!P5 FSEL R81, R75, R79, P2 ;  /* 0x0000004f4b51d208 */ /* 0x000fe20001000000 */
[----:B------:R-:W-:Y:S01]  /*19c0*/  IMAD.MOV.U32 R79, RZ, RZ, 0x40100000 ;  /* 0x40100000ff4f7424 */ /* 0x000fe200078e00ff */
[----:B------:R-:W-:Y:S02]  /*19d0*/  @!P5 FSEL R68, R74, R69, P2 ;  /* 0x000000454a44d208 */ /* 0x000fe40001000000 */
        /* <DEDUP_REMOVED lines=9> */
[----:B------:R-:W0:Y:S07]  /*1a70*/  F2F.F64.F32 R72, R3 ;  /* 0x0000000300487310 */ /* 0x000e2e0000201800 */
[----:B------:R-:W-:-:S08]  /*1a80*/  DFMA R68, R114, R112, R68 ;  /* 0x000000707244722b */ /* 0x000fd00000000044 */
[----:B0-----:R-:W-:Y:S02]  /*1a90*/  DADD R72, R68, R72 ;  /* 0x0000000044487229 */ /* 0x001fe40000000048 */
[----:B------:R-:W-:-:S04]  /*1aa0*/  DADD R68, -RZ, |R64| ;  /* 0x00000000ff447229 */ /* 0x000fc80000000540 */
[----:B------:R0:W1:Y:S06]  /*1ab0*/  F2F.F32.F64 R95, R72 ;  /* 0x00000048005f7310 */ /* 0x00006c0000301000 */
[----:B------:R-:W-:-:S07]  /*1ac0*/  IMAD.MOV.U32 R78, RZ, RZ, R68 ;  /* 0x000000ffff4e7224 */ /* 0x000fce00078e0044 */
[----:B01----:R-:W-:Y:S05]  /*1ad0*/  CALL.REL.NOINC `($_Z21LaxWendroff_2D_SolverififfPfS_S_$__internal_accurate_pow) ;  /* 0x0000004400907944 */ /* 0x003fea0003c00000 */
[----:B------:R-:W-:Y:S05]  /*1ae0*/  BSYNC.RECONVERGENT B0 ;  /* 0x0000000000007941 */ /* 0x000fea0003800200 */
.L_x_424:
        /* <DEDUP_REMOVED lines=30> */
[----:B------:R-:W-:Y:S05]  /*1cd0*/  CALL.REL.NOINC `($__internal_9_$__cuda_sm20_div_rn_f64_full) ;  /* 0x0000003c00807944 */ /* 0x000fea0003c00000 */
[----:B------:R-:W-:Y:S02]  /*1ce0*/  IMAD.MOV.U32 R2, RZ, RZ, R68 ;  /* 0x000000ffff027224 */ /* 0x000fe400078e0044 */
[----:B------:R-:W-:-:S07]  /*1cf0*/  IMAD.MOV.U32 R3, RZ, RZ, R69 ;  /* 0x000000ffff037224 */ /* 0x000fce00078e0045 */
.L_x_426:
[----:B------:R-:W-:Y:S05]  /*1d00*/  BSYNC.RECONVERGENT B1 ;  /* 0x0000000000017941 */ /* 0x000fea0003800200 */
.L_x_425:
[----:B------:R-:W-:Y:S01]  /*1d10*/  DADD R68, -RZ, |R64| ;  /* 0x00000000ff447229 */ /* 0x000fe20000000540 */
[----:B------:R-:W-:Y:S01]  /*1d20*/  BSSY.RECONVERGENT B0, `(.L_x_427) ;  /* 0x0000005000007945 */ /* 0x000fe20003800200 */
[----:B------:R-:W-:Y:S01]  /*1d30*/  IMAD.MOV.U32 R79, RZ, RZ, 0x40080000 ;  /* 0x40080000ff4f7424 */ /* 0x000fe200078e00ff */
[----:B------:R-:W-:-:S07]  /*1d40*/  MOV R50, 0x1d70 ;  /* 0x00001d7000327802 */ /* 0x000fce0000000f00 */
[----:B------:R-:W-:-:S07]  /*1d50*/  IMAD.MOV.U32 R78, RZ, RZ, R68 ;  /* 0x000000ffff4e7224 */ /* 0x000fce00078e0044 */
[----:B------:R-:W-:Y:S05]  /*1d60*/  CALL.REL.NOINC `($_Z21LaxWendroff_2D_SolverififfPfS_S_$__internal_accurate_pow) ;  /* 0x0000004000ec7944 */ /* 0x000fea0003c00000 */
[----:B------:R-:W-:Y:S05]  /*1d70*/  BSYNC.RECONVERGENT B0 ;  /* 0x0000000000007941 */ /* 0x000fea0003800200 */
.L_x_427:
[----:B------:R-:W-:Y:S01]  /*1d80*/  DADD R72, -RZ, -R68 ;  /* 0x00000000ff487229 */ /* 0x000fe20000000944 */
[----:B------:R-:W-:Y:S01]  /*1d90*/  P2R R74, PR, RZ, 0x1 ;  /* 0x00000001ff4a7803 */ /* 0x000fe20000000000 */
[----:B------:R-:W0:Y:S01]  /*1da0*/  MUFU.RCP64H R75, 6 ;  /* 0x40180000004b7908 */ /* 0x000e220000001800 */
[----:B------:R-:W-:Y:S01]  /*1db0*/  ISETP.NE.AND P0, PT, R4, RZ, PT ;  /* 0x000000ff0400720c */ /* 0x000fe20003f05270 */
[----:B------:R-:W-:Y:S01]  /*1dc0*/  BSSY.RECONVERGENT B1, `(.L_x_428) ;  /* 0x0000021000017945 */ /* 0x000fe20003800200 */
[----:B------:R-:W-:Y:S02]  /*1dd0*/  ISETP.NE.AND P5, PT, R71, RZ, PT ;  /* 0x000000ff4700720c */ /* 0x000fe40003fa5270 */
[----:B------:R-:W-:-:S03]  /*1de0*/  FSETP.NEU.AND P6, PT, R5, RZ, PT ;  /* 0x000000ff0500720b */ /* 0x000fc60003fcd000 */
[----:B------:R-:W-:Y:S02]  /*1df0*/  FSEL R50, R72, R68, !P0 ;  /* 0x0000004448327208 */ /* 0x000fe40004000000 */
[----:B------:R-:W-:Y:S01]  /*1e00*/  FSEL R73, R73, R69, !P0 ;  /* 0x0000004549497208 */ /* 0x000fe20004000000 */
[----:B------:R-:W-:Y:S01]  /*1e10*/  DADD R68, R64, 3 ;  /* 0x4008000040447429 */ /* 0x000fe20000000000 */
[----:B------:R-:W-:Y:S02]  /*1e20*/  FSEL R78, R50, RZ, P6 ;  /* 0x000000ff324e7208 */ /* 0x000fe40003000000 */
[----:B------:R-:W-:Y:S02]  /*1e30*/  FSEL R79, R65, R73, !P6 ;  /* 0x00000049414f7208 */ /* 0x000fe40007000000 */
[----:B------:R-:W-:Y:S02]  /*1e40*/  FSEL R71, R78, RZ, P1 ;  /* 0x000000ff4e477208 */ /* 0x000fe40000800000 */
[----:B------:R-:W-:-:S02]  /*1e50*/  FSEL R73, R79, R9, P1 ;  /* 0x000000094f497208 */ /* 0x000fc40000800000 */
[----:B------:R-:W-:Y:S01]  /*1e60*/  ISETP.NE.AND P0, PT, R74, RZ, PT ;  /* 0x000000ff4a00720c */ /* 0x000fe20003f05270 */
[----:B------:R-:W-:Y:S01]  /*1e70*/  IMAD.MOV.U32 R74, RZ, RZ, 0x1 ;  /* 0x00000001ff4a7424 */ /* 0x000fe200078e00ff */
        /* <DEDUP_REMOVED lines=20> */
[----:B------:R-:W-:Y:S05]  /*1fc0*/  CALL.REL.NOINC `($__internal_9_$__cuda_sm20_div_rn_f64_full) ;  /* 0x0000003800c47944 */ /* 0x000fea0003c00000 */
.L_x_429:
[----:B------:R-:W-:Y:S05]  /*1fd0*/  BSYNC.RECONVERGENT B1 ;  /* 0x0000000000017941 */ /* 0x000fea0003800200 */
.L_x_428:
[----:B------:R-:W-:Y:S01]  /*1fe0*/  DADD R2, R68, R2 ;  /* 0x0000000044027229 */ /* 0x000fe20000000002 */
[----:B------:R-:W-:Y:S01]  /*1ff0*/  FADD R74, R46, R43 ;  /* 0x0000002b2e4a7221 */ /* 0x000fe20000000000 */
[----:B------:R-:W-:Y:S01]  /*2000*/  FSETP.NEU.AND P5, PT, R5, 1, PT ;  /* 0x3f8000000500780b */ /* 0x000fe20003fad000 */
[----:B------:R-:W-:Y:S01]  /*2010*/  DADD R68, -RZ, |R62| ;  /* 0x00000000ff447229 */ /* 0x000fe2000000053e */
[----:B------:R-:W-:Y:S01]  /*2020*/  BSSY.RECONVERGENT B0, `(.L_x_430) ;  /* 0x0000009000007945 */ /* 0x000fe20003800200 */
[----:B------:R-:W-:Y:S01]  /*2030*/  IMAD.MOV.U32 R79, RZ, RZ, 0x40080000 ;  /* 0x40080000ff4f7424 */ /* 0x000fe200078e00ff */
[----:B------:R-:W-:Y:S01]  /*2040*/  MOV R50, 0x20b0 ;  /* 0x000020b000327802 */ /* 0x000fe20000000f00 */
[----:B------:R-:W0:Y:S03]  /*2050*/  F2F.F64.F32 R74, R74 ;  /* 0x0000004a004a7310 */ /* 0x000e260000201800 */
[----:B------:R-:W-:-:S02]  /*2060*/  FSEL R72, R2, -3.0316488252093987121e-13, P5 ;  /* 0xaaaaaaaa02487808 */ /* 0x000fc40002800000 */
[----:B------:R-:W-:Y:S01]  /*2070*/  FSEL R73, R3, 1.7083332538604736328, P5 ;  /* 0x3fdaaaaa03497808 */ /* 0x000fe20002800000 */
[----:B------:R-:W-:-:S05]  /*2080*/  IMAD.MOV.U32 R78, RZ, RZ, R68 ;  /* 0x000000ffff4e7224 */ /* 0x000fca00078e0044 */
[----:B------:R-:W-:-:S11]  /*2090*/  DMUL R72, R56, R72 ;  /* 0x0000004838487228 */ /* 0x000fd60000000000 */
[----:B0-----:R-:W-:Y:S05]  /*20a0*/  CALL.REL.NOINC `($_Z21LaxWendroff_2D_SolverififfPfS_S_$__internal_accurate_pow) ;  /* 0x00000040001c7944 */ /* 0x001fea0003c00000 */
[----:B------:R-:W-:Y:S05]  /*20b0*/  BSYNC.RECONVERGENT B0 ;  /* 0x0000000000007941 */ /* 0x000fea0003800200 */
.L_x_430:
        /* <DEDUP_REMOVED lines=36> */
.L_x_432:
[----:B------:R-:W-:Y:S05]  /*2300*/  BSYNC.RECONVERGENT B1 ;  /* 0x0000000000017941 */ /* 0x000fea0003800200 */
.L_x_431:
[----:B------:R-:W-:Y:S01]  /*2310*/  LDS R50, [R6+0x10] ;  /* 0x0000100006327984 */ /* 0x000fe20000000800 */
[----:B------:R-:W-:Y:S01]  /*2320*/  FSETP.NEU.AND P5, PT, R0, 1, PT ;  /* 0x3f8000000000780b */ /* 0x000fe20003fad000 */
[----:B------:R-:W-:Y:S01]  /*2330*/  DADD R68, -RZ, |R62| ;  /* 0x00000000ff447229 */ /* 0x000fe2000000053e */
[----:B------:R-:W-:Y:S01]  /*2340*/  BSSY.RECONVERGENT B0, `(.L_x_433) ;  /* 0x000000b000007945 */ /* 0x000fe20003800200 */
[----:B------:R-:W0:Y:S01]  /*2350*/  LDS R71, [R6+0x20] ;  /* 0x0000200006477984 */ /* 0x000e220000000800 */
[----:B------:R-:W-:Y:S01]  /*2360*/  FSEL R2, R2, 1.46601546874880000000e+13, P5 ;  /* 0x5555555502027808 */ /* 0x000fe20002800000 */
[----:B------:R-:W-:Y:S01]  /*2370*/  IMAD.MOV.U32 R79, RZ, RZ, 0x40100000 ;  /* 0x40100000ff4f7424 */ /* 0x000fe200078e00ff */
[----:B------:R-:W-:-:S05]  /*2380*/  FSEL R3, R3, 1.6666666269302368164, P5 ;  /* 0x3fd5555503037808 */ /* 0x000fca0002800000 */
[----:B------:R-:W-:Y:S01]  /*2390*/  IMAD.MOV.U32 R78, RZ, RZ, R68 ;  /* 0x000000ffff4e7224 */ /* 0x000fe200078e0044 */
[----:B------:R-:W-:Y:S01]  /*23a0*/  DMUL R2, R60, R2 ;  /* 0x000000023c027228 */ /* 0x000fe20000000000 */
[----:B0-----:R-:W-:Y:S01]  /*23b0*/  FADD R71, R50, R71 ;  /* 0x0000004732477221 */ /* 0x001fe20000000000 */
[----:B------:R-:W-:-:S05]  /*23c0*/  MOV R50, 0x23f0 ;  /* 0x000023f000327802 */ /* 0x000fca0000000f00 */
[----:B------:R-:W0:Y:S04]  /*23d0*/  F2F.F64.F32 R70, R71 ;  /* 0x0000004700467310 */ /* 0x000e280000201800 */
[----:B0-----:R-:W-:Y:S05]  /*23e0*/  CALL.REL.NOINC `($_Z21LaxWendroff_2D_SolverififfPfS_S_$__internal_accurate_pow) ;  /* 0x0000003c004c7944 */ /* 0x001fea0003c00000 */
[----:B------:R-:W-:Y:S05]  /*23f0*/  BSYNC.RECONVERGENT B0 ;  /* 0x0000000000007941 */ /* 0x000fea0003800200 */
.L_x_433:
        /* <DEDUP_REMOVED lines=33> */
.L_x_435:
[----:B------:R-:W-:Y:S05]  /*2610*/  BSYNC.RECONVERGENT B1 ;  /* 0x0000000000017941 */ /* 0x000fea0003800200 */
.L_x_434:
[----:B------:R-:W-:Y:S01]  /*2620*/  FSETP.NEU.AND P5, PT, R0, 1, PT ;  /* 0x3f8000000000780b */ /* 0x000fe20003fad000 */
[----:B------:R-:W-:Y:S01]  /*2630*/  BSSY.RECONVERGENT B0, `(.L_x_436) ;  /* 0x000000f000007945 */ /* 0x000fe20003800200 */
[----:B------:R-:W-:Y:S01]  /*2640*/  IMAD.MOV.U32 R79, RZ, RZ, 0x40180000 ;  /* 0x40180000ff4f7424 */ /* 0x000fe200078e00ff */
[----:B------:R-:W-:Y:S02]  /*2650*/  MOV R50, 0x2720 ;  /* 0x0000272000327802 */ /* 0x000fe40000000f00 */
[----:B------:R-:W-:Y:S02]  /*2660*/  FSEL R68, R68, 1.46601546874880000000e+13, P5 ;  /* 0x5555555544447808 */ /* 0x000fe40002800000 */
[----:B------:R-:W-:-:S06]  /*2670*/  FSEL R69, R69, 1.4166666269302368164, P5 ;  /* 0x3fb5555545457808 */ /* 0x000fcc0002800000 */
[----:B------:R-:W-:-:S08]  /*2680*/  DMUL R68, R58, R68 ;  /* 0x000000443a447228 */ /* 0x000fd00000000000 */
[----:B------:R-:W-:-:S08]  /*2690*/  DMUL R68, R70, R68 ;  /* 0x0000004446447228 */ /* 0x000fd00000000000 */
[----:B------:R-:W-:Y:S02]  /*26a0*/  DFMA R2, R2, R70, R68 ;  /* 0x000000460202722b */ /* 0x000fe40000000044 */
[----:B------:R-:W0:Y:S06]  /*26b0*/  F2F.F64.F32 R68, R95 ;  /* 0x0000005f00447310 */ /* 0x000e2c0000201800 */
[----:B------:R-:W-:-:S08]  /*26c0*/  DFMA R2, R72, R74, R2 ;  /* 0x0000004a4802722b */ /* 0x000fd00000000002 */
[----:B0-----:R-:W-:Y:S02]  /*26d0*/  DADD R96, R2, R68 ;  /* 0x0000000002607229 */ /* 0x001fe40000000044 */
[----:B------:R-:W-:-:S08]  /*26e0*/  DADD R68, -RZ, |R64| ;  /* 0x00000000ff447229 */ /* 0x000fd00000000540 */
[----:B------:R0:W1:Y:S02]  /*26f0*/  F2F.F32.F64 R96, R96 ;  /* 0x0000006000607310 */ /* 0x0000640000301000 */
[----:B------:R-:W-:-:S07]  /*2700*/  IMAD.MOV.U32 R78, RZ, RZ, R68 ;  /* 0x000000ffff4e7224 */ /* 0x000fce00078e0044 */
[----:B01----:R-:W-:Y:S05]  /*2710*/  CALL.REL.NOINC `($_Z21LaxWendroff_2D_SolverififfPfS_S_$__internal_accurate_pow) ;  /* 0x0000003800807944 */ /* 0x003fea0003c00000 */
[----:B------:R-:W-:Y:S05]  /*2720*/  BSYNC.RECONVERGENT B0 ;  /* 0x0000000000007941 */ /* 0x000fea0003800200 */
.L_x_436:
[----:B------:R-:W-:Y:S01]  /*2730*/  FSETP.NEU.AND P6, PT, R5, RZ, PT ;  /* 0x000000ff0500720b */ /* 0x000fe20003fcd000 */
[----:B------:R-:W-:Y:S01]  /*2740*/  DADD R2, R64, 6 ;  /* 0x4018000040027429 */ /* 0x000fe20000000000 */
[----:B------:R-:W-:Y:S01]  /*2750*/  ISETP.NE.AND P5, PT, R94, RZ, PT ;  /* 0x000000ff5e00720c */ /* 0x000fe20003fa5270 */
        /* <DEDUP_REMOVED lines=30> */
.L_x_438:
[----:B------:R-:W-:Y:S05]  /*2940*/  BSYNC.RECONVERGENT B1 ;  /* 0x0000000000017941 */ /* 0x000fea0003800200 */
.L_x_437:
[----:B------:R-:W-:Y:S01]  /*2950*/  DADD R68, -RZ, |R64| ;  /* 0x00000000ff447229 */ /* 0x000fe20000000540 */
[----:B------:R-:W-:Y:S01]  /*2960*/  BSSY.RECONVERGENT B0, `(.L_x_439) ;  /* 0x0000005000007945 */ /* 0x000fe20003800200 */
[----:B------:R-:W-:Y:S01]  /*2970*/  IMAD.MOV.U32 R79, RZ, RZ, 0x40140000 ;  /* 0x40140000ff4f7424 */ /* 0x000fe200078e00ff */
[----:B------:R-:W-:-:S07]  /*2980*/  MOV R50, 0x29b0 ;  /* 0x000029b000327802 */ /* 0x000fce0000000f00 */
[----:B------:R-:W-:-:S07]  /*2990*/  IMAD.MOV.U32 R78, RZ, RZ, R68 ;  /* 0x000000ffff4e7224 */ /* 0x000fce00078e0044 */
[----:B------:R-:W-:Y:S05]  /*29a0*/  CALL.REL.NOINC `($_Z21LaxWendroff_2D_SolverififfPfS_S_$__internal_accurate_pow) ;  /* 0x0000003400dc7944 */ /* 0x000fea0003c00000 */
[----:B------:R-:W-:Y:S05]  /*29b0*/  BSYNC.RECONVERGENT B0 ;  /* 0x0000000000007941 */ /* 0x000fea0003800200 */
.L_x_439:
        /* <DEDUP_REMOVED lines=36> */
[----:B------:R-:W-:Y:S05]  /*2c00*/  CALL.REL.NOINC `($__internal_9_$__cuda_sm20_div_rn_f64_full) ;  /* 0x0000002c00b47944 */ /* 0x000fea0003c00000 */
.L_x_441:
[----:B------:R-:W-:Y:S05]  /*2c10*/  BSYNC.RECONVERGENT B1 ;  /* 0x0000000000017941 */ /* 0x000fea0003800200 */
.L_x_440:
        /* <DEDUP_REMOVED lines=8> */
[----:B------:R-:W-:-:S02]  /*2ca0*/  FSEL R72, R2, -5.8879175888696807248e-27, P5 ;  /* 0x93e93e9402487808 */ /* 0x000fc40002800000 */
[----:B------:R-:W-:Y:S01]  /*2cb0*/  FSEL R73, R3, 1.1555554866790771484, P5 ;  /* 0x3f93e93e03497808 */ /* 0x000fe20002800000 */
[----:B------:R-:W-:-:S05]  /*2cc0*/  IMAD.MOV.U32 R78, RZ, RZ, R68 ;  /* 0x000000ffff4e7224 */ /* 0x000fca00078e0044 */
[----:B------:R-:W-:-:S11]  /*2cd0*/  DMUL R72, R56, R72 ;  /* 0x0000004838487228 */ /* 0x000fd60000000000 */
[----:B0-----:R-:W-:Y:S05]  /*2ce0*/  CALL.REL.NOINC `($_Z21LaxWendroff_2D_SolverififfPfS_S_$__internal_accurate_pow) ;  /* 0x00000034000c7944 */ /* 0x001fea0003c00000 */
[----:B------:R-:W-:Y:S05]  /*2cf0*/  BSYNC.RECONVERGENT B0 ;  /* 0x0000000000007941 */ /* 0x000fea0003800200 */
.L_x_442:
        /* <DEDUP_REMOVED lines=36> */
.L_x_444:
[----:B------:R-:W-:Y:S05]  /*2f40*/  BSYNC.RECONVERGENT B1 ;  /* 0x0000000000017941 */ /* 0x000fea0003800200 */
.L_x_443:
[----:B------:R-:W-:Y:S01]  /*2f50*/  LDS R50, [R6+0xc] ;  /* 0x00000c0006327984 */ /* 0x000fe20000000800 */
[----:B------:R-:W-:Y:S01]  /*2f60*/  FSETP.NEU.AND P5, PT, R0, 1, PT ;  /* 0x3f8000000000780b */ /* 0x000fe20003fad000 */
[----:B------:R-:W-:Y:S01]  /*2f70*/  DADD R68, -RZ, |R62| ;  /* 0x00000000ff447229 */ /* 0x000fe2000000053e */
[----:B------:R-:W-:Y:S01]  /*2f80*/  BSSY.RECONVERGENT B0, `(.L_x_445) ;  /* 0x000000b000007945 */ /* 0x000fe20003800200 */
[----:B------:R-:W0:Y:S01]  /*2f90*/  LDS R71, [R6+0x24] ;  /* 0x0000240006477984 */ /* 0x000e220000000800 */
[----:B------:R-:W-:Y:S01]  /*2fa0*/  FSEL R2, R2, 1.1443742118159063574e-28, P5 ;  /* 0x1111111102027808 */ /* 0x000fe20002800000 */
[----:B------:R-:W-:Y:S01]  /*2fb0*/  IMAD.MOV.U32 R79, RZ, RZ, 0x40180000 ;  /* 0x40180000ff4f7424 */ /* 0x000fe200078e00ff */
[----:B------:R-:W-:-:S05]  /*2fc0*/  FSEL R3, R3, 1.1333333253860473633, P5 ;  /* 0x3f91111103037808 */ /* 0x000fca0002800000 */
[----:B------:R-:W-:Y:S01]  /*2fd0*/  IMAD.MOV.U32 R78, RZ, RZ, R68 ;  /* 0x000000ffff4e7224 */ /* 0x000fe200078e0044 */
[----:B------:R-:W-:Y:S01]  /*2fe0*/  DMUL R2, R60, R2 ;  /* 0x000000023c027228 */ /* 0x000fe20000000000 */
[----:B0-----:R-:W-:Y:S01]  /*2ff0*/  FADD R71, R50, R71 ;  /* 0x0000004732477221 */ /* 0x001fe20000000000 */
[----:B------:R-:W-:-:S05]  /*3000*/  MOV R50, 0x3030 ;  /* 0x0000303000327802 */ /* 0x000fca0000000f00 */
[----:B------:R-:W0:Y:S04]  /*3010*/  F2F.F64.F32 R70, R71 ;  /* 0x0000004700467310 */ /* 0x000e280000201800 */
[----:B0-----:R-:W-:Y:S05]  /*3020*/  CALL.REL.NOINC `($_Z21LaxWendroff_2D_SolverififfPfS_S_$__internal_accurate_pow) ;  /* 0x00000030003c7944 */ /* 0x001fea0003c00000 */
[----:B------:R-:W-:Y:S05]  /*3030*/  BSYNC.RECONVERGENT B0 ;  /* 0x0000000000007941 */ /* 0x000fea0003800200 */
.L_x_445:
        /* <DEDUP_REMOVED lines=33> */
.L_x_447:
[----:B------:R-:W-:Y:S05]  /*3250*/  BSYNC.RECONVERGENT B1 ;  /* 0x0000000000017941 */ /* 0x000fea0003800200 */
.L_x_446:
[----:B------:R-:W-:Y:S01]  /*3260*/  FSETP.NEU.AND P5, PT, R0, 1, PT ;  /* 0x3f8000000000780b */ /* 0x000fe20003fad000 */
[----:B------:R-:W0:Y:S01]  /*3270*/  F2F.F64.F32 R96, R96 ;  /* 0x0000006000607310 */ /* 0x000e220000201800 */
[----:B------:R-:W-:Y:S01]  /*3280*/  BSSY.RECONVERGENT B0, `(.L_x_448) ;  /* 0x000000e000007945 */ /* 0x000fe20003800200 */
[----:B------:R-:W-:Y:S01]  /*3290*/  IMAD.MOV.U32 R79, RZ, RZ, 0x40200000 ;  /* 0x40200000ff4f7424 */ /* 0x000fe200078e00ff */
[----:B------:R-:W-:Y:S02]  /*32a0*/  FSEL R68, R68, 3.1249045965716459206e-25, P5 ;  /* 0x16c16c1744447808 */ /* 0x000fe40002800000 */
[----:B------:R-:W-:Y:S02]  /*32b0*/  FSEL R69, R69, 0.90138888359069824219, P5 ;  /* 0x3f66c16c45457808 */ /* 0x000fe40002800000 */
[----:B------:R-:W-:-:S04]  /*32c0*/  MOV R50, 0x3360 ;  /* 0x0000336000327802 */ /* 0x000fc80000000f00 */
[----:B------:R-:W-:-:S08]  /*32d0*/  DMUL R68, R58, R68 ;  /* 0x000000443a447228 */ /* 0x000fd00000000000 */
[----:B------:R-:W-:-:S08]  /*32e0*/  DMUL R68, R70, R68 ;  /* 0x0000004446447228 */ /* 0x000fd00000000000 */
[----:B------:R-:W-:Y:S02]  /*32f0*/  DFMA R2, R2, R70, R68 ;  /* 0x000000460202722b */ /* 0x000fe40000000044 */
[----:B------:R-:W-:-:S06]  /*3300*/  DADD R68, -RZ, |R64| ;  /* 0x00000000ff447229 */ /* 0x000fcc0000000540 */
[----:B------:R-:W-:-:S04]  /*3310*/  DFMA R2, R72, R74, R2 ;  /* 0x0000004a4802722b */ /* 0x000fc80000000002 */
[----:B------:R-:W-:-:S04]  /*3320*/  IMAD.MOV.U32 R78, RZ, RZ, R68 ;  /* 0x000000ffff4e7224 */ /* 0x000fc800078e0044 */
[----:B0-----:R-:W-:-:S06]  /*3330*/  DADD R2, R2, R96 ;  /* 0x0000000002027229 */ /* 0x001fcc0000000060 */
[----:B------:R0:W1:Y:S05]  /*3340*/  F2F.F32.F64 R90, R2 ;  /* 0x00000002005a7310 */ /* 0x00006a0000301000 */
[----:B01----:R-:W-:Y:S05]  /*3350*/  CALL.REL.NOINC `($_Z21LaxWendroff_2D_SolverififfPfS_S_$__internal_accurate_pow) ;  /* 0x0000002c00707944 */ /* 0x003fea0003c00000 */
[----:B------:R-:W-:Y:S05]  /*3360*/  BSYNC.RECONVERGENT B0 ;  /* 0x0000000000007941 */ /* 0x000fea0003800200 */
.L_x_448:
        /* <DEDUP_REMOVED lines=33> */
.L_x_450:
[----:B------:R-:W-:Y:S05]  /*3580*/  BSYNC.RECONVERGENT B1 ;  /* 0x0000000000017941 */ /* 0x000fea0003800200 */
.L_x_449:
[----:B------:R-:W-:Y:S01]  /*3590*/  DADD R68, -RZ, |R64| ;  /* 0x00000000ff447229 */ /* 0x000fe20000000540 */
[----:B------:R-:W-:Y:S01]  /*35a0*/  BSSY.RECONVERGENT B0, `(.L_x_451) ;  /* 0x0000005000007945 */ /* 0x000fe20003800200 */
[----:B------:R-:W-:Y:S01]  /*35b0*/  IMAD.MOV.U32 R79, RZ, RZ, 0x401c0000 ;  /* 0x401c0000ff4f7424 */ /* 0x000fe200078e00ff */
[----:B------:R-:W-:-:S07]  /*35c0*/  MOV R50, 0x35f0 ;  /* 0x000035f000327802 */ /* 0x000fce0000000f00 */
[----:B------:R-:W-:-:S07]  /*35d0*/  IMAD.MOV.U32 R78, RZ, RZ, R68 ;  /* 0x000000ffff4e7224 */ /* 0x000fce00078e0044 */
[----:B------:R-:W-:Y:S05]  /*35e0*/  CALL.REL.NOINC `($_Z21LaxWendroff_2D_SolverififfPfS_S_$__internal_accurate_pow) ;  /* 0x0000002800cc7944 */ /* 0x000fea0003c00000 */
[----:B------:R-:W-:Y:S05]  /*35f0*/  BSYNC.RECONVERGENT B0 ;  /* 0x0000000000007941 */ /* 0x000fea0003800200 */
.L_x_451:
        /* <DEDUP_REMOVED lines=36> */
[----:B------:R-:W-:Y:S05]  /*3840*/  CALL.REL.NOINC `($__internal_9_$__cuda_sm20_div_rn_f64_full) ;  /* 0x0000002000a47944 */ /* 0x000fea0003c00000 */
.L_x_453:
[----:B------:R-:W-:Y:S05]  /*3850*/  BSYNC.RECONVERGENT B1 ;  /* 0x0000000000017941 */ /* 0x000fea0003800200 */
.L_x_452:
        /* <DEDUP_REMOVED lines=8> */
[----:B------:R-:W-:-:S02]  /*38e0*/  FSEL R72, R2, 2.5652997311834374375e-21, P5 ;  /* 0x1d41d41d02487808 */ /* 0x000fc40002800000 */
[----:B------:R-:W-:Y:S01]  /*38f0*/  FSEL R73, R3, 0.73928570747375488281, P5 ;  /* 0x3f3d41d403497808 */ /* 0x000fe20002800000 */
[----:B------:R-:W-:-:S05]  /*3900*/  IMAD.MOV.U32 R78, RZ, RZ, R68 ;  /* 0x000000ffff4e7224 */ /* 0x000fca00078e0044 */
[----:B------:R-:W-:-:S11]  /*3910*/  DMUL R72, R56, R72 ;  /* 0x0000004838487228 */ /* 0x000fd60000000000 */
[----:B0-----:R-:W-:Y:S05]  /*3920*/  CALL.REL.NOINC `($_Z21LaxWendroff_2D_SolverififfPfS_S_$__internal_accurate_pow) ;  /* 0x0000002400fc7944 */ /* 0x001fea0003c00000 */
[----:B------:R-:W-:Y:S05]  /*3930*/  BSYNC.RECONVERGENT B0 ;  /* 0x0000000000007941 */ /* 0x000fea0003800200 */
.L_x_454:
        /* <DEDUP_REMOVED lines=36> */
.L_x_456:
[----:B------:R-:W-:Y:S05]  /*3b80*/  BSYNC.RECONVERGENT B1 ;  /* 0x0000000000017941 */ /* 0x000fea0003800200 */
.L_x_455:
[----:B------:R-:W-:Y:S01]  /*3b90*/  LDS R50, [R6+0x8] ;  /* 0x0000080006327984 */ /* 0x000fe20000000800 */
[----:B------:R-:W-:Y:S01]  /*3ba0*/  FSETP.NEU.AND P5, PT, R0, 1, PT ;  /* 0x3f8000000000780b */ /* 0x000fe20003fad000 */
[----:B------:R-:W-:Y:S01]  /*3bb0*/  DADD R68, -RZ, |R62| ;  /* 0x00000000ff447229 */ /* 0x000fe2000000053e */
[----:B------:R-:W-:Y:S01]  /*3bc0*/  BSSY.RECONVERGENT B0, `(.L_x_457) ;  /* 0x000000b000007945 */ /* 0x000fe20003800200 */
[----:B------:R-:W0:Y:S01]  /*3bd0*/  LDS R71, [R6+0x28] ;  /* 0x0000280006477984 */ /* 0x000e220000000800 */
[----:B------:R-:W-:Y:S01]  /*3be0*/  FSEL R2, R2, 2.6805903767080696074e-23, P5 ;  /* 0x1a01a01a02027808 */ /* 0x000fe20002800000 */
[----:B------:R-:W-:Y:S01]  /*3bf0*/  IMAD.MOV.U32 R79, RZ, RZ, 0x40200000 ;  /* 0x40200000ff4f7424 */ /* 0x000fe200078e00ff */
[----:B------:R-:W-:-:S05]  /*3c00*/  FSEL R3, R3, 0.7265872955322265625, P5 ;  /* 0x3f3a01a003037808 */ /* 0x000fca0002800000 */
[----:B------:R-:W-:Y:S01]  /*3c10*/  IMAD.MOV.U32 R78, RZ, RZ, R68 ;  /* 0x000000ffff4e7224 */ /* 0x000fe200078e0044 */
[----:B------:R-:W-:Y:S01]  /*3c20*/  DMUL R2, R60, R2 ;  /* 0x000000023c027228 */ /* 0x000fe20000000000 */
[----:B0-----:R-:W-:Y:S01]  /*3c30*/  FADD R71, R50, R71 ;  /* 0x0000004732477221 */ /* 0x001fe20000000000 */
[----:B------:R-:W-:-:S05]  /*3c40*/  MOV R50, 0x3c70 ;  /* 0x00003c7000327802 */ /* 0x000fca0000000f00 */
[----:B------:R-:W0:Y:S04]  /*3c50*/  F2F.F64.F32 R70, R71 ;  /* 0x0000004700467310 */ /* 0x000e280000201800 */
[----:B0-----:R-:W-:Y:S05]  /*3c60*/  CALL.REL.NOINC `($_Z21LaxWendroff_2D_SolverififfPfS_S_$__internal_accurate_pow) ;  /* 0x00000024002c7944 */ /* 0x001fea0003c00000 */
[----:B------:R-:W-:Y:S05]  /*3c70*/  BSYNC.RECONVERGENT B0 ;  /* 0x0000000000007941 */ /* 0x000fea0003800200 */
.L_x_457:
        /* <DEDUP_REMOVED lines=33> */
.L_x_459:
[----:B------:R-:W-:Y:S05]  /*3e90*/  BSYNC.RECONVERGENT B1 ;  /* 0x0000000000017941 */ /* 0x000fea0003800200 */
.L_x_458:
[----:B------:R-:W-:Y:S01]  /*3ea0*/  FSETP.NEU.AND P5, PT, R0, 1, PT ;  /* 0x3f8000000000780b */ /* 0x000fe20003fad000 */
[----:B------:R-:W0:Y:S01]  /*3eb0*/  F2F.F64.F32 R90, R90 ;  /* 0x0000005a005a7310 */ /* 0x000e220000201800 */
[----:B------:R-:W-:Y:S01]  /*3ec0*/  BSSY.RECONVERGENT B0, `(.L_x_460) ;  /* 0x000000e000007945 */ /* 0x000fe20003800200 */
[----:B------:R-:W-:Y:S01]  /*3ed0*/  IMAD.MOV.U32 R79, RZ, RZ, 0x40240000 ;  /* 0x40240000ff4f7424 */ /* 0x000fe200078e00ff */
[----:B------:R-:W-:Y:S02]  /*3ee0*/  FSEL R68, R68, 2.6805903767080696074e-23, P5 ;  /* 0x1a01a01a44447808 */ /* 0x000fe40002800000 */
[----:B------:R-:W-:Y:S02]  /*3ef0*/  FSEL R69, R69, 0.5390872955322265625, P5 ;  /* 0x3f0a01a045457808 */ /* 0x000fe40002800000 */
        /* <DEDUP_REMOVED lines=11> */
.L_x_460:
        /* <DEDUP_REMOVED lines=33> */
.L_x_462:
[----:B------:R-:W-:Y:S05]  /*41c0*/  BSYNC.RECONVERGENT B1 ;  /* 0x0000000000017941 */ /* 0x000fea0003800200 */
.L_x_461:
[----:B------:R-:W-:Y:S01]  /*41d0*/  DADD R68, -RZ, |R64| ;  /* 0x00000000ff447229 */ /* 0x000fe20000000540 */
[----:B------:R-:W-:Y:S01]  /*41e0*/  BSSY.RECONVERGENT B0, `(.L_x_463) ;  /* 0x0000005000007945 */ /* 0x000fe20003800200 */
[----:B------:R-:W-:Y:S01]  /*41f0*/  IMAD.MOV.U32 R79, RZ, RZ, 0x40220000 ;  /* 0x40220000ff4f7424 */ /* 0x000fe200078e00ff */
[----:B------:R-:W-:-:S07]  /*4200*/  MOV R50, 0x4230 ;  /* 0x0000423000327802 */ /* 0x000fce0000000f00 */
[----:B------:R-:W-:-:S07]  /*4210*/  IMAD.MOV.U32 R78, RZ, RZ, R68 ;  /* 0x000000ffff4e7224 */ /* 0x000fce00078e0044 */
[----:B------:R-:W-:Y:S05]  /*4220*/  CALL.REL.NOINC `($_Z21LaxWendroff_2D_SolverififfPfS_S_$__internal_accurate_pow) ;  /* 0x0000001c00bc7944 */ /* 0x000fea0003c00000 */
[----:B------:R-:W-:Y:S05]  /*4230*/  BSYNC.RECONVERGENT B0 ;  /* 0x0000000000007941 */ /* 0x000fea0003800200 */
.L_x_463:
        /* <DEDUP_REMOVED lines=36> */
[----:B------:R-:W-:Y:S05]  /*4480*/  CALL.REL.NOINC `($__internal_9_$__cuda_sm20_div_rn_f64_full) ;  /* 0x0000001400947944 */ /* 0x000fea0003c00000 */
.L_x_465:
[----:B------:R-:W-:Y:S05]  /*4490*/  BSYNC.RECONVERGENT B1 ;  /* 0x0000000000017941 */ /* 0x000fea0003800200 */
.L_x_464:
        /* <DEDUP_REMOVED lines=8> */
[----:B------:R-:W-:-:S02]  /*4520*/  FSEL R72, R2, -6.5465044693749959201e-22, P5 ;  /* 0x9c45db2002487808 */ /* 0x000fc40002800000 */
[----:B------:R-:W-:Y:S01]  /*4530*/  FSEL R73, R3, 0.42466488480567932129, P5 ;  /* 0x3ed96dad03497808 */ /* 0x000fe20002800000 */
[----:B------:R-:W-:-:S05]  /*4540*/  IMAD.MOV.U32 R78, RZ, RZ, R68 ;  /* 0x000000ffff4e7224 */ /* 0x000fca00078e0044 */
[----:B------:R-:W-:-:S11]  /*4550*/  DMUL R72, R56, R72 ;  /* 0x0000004838487228 */ /* 0x000fd60000000000 */
[----:B0-----:R-:W-:Y:S05]  /*4560*/  CALL.REL.NOINC `($_Z21LaxWendroff_2D_SolverififfPfS_S_$__internal_accurate_pow) ;  /* 0x0000001800ec7944 */ /* 0x001fea0003c00000 */
[----:B------:R-:W-:Y:S05]  /*4570*/  BSYNC.RECONVERGENT B0 ;  /* 0x0000000000007941 */ /* 0x000fea0003800200 */
.L_x_466:
        /* <DEDUP_REMOVED lines=36> */
.L_x_468:
[----:B------:R-:W-:Y:S05]  /*47c0*/  BSYNC.RECONVERGENT B1 ;  /* 0x0000000000017941 */ /* 0x000fea0003800200 */
.L_x_467:
        /* <DEDUP_REMOVED lines=15> */
.L_x_469:
        /* <DEDUP_REMOVED lines=33> */
.L_x_471:
[----:B------:R-:W-:Y:S05]  /*4ad0*/  BSYNC.RECONVERGENT B1 ;  /* 0x0000000000017941 */ /* 0x000fea0003800200 */
.L_x_470:
[----:B------:R-:W-:Y:S01]  /*4ae0*/  FSETP.NEU.AND P5, PT, R0, 1, PT ;  /* 0x3f8000000000780b */ /* 0x000fe20003fad000 */
[----:B------:R-:W-:Y:S01]  /*4af0*/  BSSY.RECONVERGENT B0, `(.L_x_472) ;  /* 0x000000f000007945 */ /* 0x000fe20003800200 */
[----:B------:R-:W-:Y:S02]  /*4b00*/  IMAD.MOV.U32 R79, RZ, RZ, 0x40280000 ;  /* 0x40280000ff4f7424 */ /* 0x000fe400078e00ff */
[----:B------:R-:W-:Y:S02]  /*4b10*/  FSEL R50, R68, -1.481905565015040338e-05, P5 ;  /* 0xb7789f5c44327808 */ /* 0x000fe40002800000 */
[----:B------:R-:W-:Y:S01]  /*4b20*/  FSEL R51, R69, 0.31736990809440612793, P5 ;  /* 0x3ea27e4f45337808 */ /* 0x000fe20002800000 */
[----:B------:R-:W-:-:S05]  /*4b30*/  DADD R68, -RZ, |R64| ;  /* 0x00000000ff447229 */ /* 0x000fca0000000540 */
[----:B------:R-:W-:-:S05]  /*4b40*/  DMUL R50, R58, R50 ;  /* 0x000000323a327228 */ /* 0x000fca0000000000 */
[----:B------:R-:W-:-:S03]  /*4b50*/  IMAD.MOV.U32 R78, RZ, RZ, R68 ;  /* 0x000000ffff4e7224 */ /* 0x000fc600078e0044 */
[----:B------:R-:W-:-:S08]  /*4b60*/  DMUL R50, R70, R50 ;  /* 0x0000003246327228 */ /* 0x000fd00000000000 */
[----:B------:R-:W-:Y:S02]  /*4b70*/  DFMA R2, R2, R70, R50 ;  /* 0x000000460202722b */ /* 0x000fe40000000032 */
[----:B------:R-:W0:Y:S06]  /*4b80*/  F2F.F64.F32 R50, R85 ;  /* 0x0000005500327310 */ /* 0x000e2c0000201800 */
[----:B------:R-:W-:-:S08]  /*4b90*/  DFMA R2, R72, R74, R2 ;  /* 0x0000004a4802722b */ /* 0x000fd00000000002 */
[----:B0-----:R-:W-:Y:S01]  /*4ba0*/  DADD R2, R2, R50 ;  /* 0x0000000002027229 */ /* 0x001fe20000000032 */
[----:B------:R-:W-:-:S05]  /*4bb0*/  MOV R50, 0x4be0 ;  /* 0x00004be000327802 */ /* 0x000fca0000000f00 */
[----:B------:R0:W1:Y:S05]  /*4bc0*/  F2F.F32.F64 R51, R2 ;  /* 0x0000000200337310 */ /* 0x00006a0000301000 */
[----:B01----:R-:W-:Y:S05]  /*4bd0*/  CALL.REL.NOINC `($_Z21LaxWendroff_2D_SolverififfPfS_S_$__internal_accurate_pow) ;  /* 0x0000001400507944 */ /* 0x003fea0003c00000 */
[----:B------:R-:W-:Y:S05]  /*4be0*/  BSYNC.RECONVERGENT B0 ;  /* 0x0000000000007941 */ /* 0x000fea0003800200 */
.L_x_472:
[----:B------:R-:W-:Y:S01]  /*4bf0*/  FSETP.NEU.AND P6, PT, R5, RZ, PT ;  /* 0x000000ff0500720b */ /* 0x000fe20003fcd000 */
[----:B------:R-:W-:Y:S01]  /*4c00*/  DADD R2, R64, 12 ;  /* 0x4028000040027429 */ /* 0x000fe20000000000 */
[----:B------:R-:W-:Y:S01]  /*4c10*/  ISETP.NE.AND P5, PT, R52, RZ, PT ;  /* 0x000000ff3400720c */ /* 0x000fe20003fa5270 */
        /* <DEDUP_REMOVED lines=30> */
.L_x_474:
[----:B------:R-:W-:Y:S05]  /*4e00*/  BSYNC.RECONVERGENT B1 ;  /* 0x0000000000017941 */ /* 0x000fea0003800200 */
.L_x_473:
[----:B------:R-:W-:Y:S01]  /*4e10*/  DADD R68, -RZ, |R64| ;  /* 0x00000000ff447229 */ /* 0x000fe20000000540 */
[----:B------:R-:W-:Y:S01]  /*4e20*/  BSSY.RECONVERGENT B0, `(.L_x_475) ;  /* 0x0000005000007945 */ /* 0x000fe20003800200 */
[----:B------:R-:W-:Y:S01]  /*4e30*/  IMAD.MOV.U32 R79, RZ, RZ, 0x40260000 ;  /* 0x40260000ff4f7424 */ /* 0x000fe200078e00ff */
[----:B------:R-:W-:-:S07]  /*4e40*/  MOV R50, 0x4e70 ;  /* 0x00004e7000327802 */ /* 0x000fce0000000f00 */
[----:B------:R-:W-:-:S07]  /*4e50*/  IMAD.MOV.U32 R78, RZ, RZ, R68 ;  /* 0x000000ffff4e7224 */ /* 0x000fce00078e0044 */
[----:B------:R-:W-:Y:S05]  /*4e60*/  CALL.REL.NOINC `($_Z21LaxWendroff_2D_SolverififfPfS_S_$__internal_accurate_pow) ;  /* 0x0000001000ac7944 */ /* 0x000fea0003c00000 */
[----:B------:R-:W-:Y:S05]  /*4e70*/  BSYNC.RECONVERGENT B0 ;  /* 0x0000000000007941 */ /* 0x000fea0003800200 */
.L_x_475:
[----:B------:R-:W-:Y:S01]  /*4e80*/  ISETP.NE.AND P5, PT, R53, RZ, PT ;  /* 0x000000ff3500720c */ /* 0x000fe20003fa5270 */
[----:B------:R-:W-:Y:S01]  /*4e90*/  DADD R52, -RZ, -R68 ;  /* 0x00000000ff347229 */ /* 0x000fe20000000944 */
[----:B------:R-:W-:Y:S01]  /*4ea0*/  P2R R50, PR, RZ, 0x1 ;  /* 0x00000001ff327803 */ /* 0x000fe20000000000 */
[----:B------:R-:W-:Y:S01]  /*4eb0*/  BSSY.RECONVERGENT B1, `(.L_x_476) ;  /* 0x0000022000017945 */ /* 0x000fe20003800200 */
[----:B------:R-:W-:Y:S02]  /*4ec0*/  ISETP.NE.AND P0, PT, R4, RZ, PT ;  /* 0x000000ff0400720c */ /* 0x000fe40003f05270 */
[----:B------:R-:W-:-:S05]  /*4ed0*/  FSETP.NEU.AND P6, PT, R5, RZ, PT ;  /* 0x000000ff0500720b */ /* 0x000fca0003fcd000 */
[----:B------:R-:W-:Y:S02]  /*4ee0*/  FSEL R53, R53, R69, !P0 ;  /* 0x0000004535357208 */ /* 0x000fe40004000000 */
[----:B------:R-:W-:Y:S02]  /*4ef0*/  FSEL R68, R52, R68, !P0 ;  /* 0x0000004434447208 */ /* 0x000fe40004000000 */
[----:B------:R-:W-:Y:S01]  /*4f00*/  FSEL R79, R65, R53, !P6 ;  /* 0x00000035414f7208 */ /* 0x000fe20007000000 */
[----:B------:R-:W-:Y:S01]  /*4f10*/  DADD R52, R64, 11 ;  /* 0x4026000040347429 */ /* 0x000fe20000000000 */
[----:B------:R-:W-:Y:S01]  /*4f20*/  FSEL R78, R68, RZ, P6 ;  /* 0x000000ff444e7208 */ /* 0x000fe20003000000 */
[----:B------:R-:W-:Y:S01]  /*4f30*/  IMAD.MOV.U32 R68, RZ, RZ, 0x1 ;  /* 0x00000001ff447424 */ /* 0x000fe200078e00ff */
[----:B------:R-:W-:Y:S02]  /*4f40*/  FSEL R71, R79, R9, P1 ;  /* 0x000000094f477208 */ /* 0x000fe40000800000 */
[----:B------:R-:W-:-:S02]  /*4f50*/  FSEL R69, R78, RZ, P1 ;  /* 0x000000ff4e457208 */ /* 0x000fc40000800000 */
[----:B------:R-:W-:-:S03]  /*4f60*/  ISETP.NE.AND P0, PT, R50, RZ, PT ;  /* 0x000000ff3200720c */ /* 0x000fc60003f05270 */
        /* <DEDUP_REMOVED lines=21> */
[----:B------:R-:W-:Y:S05]  /*50c0*/  CALL.REL.NOINC `($__internal_9_$__cuda_sm20_div_rn_f64_full) ;  /* 0x0000000800847944 */ /* 0x000fea0003c00000 */
.L_x_477:
[----:B------:R-:W-:Y:S05]  /*50d0*/  BSYNC.RECONVERGENT B1 ;  /* 0x0000000000017941 */ /* 0x000fea0003800200 */
.L_x_476:
[----:B------:R-:W-:Y:S01]  /*50e0*/  DADD R2, R68, R2 ;  /* 0x0000000044027229 */ /* 0x000fe20000000002 */
[----:B------:R-:W-:Y:S01]  /*50f0*/  FSETP.NEU.AND P1, PT, R5, 1, PT ;  /* 0x3f8000000500780b */ /* 0x000fe20003f2d000 */
[----:B------:R-:W-:Y:S01]  /*5100*/  DADD R68, -RZ, |R62| ;  /* 0x00000000ff447229 */ /* 0x000fe2000000053e */
[----:B------:R-:W-:Y:S01]  /*5110*/  BSSY.RECONVERGENT B0, `(.L_x_478) ;  /* 0x000000a000007945 */ /* 0x000fe20003800200 */
[----:B------:R-:W-:Y:S01]  /*5120*/  IMAD.MOV.U32 R79, RZ, RZ, 0x40260000 ;  /* 0x40260000ff4f7424 */ /* 0x000fe200078e00ff */
[----:B------:R-:W-:-:S05]  /*5130*/  MOV R50, 0x51b0 ;  /* 0x000051b000327802 */ /* 0x000fca0000000f00 */
[----:B------:R-:W-:Y:S01]  /*5140*/  FSEL R52, R2, -2.2980901644209073563e-35, P1 ;  /* 0x85f45ff702347808 */ /* 0x000fe20000800000 */
[----:B------:R-:W-:Y:S01]  /*5150*/  FADD R2, R38, R39 ;  /* 0x0000002726027221 */ /* 0x000fe20000000000 */
[----:B------:R-:W-:Y:S01]  /*5160*/  FSEL R53, R3, 0.23158311843872070312, P1 ;  /* 0x3e6d242003357808 */ /* 0x000fe20000800000 */
[----:B------:R-:W-:-:S04]  /*5170*/  IMAD.MOV.U32 R78, RZ, RZ, R68 ;  /* 0x000000ffff4e7224 */ /* 0x000fc800078e0044 */
[----:B------:R-:W0:Y:S01]  /*5180*/  F2F.F64.F32 R2, R2 ;  /* 0x0000000200027310 */ /* 0x000e220000201800 */
[----:B------:R-:W-:-:S11]  /*5190*/  DMUL R52, R56, R52 ;  /* 0x0000003438347228 */ /* 0x000fd60000000000 */
[----:B0-----:R-:W-:Y:S05]  /*51a0*/  CALL.REL.NOINC `($_Z21LaxWendroff_2D_SolverififfPfS_S_$__internal_accurate_pow) ;  /* 0x0000000c00dc7944 */ /* 0x001fea0003c00000 */
[----:B------:R-:W-:Y:S05]  /*51b0*/  BSYNC.RECONVERGENT B0 ;  /* 0x0000000000007941 */ /* 0x000fea0003800200 */
.L_x_478:
        /* <DEDUP_REMOVED lines=34> */
.L_x_480:
[----:B------:R-:W-:Y:S05]  /*53e0*/  BSYNC.RECONVERGENT B1 ;  /* 0x0000000000017941 */ /* 0x000fea0003800200 */
.L_x_479:
[----:B------:R-:W-:Y:S01]  /*53f0*/  LDS R5, [R6] ;  /* 0x0000000006057984 */ /* 0x000fe20000000800 */
[----:B------:R-:W-:Y:S01]  /*5400*/  FSETP.NEU.AND P1, PT, R0, 1, PT ;  /* 0x3f8000000000780b */ /* 0x000fe20003f2d000 */
[----:B------:R-:W-:Y:S01]  /*5410*/  DADD R78, -RZ, |R62| ;  /* 0x00000000ff4e7229 */ /* 0x000fe2000000053e */
[----:B------:R-:W-:Y:S01]  /*5420*/  BSSY.RECONVERGENT B0, `(.L_x_481) ;  /* 0x000000b000007945 */ /* 0x000fe20003800200 */
[----:B------:R-:W0:Y:S01]  /*5430*/  LDS R50, [R6+0x30] ;  /* 0x0000300006327984 */ /* 0x000e220000000800 */
[----:B------:R-:W-:Y:S02]  /*5440*/  FSEL R70, R68, 2.31650119206303194887e+24, P1 ;  /* 0x67f544e444467808 */ /* 0x000fe40000800000 */
[----:B------:R-:W-:-:S05]  /*5450*/  FSEL R71, R69, 0.22939403355121612549, P1 ;  /* 0x3e6ae64545477808 */ /* 0x000fca0000800000 */
[----:B------:R-:W-:Y:S01]  /*5460*/  IMAD.MOV.U32 R69, RZ, RZ, R79 ;  /* 0x000000ffff457224 */ /* 0x000fe200078e004f */
[----:B------:R-:W-:Y:S01]  /*5470*/  DMUL R70, R60, R70 ;  /* 0x000000463c467228 */ /* 0x000fe20000000000 */
[----:B------:R-:W-:Y:S02]  /*5480*/  IMAD.MOV.U32 R79, RZ, RZ, 0x40280000 ;  /* 0x40280000ff4f7424 */ /* 0x000fe400078e00ff */
[----:B0-----:R-:W-:Y:S01]  /*5490*/  FADD R5, R5, R50 ;  /* 0x0000003205057221 */ /* 0x001fe20000000000 */
[----:B------:R-:W-:-:S03]  /*54a0*/  MOV R50, 0x54d0 ;  /* 0x000054d000327802 */ /* 0x000fc60000000f00 */
[----:B------:R0:W1:Y:S04]  /*54b0*/  F2F.F64.F32 R72, R5 ;  /* 0x0000000500487310 */ /* 0x0000680000201800 */
[----:B01----:R-:W-:Y:S05]  /*54c0*/  CALL.REL.NOINC `($_Z21LaxWendroff_2D_SolverififfPfS_S_$__internal_accurate_pow) ;  /* 0x0000000c00147944 */ /* 0x003fea0003c00000 */
[----:B------:R-:W-:Y:S05]  /*54d0*/  BSYNC.RECONVERGENT B0 ;  /* 0x0000000000007941 */ /* 0x000fea0003800200 */
.L_x_481:
        /* <DEDUP_REMOVED lines=10> */
[----:B------:R-:W-:-:S04]  /*5580*/  FSEL R39, R5, RZ, P4 ;  /* 0x000000ff05277208 */ /* 0x000fc80002000000 */
[----:B------:R-:W-:Y:S01]  /*5590*/  @!P1 FSEL R5, R76, R39, P2 ;  /* 0x000000274c059208 */ /* 0x000fe20001000000 */
[----:B0-----:R-:W-:-:S08]  /*55a0*/  DFMA R80, R78, -R74, 1 ;  /* 0x3ff000004e50742b */ /* 0x001fd0000000084a */
[----:B------:R-:W-:-:S08]  /*55b0*/  DFMA R80, R80, R80, R80 ;  /* 0x000000505050722b */ /* 0x000fd00000000050 */
[----:B------:R-:W-:Y:S01]  /*55c0*/  DFMA R78, R78, R80, R78 ;  /* 0x000000504e4e722b */ /* 0x000fe2000000004e */
[----:B------:R-:W-:-:S04]  /*55d0*/  FSEL R81, R6, +QNAN , P4 ;  /* 0x7ff0000006517808 */ /* 0x000fc80002000000 */
[----:B------:R-:W-:-:S03]  /*55e0*/  @!P1 FSEL R6, R77, R81, P2 ;  /* 0x000000514d069208 */ /* 0x000fc60001000000 */
[----:B------:R-:W-:Y:S01]  /*55f0*/  DFMA R68, R78, -R74, 1 ;  /* 0x3ff000004e44742b */ /* 0x000fe2000000084a */
[----:B------:R-:W-:Y:S02]  /*5600*/  IMAD.MOV.U32 R74, RZ, RZ, R5 ;  /* 0x000000ffff4a7224 */ /* 0x000fe400078e0005 */
[----:B------:R-:W-:-:S05]  /*5610*/  IMAD.MOV.U32 R75, RZ, RZ, R6 ;  /* 0x000000ffff4b7224 */ /* 0x000fca00078e0006 */
[----:B------:R-:W-:Y:S02]  /*5620*/  DFMA R78, R78, R68, R78 ;  /* 0x000000444e4e722b */ /* 0x000fe4000000004e */
[----:B------:R-:W-:-:S08]  /*5630*/  DADD R74, R74, R74 ;  /* 0x000000004a4a7229 */ /* 0x000fd0000000004a */
[----:B------:R-:W-:Y:S02]  /*5640*/  DMUL R68, R78, R74 ;  /* 0x0000004a4e447228 */ /* 0x000fe40000000000 */
[----:B------:R-:W-:-:S06]  /*5650*/  FSETP.GEU.AND P2, PT, |R75|, 6.5827683646048100446e-37, PT ;  /* 0x036000004b00780b */ /* 0x000fcc0003f4e200 */
[----:B------:R-:W-:-:S08]  /*5660*/  DFMA R76, R68, -479001600, R74 ;  /* 0xc1bc8cfc444c782b */ /* 0x000fd0000000004a */
[----:B------:R-:W-:-:S10]  /*5670*/  DFMA R68, R78, R76, R68 ;  /* 0x0000004c4e44722b */ /* 0x000fd40000000044 */
[----:B------:R-:W-:-:S05]  /*5680*/  FFMA R5, RZ, 23.56884002685546875, R69 ;  /* 0x41bc8cfcff057823 */ /* 0x000fca0000000045 */
[----:B------:R-:W-:-:S13]  /*5690*/  FSETP.GT.AND P1, PT, |R5|, 1.469367938527859385e-39, PT ;  /* 0x001000000500780b */ /* 0x000fda0003f24200 */
[----:B------:R-:W-:Y:S05]  /*56a0*/  @P1 BRA P2, `(.L_x_483) ;  /* 0x0000000000181947 */ /* 0x000fea0001000000 */
[----:B------:R-:W-:Y:S01]  /*56b0*/  IMAD.MOV.U32 R78, RZ, RZ, R74 ;  /* 0x000000ffff4e7224 */ /* 0x000fe200078e004a */
[----:B------:R-:W-:Y:S01]  /*56c0*/  MOV R50, 0x5710 ;  /* 0x0000571000327802 */ /* 0x000fe20000000f00 */
[----:B------:R-:W-:Y:S02]  /*56d0*/  IMAD.MOV.U32 R79, RZ, RZ, R75 ;  /* 0x000000ffff4f7224 */ /* 0x000fe400078e004b */
[----:B------:R-:W-:Y:S02]  /*56e0*/  IMAD.MOV.U32 R68, RZ, RZ, RZ ;  /* 0x000000ffff447224 */ /* 0x000fe400078e00ff */
[----:B------:R-:W-:-:S07]  /*56f0*/  IMAD.MOV.U32 R69, RZ, RZ, 0x41bc8cfc ;  /* 0x41bc8cfcff457424 */ /* 0x000fce00078e00ff */
[----:B------:R-:W-:Y:S05]  /*5700*/  CALL.REL.NOINC `($__internal_9_$__cuda_sm20_div_rn_f64_full) ;  /* 0x0000000000f47944 */ /* 0x000fea0003c00000 */
.L_x_483:
[----:B------:R-:W-:Y:S05]  /*5710*/  BSYNC.RECONVERGENT B1 ;  /* 0x0000000000017941 */ /* 0x000fea0003800200 */
.L_x_482:
[----:B------:R-:W0:Y:S01]  /*5720*/  LDC.64 R74, c[0x0][0x398] ;  /* 0x0000e600ff4a7b82 */ /* 0x000e220000000a00 */
[----:B------:R-:W2:Y:S01]  /*5730*/  LDG.E R5, desc[UR6][R54.64] ;  /* 0x0000000636057981 */ /* 0x000ea2000c1e1900 */
[----:B------:R-:W-:Y:S01]  /*5740*/  FSETP.NEU.AND P1, PT, R0, 1, PT ;  /* 0x3f8000000000780b */ /* 0x000fe20003f2d000 */
[----:B------:R-:W1:Y:S01]  /*5750*/  F2F.F64.F32 R50, R51 ;  /* 0x0000003300327310 */ /* 0x000e620000201800 */
[----:B------:R-:W3:Y:S01]  /*5760*/  LDCU UR4, c[0x0][0x380] ;  /* 0x00007000ff0477ac */ /* 0x000ee20008000800 */
[----:B0-----:R-:W-:-:S06]  /*5770*/  IMAD.WIDE R74, R10, 0x4, R74 ;  /* 0x000000040a4a7825 */ /* 0x001fcc00078e024a */
[----:B------:R-:W4:Y:S01]  /*5780*/  LDG.E.CONSTANT R74, desc[UR6][R74.64] ;  /* 0x000000064a4a7981 */ /* 0x000f22000c1e9900 */
[----:B------:R-:W-:Y:S02]  /*5790*/  FSEL R68, R68, -1.54028256424871466263e+29, P1 ;  /* 0xeff8d89844447808 */ /* 0x000fe40000800000 */
[----:B------:R-:W-:-:S06]  /*57a0*/  FSEL R69, R69, 0.17376267910003662109, P1 ;  /* 0x3e31eed845457808 */ /* 0x000fcc0000800000 */
[----:B------:R-:W-:-:S08]  /*57b0*/  DMUL R68, R58, R68 ;  /* 0x000000443a447228 */ /* 0x000fd00000000000 */
[----:B------:R-:W-:-:S08]  /*57c0*/  DMUL R68, R72, R68 ;  /* 0x0000004448447228 */ /* 0x000fd00000000000 */
[----:B------:R-:W-:-:S08]  /*57d0*/  DFMA R68, R70, R72, R68 ;  /* 0x000000484644722b */ /* 0x000fd00000000044 */
[----:B------:R-:W-:-:S08]  /*57e0*/  DFMA R2, R52, R2, R68 ;  /* 0x000000023402722b */ /* 0x000fd00000000044 */
[----:B-1----:R-:W-:Y:S01]  /*57f0*/  DADD R2, R2, R50 ;  /* 0x0000000002027229 */ /* 0x002fe20000000032 */
[----:B------:R-:W-:-:S09]  /*5800*/  FADD R0, R45, R45 ;  /* 0x0000002d2d007221 */ /* 0x000fd20000000000 */
[----:B------:R-:W4:Y:S01]  /*5810*/  F2F.F32.F64 R2, R2 ;  /* 0x0000000200027310 */ /* 0x000f220000301000 */
[----:B------:R-:W-:-:S05]  /*5820*/  VIADD R12, R12, 0x1 ;  /* 0x000000010c0c7836 */ /* 0x000fca0000000000 */
[----:B------:R-:W-:Y:S01]  /*5830*/  ISETP.NE.AND P1, PT, R12, -0xc, PT ;  /* 0xfffffff40c00780c */ /* 0x000fe20003f25270 */
[----:B---3--:R-:W-:Y:S02]  /*5840*/  VIADD R11, R11, UR4 ;  /* 0x000000040b0b7c36 */ /* 0x008fe40008000000 */
[----:B------:R-:W-:Y:S02]  /*5850*/  VIADD R10, R10, UR4 ;  /* 0x000000040a0a7c36 */ /* 0x000fe40008000000 */
[----:B------:R-:W-:Y:S02]  /*5860*/  IMAD.MOV.U32 R39, RZ, RZ, R7 ;  /* 0x000000ffff277224 */ /* 0x000fe400078e0007 */
[----:B--2---:R-:W-:-:S04]  /*5870*/  FADD R5, R0, -R5 ;  /* 0x8000000500057221 */ /* 0x004fc80000000000 */
[----:B----4-:R-:W-:-:S05]  /*5880*/  FFMA R5, R2, R74, R5 ;  /* 0x0000004a02057223 */ /* 0x010fca0000000005 */
[----:B------:R0:W-:Y:S01]  /*5890*/  STG.E desc[UR6][R54.64], R5 ;  /* 0x0000000536007986 */ /* 0x0001e2000c101906 */
[----:B------:R-:W-:Y:S05]  /*58a0*/  @P1 BRA `(.L_x_484) ;  /* 0xffffffb400401947 */ /* 0x000fea000383ffff */
.L_x_415:
[----:B0-----:R-:W-:Y:S01]  /*58b0*/  CS2R R4, SR_CLOCKLO ;  /* 0x0000000000047805 */ /* 0x001fe20000015000 */
[----:B------:R-:W0:Y:S05]  /*58c0*/  MUFU.RCP64H R3, 1000000 ;  /* 0x412e848000037908 */ /* 0x000e2a0000001800 */
[----:B------:R-:W-:Y:S01]  /*58d0*/  IADD3 R8, P0, PT, -R66, R4, RZ ;  /* 0x0000000442087210 */ /* 0x000fe20007f1e1ff */
[----:B------:R-:W-:Y:S02]  /*58e0*/  IMAD.MOV.U32 R6, RZ, RZ, 0x0 ;  /* 0x00000000ff067424 */ /* 0x000fe400078e00ff */
[----:B------:R-:W-:Y:S02]  /*58f0*/  IMAD.MOV.U32 R7, RZ, RZ, 0x412e8480 ;  /* 0x412e8480ff077424 */ /* 0x000fe400078e00ff */
[----:B------:R-:W-:-:S02]  /*5900*/  IMAD.MOV.U32 R2, RZ, RZ, 0x1 ;  /* 0x00000001ff027424 */ /* 0x000fc400078e00ff */
[----:B------:R-:W-:-:S04]  /*5910*/  IMAD.X R9, R5, 0x1, ~R67, P0 ;  /* 0x0000000105097824 */ /* 0x000fc800000e0e43 */
[----:B------:R-:W1:Y:S01]  /*5920*/  I2F.S64 R8, R8 ;  /* 0x0000000800087312 */ /* 0x000e620000301400 */
[----:B0-----:R-:W-:-:S08]  /*5930*/  DFMA R4, R2, -R6, 1 ;  /* 0x3ff000000204742b */ /* 0x001fd00000000806 */
[----:B------:R-:W-:-:S08]  /*5940*/  DFMA R4, R4, R4, R4 ;  /* 0x000000040404722b */ /* 0x000fd00000000004 */
[----:B------:R-:W-:Y:S01]  /*5950*/  DFMA R4, R2, R4, R2 ;  /* 0x000000040204722b */ /* 0x000fe20000000002 */
[----:B-1----:R-:W0:Y:S07]  /*5960*/  F2F.F64.F32 R2, R8 ;  /* 0x0000000800027310 */ /* 0x002e2e0000201800 */
        /* <DEDUP_REMOVED lines=13> */
[----:B------:R-:W-:Y:S05]  /*5a40*/  CALL.REL.NOINC `($__internal_9_$__cuda_sm20_div_rn_f64_full) ;  /* 0x0000000000247944 */ /* 0x000fea0003c00000 */
.L_x_485:
        /* <DEDUP_REMOVED lines=9> */
        .weak           $__internal_9_$__cuda_sm20_div_rn_f64_full
        .type           $__internal_9_$__cuda_sm20_div_rn_f64_full,@function
        .size           $__internal_9_$__cuda_sm20_div_rn_f64_full,($_Z21LaxWendroff_2D_SolverififfPfS_S_$__internal_accurate_pow - $__internal_9_$__cuda_sm20_div_rn_f64_full)
$__internal_9_$__cuda_sm20_div_rn_f64_full:
        /* <DEDUP_REMOVED lines=70> */
.L_x_487:
        /* <DEDUP_REMOVED lines=17> */
.L_x_490:
[----:B------:R-:W-:Y:S01]  /*6050*/  LOP3.LUT R69, R69, 0x80000, RZ, 0xfc, !PT ;  /* 0x0008000045457812 */ /* 0x000fe200078efcff */
[----:B------:R-:W-:-:S04]  /*6060*/  IMAD.MOV.U32 R82, RZ, RZ, R68 ;  /* 0x000000ffff527224 */ /* 0x000fc800078e0044 */
[----:B------:R-:W-:Y:S01]  /*6070*/  IMAD.MOV.U32 R83, RZ, RZ, R69 ;  /* 0x000000ffff537224 */ /* 0x000fe200078e0045 */
[----:B------:R-:W-:Y:S06]  /*6080*/  BRA `(.L_x_488) ;  /* 0x00000000000c7947 */ /* 0x000fec0003800000 */
.L_x_489:
[----:B------:R-:W-:Y:S01]  /*6090*/  LOP3.LUT R69, R101, 0x80000, RZ, 0xfc, !PT ;  /* 0x0008000065457812 */ /* 0x000fe200078efcff */
[----:B------:R-:W-:-:S04]  /*60a0*/  IMAD.MOV.U32 R82, RZ, RZ, R100 ;  /* 0x000000ffff527224 */ /* 0x000fc800078e0064 */
[----:B------:R-:W-:-:S07]  /*60b0*/  IMAD.MOV.U32 R83, RZ, RZ, R69 ;  /* 0x000000ffff537224 */ /* 0x000fce00078e0045 */
.L_x_488:
[----:B------:R-:W-:Y:S05]  /*60c0*/  BSYNC.RECONVERGENT B0 ;  /* 0x0000000000007941 */ /* 0x000fea0003800200 */
.L_x_486:
[----:B------:R-:W-:Y:S02]  /*60d0*/  IMAD.MOV.U32 R78, RZ, RZ, R50 ;  /* 0x000000ffff4e7224 */ /* 0x000fe400078e0032 */
[----:B------:R-:W-:Y:S02]  /*60e0*/  IMAD.MOV.U32 R79, RZ, RZ, 0x0 ;  /* 0x00000000ff4f7424 */ /* 0x000fe400078e00ff */
[----:B------:R-:W-:Y:S02]  /*60f0*/  IMAD.MOV.U32 R68, RZ, RZ, R82 ;  /* 0x000000ffff447224 */ /* 0x000fe400078e0052 */
[----:B------:R-:W-:Y:S01]  /*6100*/  IMAD.MOV.U32 R69, RZ, RZ, R83 ;  /* 0x000000ffff457224 */ /* 0x000fe200078e0053 */
[----:B------:R-:W-:Y:S06]  /*6110*/  RET.REL.NODEC R78 `(_Z21LaxWendroff_2D_SolverififfPfS_S_) ;  /* 0xffffff9c4eb87950 */ /* 0x000fec0003c3ffff */
        .type           $_Z21LaxWendroff_2D_SolverififfPfS_S_$__internal_accurate_pow,@function
        .size           $_Z21LaxWendroff_2D_SolverififfPfS_S_$__internal_accurate_pow,(.L_x_876 - $_Z21LaxWendroff_2D_SolverififfPfS_S_$__internal_accurate_pow)
$_Z21LaxWendroff_2D_SolverififfPfS_S_$__internal_accurate_pow:
[----:B------:R-:W-:Y:S01]  /*6120*/  ISETP.GT.U32.AND P6, PT, R69, 0xfffff, PT ;  /* 0x000fffff4500780c */ /* 0x000fe20003fc4070 */
[----:B------:R-:W-:Y:S01]  /*6130*/  IMAD.MOV.U32 R68, RZ, RZ, R78 ;  /* 0x000000ffff447224 */ /* 0x000fe200078e004e */
[----:B------:R-:W-:Y:S01]  /*6140*/  UMOV UR8, 0x7d2cafe2 ;  /* 0x7d2cafe200087882 */ /* 0x000fe20000000000 */
[----:B------:R-:W-:Y:S01]  /*6150*/  IMAD.MOV.U32 R83, RZ, RZ, R79 ;  /* 0x000000ffff537224 */ /* 0x000fe200078e004f */
[----:B------:R-:W-:Y:S01]  /*6160*/  UMOV UR9, 0x3eb0f5ff ;  /* 0x3eb0f5ff00097882 */ /* 0x000fe20000000000 */
[----:B------:R-:W-:Y:S01]  /*6170*/  UMOV UR10, 0x3b39803f ;  /* 0x3b39803f000a7882 */ /* 0x000fe20000000000 */
[----:B------:R-:W-:Y:S01]  /*6180*/  UMOV UR11, 0x3c7abc9e ;  /* 0x3c7abc9e000b7882 */ /* 0x000fe20000000000 */
[----:B------:R-:W-:Y:S02]  /*6190*/  IMAD.SHL.U32 R79, R83, 0x2, RZ ;  /* 0x00000002534f7824 */ /* 0x000fe400078e00ff */
[----:B------:R-:W-:-:S04]  /*61a0*/  IMAD.U32 R82, RZ, RZ, UR4 ;  /* 0x00000004ff527e24 */ /* 0x000fc8000f8e00ff */
[----:B------:R-:W-:Y:S01]  /*61b0*/  @!P6 DMUL R80, R68, 1.80143985094819840000e+16 ;  /* 0x435000004450e828 */ /* 0x000fe20000000000 */
[----:B------:R-:W-:-:S09]  /*61c0*/  SHF.R.U32.HI R68, RZ, 0x14, R69 ;  /* 0x00000014ff447819 */ /* 0x000fd20000011645 */
[----:B------:R-:W-:Y:S01]  /*61d0*/  @!P6 IMAD.MOV.U32 R69, RZ, RZ, R81 ;  /* 0x000000ffff45e224 */ /* 0x000fe200078e0051 */
[----:B------:R-:W-:Y:S01]  /*61e0*/  @!P6 LEA.HI R68, R81, 0xffffffca, RZ, 0xc ;  /* 0xffffffca5144e811 */ /* 0x000fe200078f60ff */
[----:B------:R-:W-:Y:S01]  /*61f0*/  @!P6 IMAD.MOV.U32 R78, RZ, RZ, R80 ;  /* 0x000000ffff4ee224 */ /* 0x000fe200078e0050 */
[----:B------:R-:W-:Y:S02]  /*6200*/  LOP3.LUT R80, R83, 0xff0fffff, RZ, 0xc0, !PT ;  /* 0xff0fffff53507812 */ /* 0x000fe400078ec0ff */
[----:B------:R-:W-:Y:S01]  /*6210*/  LOP3.LUT R69, R69, 0x800fffff, RZ, 0xc0, !PT ;  /* 0x800fffff45457812 */ /* 0x000fe200078ec0ff */
[----:B------:R-:W-:Y:S01]  /*6220*/  IMAD.MOV.U32 R100, RZ, RZ, R78 ;  /* 0x000000ffff647224 */ /* 0x000fe200078e004e */
[----:B------:R-:W-:Y:S02]  /*6230*/  ISETP.GT.U32.AND P6, PT, R79, -0x2000001, PT ;  /* 0xfdffffff4f00780c */ /* 0x000fe40003fc4070 */
[----:B------:R-:W-:Y:S01]  /*6240*/  LOP3.LUT R79, R69, 0x3ff00000, RZ, 0xfc, !PT ;  /* 0x3ff00000454f7812 */ /* 0x000fe200078efcff */
[----:B------:R-:W-:Y:S01]  /*6250*/  VIADD R69, R68, 0xfffffc01 ;  /* 0xfffffc0144457836 */ /* 0x000fe20000000000 */
[----:B------:R-:W-:-:S02]  /*6260*/  SEL R83, R80, R83, P6 ;  /* 0x0000005350537207 */ /* 0x000fc40003000000 */
[----:B------:R-:W-:Y:S01]  /*6270*/  ISETP.GE.U32.AND P6, PT, R79, 0x3ff6a09f, PT ;  /* 0x3ff6a09f4f00780c */ /* 0x000fe20003fc6070 */
[----:B------:R-:W-:-:S12]  /*6280*/  IMAD.MOV.U32 R101, RZ, RZ, R79 ;  /* 0x000000ffff657224 */ /* 0x000fd800078e004f */
[----:B------:R-:W-:Y:S02]  /*6290*/  @P6 VIADD R78, R101, 0xfff00000 ;  /* 0xfff00000654e6836 */ /* 0x000fe40000000000 */
[----:B------:R-:W-:Y:S02]  /*62a0*/  @P6 VIADD R69, R68, 0xfffffc02 ;  /* 0xfffffc0244456836 */ /* 0x000fe40000000000 */
[----:B------:R-:W-:Y:S02]  /*62b0*/  @P6 IMAD.MOV.U32 R101, RZ, RZ, R78 ;  /* 0x000000ffff656224 */ /* 0x000fe400078e004e */
[----:B------:R-:W-:-:S04]  /*62c0*/  IMAD.MOV.U32 R78, RZ, RZ, RZ ;  /* 0x000000ffff4e7224 */ /* 0x000fc800078e00ff */
        /* <DEDUP_REMOVED lines=64> */
[----:B------:R-:W-:Y:S01]  /*66d0*/  DADD R108, R108, R80 ;  /* 0x000000006c6c7229 */ /* 0x000fe20000000050 */
[----:B------:R-:W-:Y:S01]  /*66e0*/  LOP3.LUT R80, R69, 0x80000000, RZ, 0x3c, !PT ;  /* 0x8000000045507812 */ /* 0x000fe200078e3cff */
[----:B------:R-:W-:-:S06]  /*66f0*/  IMAD.MOV.U32 R81, RZ, RZ, 0x43300000 ;  /* 0x43300000ff517424 */ /* 0x000fcc00078e00ff */
[----:B------:R-:W-:Y:S02]  /*6700*/  DADD R98, R78, R108 ;  /* 0x000000004e627229 */ /* 0x000fe4000000006c */
[----:B------:R-:W-:Y:S01]  /*6710*/  DADD R80, R80, -UR8 ;  /* 0x8000000850507e29 */ /* 0x000fe20008000000 */
[----:B------:R-:W-:Y:S01]  /*6720*/  UMOV UR8, 0xfefa39ef ;  /* 0xfefa39ef00087882 */ /* 0x000fe20000000000 */
[----:B------:R-:W-:-:S04]  /*6730*/  UMOV UR9, 0x3fe62e42 ;  /* 0x3fe62e4200097882 */ /* 0x000fc80000000000 */
[--C-:B------:R-:W-:Y:S02]  /*6740*/  DADD R100, R78, -R98.reuse ;  /* 0x000000004e647229 */ /* 0x100fe40000000862 */
[----:B------:R-:W-:-:S06]  /*6750*/  DFMA R68, R80, UR8, R98 ;  /* 0x0000000850447c2b */ /* 0x000fcc0008000062 */
[----:B------:R-:W-:Y:S02]  /*6760*/  DADD R100, R108, R100 ;  /* 0x000000006c647229 */ /* 0x000fe40000000064 */
[----:B------:R-:W-:-:S08]  /*6770*/  DFMA R78, R80, -UR8, R68 ;  /* 0x80000008504e7c2b */ /* 0x000fd00008000044 */
        /* <DEDUP_REMOVED lines=67> */
.L_x_491:
[----:B------:R-:W-:Y:S02]  /*6bb0*/  DFMA R82, R82, R78, R78 ;  /* 0x0000004e5252722b */ /* 0x000fe4000000004e */
[----:B------:R-:W-:-:S08]  /*6bc0*/  DSETP.NEU.AND P6, PT, |R78|, +INF , PT ;  /* 0x7ff000004e00742a */ /* 0x000fd00003fcd200 */
[----:B------:R-:W-:Y:S01]  /*6bd0*/  FSEL R68, R78, R82, !P6 ;  /* 0x000000524e447208 */ /* 0x000fe20007000000 */
[----:B------:R-:W-:Y:S01]  /*6be0*/  IMAD.MOV.U32 R78, RZ, RZ, R50 ;  /* 0x000000ffff4e7224 */ /* 0x000fe200078e0032 */
[----:B------:R-:W-:Y:S01]  /*6bf0*/  FSEL R69, R79, R83, !P6 ;  /* 0x000000534f457208 */ /* 0x000fe20007000000 */
[----:B------:R-:W-:-:S04]  /*6c00*/  IMAD.MOV.U32 R79, RZ, RZ, 0x0 ;  /* 0x00000000ff4f7424 */ /* 0x000fc800078e00ff */
[----:B------:R-:W-:Y:S05]  /*6c10*/  RET.REL.NODEC R78 `(_Z21LaxWendroff_2D_SolverififfPfS_S_) ;  /* 0xffffff904ef87950 */ /* 0x000fea0003c3ffff */
.L_x_492:
        /* <DEDUP_REMOVED lines=14> */
.L_x_876:


//--------------------- .text._Z15Sigma_2D_SolverififfPfS_S_ --------------------------
	.section	.text._Z15Sigma_2D_SolverififfPfS_S_,"ax",@progbits
	.align	128
        .global         _Z15Sigma_2D_SolverififfPfS_S_
        .type           _Z15Sigma_2D_SolverififfPfS_S_,@function
        .size           _Z15Sigma_2D_SolverififfPfS_S_,(.L_x_878 - _Z15Sigma_2D_SolverififfPfS_S_)
        .other          _Z15Sigma_2D_SolverififfPfS_S_,@"STO_CUDA_ENTRY STV_DEFAULT"
_Z15Sigma_2D_SolverififfPfS_S_:
.text._Z15Sigma_2D_SolverififfPfS_S_:
        /* <DEDUP_REMOVED lines=24> */
[----:B-1----:R-:W-:-:S02]  /*0180*/  IMAD R23, R23, UR4, R8 ;  /* 0x0000000417177c24 */ /* 0x002fc4000f8e0208 */
[----:B0-----:R-:W-:-:S06]  /*0190*/  FMUL R26, R26, R26 ;  /* 0x0000001a1a1a7220 */ /* 0x001fcc0000400000 */
[----:B------:R-:W0:Y:S01]  /*01a0*/  F2F.F64.F32 R26, R26 ;  /* 0x0000001a001a7310 */ /* 0x000e220000201800 */
[----:B--2---:R-:W-:-:S07]  /*01b0*/  FMUL R28, R28, R28 ;  /* 0x0000001c1c1c7220 */ /* 0x004fce0000400000 */
[----:B------:R-:W1:Y:S01]  /*01c0*/  F2F.F64.F32 R28, R28 ;  /* 0x0000001c001c7310 */ /* 0x000e620000201800 */
[----:B---3--:R-:W-:-:S07]  /*01d0*/  IMAD.WIDE R6, R23, 0x4, R6 ;  /* 0x0000000417067825 */ /* 0x008fce00078e0206 */
[----:B0-----:R-:W0:Y:S01]  /*01e0*/  MUFU.RCP64H R3, R27 ;  /* 0x0000001b00037308 */ /* 0x001e220000001800 */
[----:B------:R-:W-:Y:S01]  /*01f0*/  IMAD.WIDE R8, R33, 0x4, R6 ;  /* 0x0000000421087825 */ /* 0x000fe200078e0206 */
[----:B-1----:R-:W-:-:S03]  /*0200*/  DMUL R30, R28, 0.25 ;  /* 0x3fd000001c1e7828 */ /* 0x002fc60000000000 */
[----:B------:R-:W-:-:S04]  /*0210*/  IMAD.WIDE R10, R33, 0x4, R8 ;  /* 0x00000004210a7825 */ /* 0x000fc800078e0208 */
[----:B------:R-:W-:Y:S01]  /*0220*/  IMAD.WIDE R12, R33, 0x4, R10 ;  /* 0x00000004210c7825 */ /* 0x000fe200078e020a */
[----:B0-----:R-:W-:Y:S02]  /*0230*/  DFMA R4, -R26, R2, 1 ;  /* 0x3ff000001a04742b */ /* 0x001fe40000000102 */
[----:B------:R-:W-:Y:S01]  /*0240*/  FSETP.GEU.AND P1, PT, |R31|, 6.5827683646048100446e-37, PT ;  /* 0x036000001f00780b */ /* 0x000fe20003f2e200 */
[----:B------:R-:W-:-:S05]  /*0250*/  IMAD.WIDE R14, R33, 0x4, R12 ;  /* 0x00000004210e7825 */ /* 0x000fca00078e020c */
[----:B------:R-:W-:Y:S01]  /*0260*/  DFMA R4, R4, R4, R4 ;  /* 0x000000040404722b */ /* 0x000fe20000000004 */
[----:B------:R-:W-:-:S04]  /*0270*/  IMAD.WIDE R16, R33, 0x4, R14 ;  /* 0x0000000421107825 */ /* 0x000fc800078e020e */
[----:B------:R-:W-:-:S03]  /*0280*/  IMAD.WIDE R18, R33, 0x4, R16 ;  /* 0x0000000421127825 */ /* 0x000fc600078e0210 */
[----:B------:R-:W-:Y:S01]  /*0290*/  DFMA R4, R2, R4, R2 ;  /* 0x000000040204722b */ /* 0x000fe20000000002 */
[----:B------:R-:W-:-:S07]  /*02a0*/  IMAD.WIDE R20, R33, 0x4, R18 ;  /* 0x0000000421147825 */ /* 0x000fce00078e0212 */
[----:B------:R-:W-:Y:S01]  /*02b0*/  DFMA R2, -R26, R4, 1 ;  /* 0x3ff000001a02742b */ /* 0x000fe20000000104 */
[----:B------:R-:W-:-:S07]  /*02c0*/  IMAD.WIDE R24, R33, 0x4, R20 ;  /* 0x0000000421187825 */ /* 0x000fce00078e0214 */
[----:B------:R-:W-:Y:S01]  /*02d0*/  DFMA R2, R4, R2, R4 ;  /* 0x000000020402722b */ /* 0x000fe20000000004 */
[----:B------:R-:W-:-:S07]  /*02e0*/  IMAD.WIDE R40, R33, 0x4, R24 ;  /* 0x0000000421287825 */ /* 0x000fce00078e0218 */
[----:B------:R-:W-:-:S08]  /*02f0*/  DMUL R60, R30, R2 ;  /* 0x000000021e3c7228 */ /* 0x000fd00000000000 */
[----:B------:R-:W-:-:S08]  /*0300*/  DFMA R4, -R26, R60, R30 ;  /* 0x0000003c1a04722b */ /* 0x000fd0000000011e */
[----:B------:R-:W-:Y:S01]  /*0310*/  DFMA R60, R2, R4, R60 ;  /* 0x00000004023c722b */ /* 0x000fe2000000003c */
[----:B------:R-:W-:-:S09]  /*0320*/  IMAD.WIDE R2, R33, 0x4, R40 ;  /* 0x0000000421027825 */ /* 0x000fd200078e0228 */
        /* <DEDUP_REMOVED lines=8> */
[----:B------:R-:W-:Y:S05]  /*03b0*/  CALL.REL.NOINC `($__internal_10_$__cuda_sm20_div_rn_f64_full) ;  /* 0x0000004400887944 */ /* 0x000fea0003c00000 */
.L_x_494:
[----:B------:R-:W0:Y:S01]  /*03c0*/  MUFU.RCP64H R5, R27 ;  /* 0x0000001b00057308 */ /* 0x000e220000001800 */
[----:B------:R-:W-:Y:S01]  /*03d0*/  IMAD.MOV.U32 R4, RZ, RZ, 0x1 ;  /* 0x00000001ff047424 */ /* 0x000fe200078e00ff */
[----:B------:R-:W-:-:S06]  /*03e0*/  DMUL R28, R28, 0.75 ;  /* 0x3fe800001c1c7828 */ /* 0x000fcc0000000000 */
[----:B------:R1:W2:Y:S04]  /*03f0*/  F2F.F32.F64 R46, R60 ;  /* 0x0000003c002e7310 */ /* 0x0002a80000301000 */
[----:B------:R-:W-:Y:S01]  /*0400*/  FSETP.GEU.AND P1, PT, |R29|, 6.5827683646048100446e-37, PT ;  /* 0x036000001d00780b */ /* 0x000fe20003f2e200 */
        /* <DEDUP_REMOVED lines=16> */
[----:B------:R-:W-:Y:S05]  /*0510*/  CALL.REL.NOINC `($__internal_10_$__cuda_sm20_div_rn_f64_full) ;  /* 0x0000004400307944 */ /* 0x000fea0003c00000 */
[----:B------:R-:W-:Y:S02]  /*0520*/  IMAD.MOV.U32 R48, RZ, RZ, R60 ;  /* 0x000000ffff307224 */ /* 0x000fe400078e003c */
[----:B------:R-:W-:-:S07]  /*0530*/  IMAD.MOV.U32 R49, RZ, RZ, R61 ;  /* 0x000000ffff317224 */ /* 0x000fce00078e003d */
.L_x_495:
        /* <DEDUP_REMOVED lines=24> */
.L_x_496:
        /* <DEDUP_REMOVED lines=23> */
.L_x_497:
[----:B------:R-:W0:Y:S01]  /*0830*/  LDCU UR4, c[0x0][0x390] ;  /* 0x00007200ff0477ac */ /* 0x000e220008000800 */
[----:B------:R-:W1:Y:S01]  /*0840*/  LDC.64 R50, c[0x0][0x380] ;  /* 0x0000e000ff327b82 */ /* 0x000e620000000a00 */
[----:B------:R0:W5:Y:S04]  /*0850*/  LDG.E.CONSTANT R78, desc[UR6][R40.64+0x18] ;  /* 0x00001806284e7981 */ /* 0x000168000c1e9900 */
[----:B------:R2:W5:Y:S03]  /*0860*/  LDG.E.CONSTANT R34, desc[UR6][R10.64+0x18] ;  /* 0x000018060a227981 */ /* 0x000566000c1e9900 */
[----:B------:R-:W3:Y:S01]  /*0870*/  LDC.64 R52, c[0x0][0x388] ;  /* 0x0000e200ff347b82 */ /* 0x000ee20000000a00 */
[----:B------:R4:W5:Y:S04]  /*0880*/  LDG.E.CONSTANT R33, desc[UR6][R8.64+0x18] ;  /* 0x0000180608217981 */ /* 0x000968000c1e9900 */
[----:B------:R4:W5:Y:S01]  /*0890*/  LDG.E.CONSTANT R31, desc[UR6][R6.64+0x18] ;  /* 0x00001806061f7981 */ /* 0x000962000c1e9900 */
[----:B0-----:R-:W2:Y:S03]  /*08a0*/  F2F.F64.F32 R40, UR4 ;  /* 0x0000000400287d10 */ /* 0x001ea60008201800 */
[----:B------:R0:W5:Y:S04]  /*08b0*/  LDG.E.CONSTANT R32, desc[UR6][R2.64+0x18] ;  /* 0x0000180602207981 */ /* 0x000168000c1e9900 */
[----:B------:R3:W5:Y:S01]  /*08c0*/  LDG.E.CONSTANT R35, desc[UR6][R12.64+0x18] ;  /* 0x000018060c237981 */ /* 0x000762000c1e9900 */
[----:B-1----:R-:W1:Y:S03]  /*08d0*/  F2F.F64.F32 R42, R51 ;  /* 0x00000033002a7310 */ /* 0x002e660000201800 */
[----:B------:R-:W5:Y:S04]  /*08e0*/  LDG.E.CONSTANT R79, desc[UR6][R24.64+0x18] ;  /* 0x00001806184f7981 */ /* 0x000f68000c1e9900 */
[----:B------:R1:W5:Y:S01]  /*08f0*/  LDG.E.CONSTANT R36, desc[UR6][R14.64+0x18] ;  /* 0x000018060e247981 */ /* 0x000362000c1e9900 */
[C---:B--2---:R-:W-:Y:S01]  /*0900*/  DADD R10, R40.reuse, 6 ;  /* 0x40180000280a7429 */ /* 0x044fe20000000000 */
[----:B------:R-:W-:Y:S01]  /*0910*/  IMAD.WIDE R26, R50, 0x4, R2 ;  /* 0x00000004321a7825 */ /* 0x000fe200078e0202 */
[C---:B----4-:R-:W-:Y:S01]  /*0920*/  DADD R8, R40.reuse, 8 ;  /* 0x4020000028087429 */ /* 0x050fe20000000000 */
[----:B------:R-:W5:Y:S01]  /*0930*/  LDG.E.CONSTANT R77, desc[UR6][R18.64+0x18] ;  /* 0x00001806124d7981 */ /* 0x000f62000c1e9900 */
[----:B------:R-:W-:-:S02]  /*0940*/  DADD R6, R40, 10 ;  /* 0x4024000028067429 */ /* 0x000fc40000000000 */
[C---:B0-----:R-:W-:Y:S01]  /*0950*/  DADD R2, R40.reuse, 12 ;  /* 0x4028000028027429 */ /* 0x041fe20000000000 */
[----:B---3--:R-:W-:Y:S01]  /*0960*/  F2F.F64.F32 R44, R53 ;  /* 0x00000035002c7310 */ /* 0x008fe20000201800 */
[C---:B------:R-:W-:Y:S01]  /*0970*/  DADD R12, R40.reuse, 4 ;  /* 0x40100000280c7429 */ /* 0x040fe20000000000 */
[----:B------:R0:W5:Y:S04]  /*0980*/  LDG.E.CONSTANT R30, desc[UR6][R26.64+0x18] ;  /* 0x000018061a1e7981 */ /* 0x000168000c1e9900 */
[----:B------:R2:W5:Y:S02]  /*0990*/  LDG.E.CONSTANT R37, desc[UR6][R16.64+0x18] ;  /* 0x0000180610257981 */ /* 0x000564000c1e9900 */
[----:B------:R3:W4:Y:S01]  /*09a0*/  F2F.F32.F64 R10, R4 ;  /* 0x00000004000a7310 */ /* 0x0007220000301000 */
[----:B-1----:R-:W-:Y:S01]  /*09b0*/  DADD R14, R40, 2 ;  /* 0x40000000280e7429 */ /* 0x002fe20000000000 */
[----:B------:R-:W-:Y:S01]  /*09c0*/  LOP3.LUT R25, R7, 0x7ff00000, RZ, 0xc0, !PT ;  /* 0x7ff0000007197812 */ /* 0x000fe200078ec0ff */
[----:B------:R1:W5:Y:S01]  /*09d0*/  LDG.E.CONSTANT R76, desc[UR6][R20.64+0x18] ;  /* 0x00001806144c7981 */ /* 0x000362000c1e9900 */
[----:B0-----:R-:W-:Y:S01]  /*09e0*/  LOP3.LUT R26, R9, 0x7ff00000, RZ, 0xc0, !PT ;  /* 0x7ff00000091a7812 */ /* 0x001fe200078ec0ff */
[C---:B------:R-:W-:Y:S01]  /*09f0*/  DADD R8, R42.reuse, 8 ;  /* 0x402000002a087429 */ /* 0x040fe20000000000 */
[----:B------:R-:W-:Y:S01]  /*0a00*/  LOP3.LUT R24, R3, 0x7ff00000, RZ, 0xc0, !PT ;  /* 0x7ff0000003187812 */ /* 0x000fe200078ec0ff */
[----:B------:R-:W-:-:S02]  /*0a10*/  DADD R2, R42, 2 ;  /* 0x400000002a027429 */ /* 0x000fc40000000000 */
[C---:B------:R-:W-:Y:S02]  /*0a20*/  DADD R6, R42.reuse, 4 ;  /* 0x401000002a067429 */ /* 0x040fe40000000000 */
[C---:B---3--:R-:W-:Y:S01]  /*0a30*/  DADD R4, R42.reuse, 6 ;  /* 0x401800002a047429 */ /* 0x048fe20000000000 */
[C-C-:B------:R-:W-:Y:S01]  /*0a40*/  IMAD R56, R50.reuse, 0xc, R23.reuse ;  /* 0x0000000c32387824 */ /* 0x140fe200078e0217 */
[----:B------:R-:W-:Y:S01]  /*0a50*/  LOP3.LUT R28, R13, 0x7ff00000, RZ, 0xc0, !PT ;  /* 0x7ff000000d1c7812 */ /* 0x000fe200078ec0ff */
[----:B------:R-:W-:Y:S01]  /*0a60*/  IMAD R57, R50, 0x6, R23 ;  /* 0x0000000632397824 */ /* 0x000fe200078e0217 */
[----:B------:R-:W-:Y:S01]  /*0a70*/  LOP3.LUT R27, R11, 0x7ff00000, RZ, 0xc0, !PT ;  /* 0x7ff000000b1b7812 */ /* 0x000fe200078ec0ff */
[----:B----4-:R-:W-:Y:S01]  /*0a80*/  FADD R50, R0, R10 ;  /* 0x0000000a00327221 */ /* 0x010fe20000000000 */
[----:B------:R-:W-:Y:S01]  /*0a90*/  FADD R11, R51, UR4 ;  /* 0x00000004330b7e21 */ /* 0x000fe20008000000 */
[----:B------:R-:W-:Y:S01]  /*0aa0*/  FMUL R13, R48, R51 ;  /* 0x00000033300d7220 */ /* 0x000fe20000400000 */
[----:B------:R-:W-:Y:S01]  /*0ab0*/  FADD R19, R53, UR4 ;  /* 0x0000000435137e21 */ /* 0x000fe20008000000 */
[----:B------:R-:W-:Y:S01]  /*0ac0*/  LOP3.LUT R29, R15, 0x7ff00000, RZ, 0xc0, !PT ;  /* 0x7ff000000f1d7812 */ /* 0x000fe200078ec0ff */
[----:B------:R-:W0:Y:S01]  /*0ad0*/  F2F.F64.F32 R48, R48 ;  /* 0x0000003000307310 */ /* 0x000e220000201800 */
[----:B--2---:R-:W-:Y:S01]  /*0ae0*/  FFMA R17, R46, R11, R13 ;  /* 0x0000000b2e117223 */ /* 0x004fe2000000000d */
[C---:B------:R-:W-:Y:S01]  /*0af0*/  DADD R12, R42.reuse, 10 ;  /* 0x402400002a0c7429 */ /* 0x040fe20000000000 */
[----:B-1----:R-:W-:Y:S01]  /*0b00*/  LOP3.LUT R20, R9, 0x7ff00000, RZ, 0xc0, !PT ;  /* 0x7ff0000009147812 */ /* 0x002fe200078ec0ff */
[----:B------:R-:W-:Y:S01]  /*0b10*/  FMUL R53, R10, R53 ;  /* 0x000000350a357220 */ /* 0x000fe20000400000 */
[----:B------:R-:W-:Y:S01]  /*0b20*/  LOP3.LUT R23, R3, 0x7ff00000, RZ, 0xc0, !PT ;  /* 0x7ff0000003177812 */ /* 0x000fe200078ec0ff */
[----:B------:R-:W-:Y:S01]  /*0b30*/  DADD R14, R42, 12 ;  /* 0x402800002a0e7429 */ /* 0x000fe20000000000 */
[----:B------:R-:W-:Y:S01]  /*0b40*/  LOP3.LUT R22, R7, 0x7ff00000, RZ, 0xc0, !PT ;  /* 0x7ff0000007167812 */ /* 0x000fe200078ec0ff */
[----:B------:R-:W1:Y:S01]  /*0b50*/  F2F.F64.F32 R46, R46 ;  /* 0x0000002e002e7310 */ /* 0x000e620000201800 */
[----:B------:R-:W-:Y:S01]  /*0b60*/  LOP3.LUT R21, R5, 0x7ff00000, RZ, 0xc0, !PT ;  /* 0x7ff0000005157812 */ /* 0x000fe200078ec0ff */
[----:B------:R-:W-:-:S02]  /*0b70*/  DADD R8, R44, 8 ;  /* 0x402000002c087429 */ /* 0x000fc40000000000 */
[C---:B------:R-:W-:Y:S02]  /*0b80*/  DADD R10, R44.reuse, 10 ;  /* 0x402400002c0a7429 */ /* 0x040fe40000000000 */
[C---:B------:R-:W-:Y:S02]  /*0b90*/  DADD R2, R44.reuse, 2 ;  /* 0x400000002c027429 */ /* 0x040fe40000000000 */
[----:B------:R-:W2:Y:S01]  /*0ba0*/  F2F.F64.F32 R50, R50 ;  /* 0x0000003200327310 */ /* 0x000ea20000201800 */
[C---:B------:R-:W-:Y:S02]  /*0bb0*/  DADD R4, R44.reuse, 4 ;  /* 0x401000002c047429 */ /* 0x040fe40000000000 */
[C---:B------:R-:W-:Y:S02]  /*0bc0*/  DADD R6, R44.reuse, 6 ;  /* 0x401800002c067429 */ /* 0x040fe40000000000 */
[----:B------:R-:W-:Y:S01]  /*0bd0*/  DADD R54, R44, 12 ;  /* 0x402800002c367429 */ /* 0x000fe20000000000 */
[----:B------:R-:W-:Y:S01]  /*0be0*/  FFMA R0, R0, R19, R53 ;  /* 0x0000001300007223 */ /* 0x000fe20000000035 */
[----:B------:R-:W-:Y:S01]  /*0bf0*/  LOP3.LUT R19, R13, 0x7ff00000, RZ, 0xc0, !PT ;  /* 0x7ff000000d137812 */ /* 0x000fe200078ec0ff */
[----:B------:R-:W-:Y:S01]  /*0c00*/  IMAD.MOV R10, RZ, RZ, -R52 ;  /* 0x000000ffff0a7224 */ /* 0x000fe200078e0a34 */
[----:B------:R-:W-:Y:S01]  /*0c10*/  LOP3.LUT R18, R15, 0x7ff00000, RZ, 0xc0, !PT ;  /* 0x7ff000000f127812 */ /* 0x000fe200078ec0ff */
[----:B------:R-:W-:Y:S01]  /*0c20*/  FADD R17, R17, R0 ;  /* 0x0000000011117221 */ /* 0x000fe20000000000 */
[----:B------:R-:W-:Y:S01]  /*0c30*/  LOP3.LUT R13, R9, 0x7ff00000, RZ, 0xc0, !PT ;  /* 0x7ff00000090d7812 */ /* 0x000fe200078ec0ff */
[----:B------:R-:W-:Y:S01]  /*0c40*/  VIADD R9, R56, 0x6 ;  /* 0x0000000638097836 */ /* 0x000fe20000000000 */
[----:B------:R-:W-:Y:S01]  /*0c50*/  LOP3.LUT R12, R11, 0x7ff00000, RZ, 0xc0, !PT ;  /* 0x7ff000000b0c7812 */ /* 0x000fe200078ec0ff */
[----:B------:R-:W-:Y:S01]  /*0c60*/  VIADD R8, R57, 0x6 ;  /* 0x0000000639087836 */ /* 0x000fe20000000000 */
[----:B------:R-:W-:-:S02]  /*0c70*/  LOP3.LUT R16, R3, 0x7ff00000, RZ, 0xc0, !PT ;  /* 0x7ff0000003107812 */ /* 0x000fc400078ec0ff */
[----:B------:R-:W-:Y:S02]  /*0c80*/  LOP3.LUT R15, R5, 0x7ff00000, RZ, 0xc0, !PT ;  /* 0x7ff00000050f7812 */ /* 0x000fe400078ec0ff */
[----:B------:R-:W-:Y:S02]  /*0c90*/  LOP3.LUT R14, R7, 0x7ff00000, RZ, 0xc0, !PT ;  /* 0x7ff00000070e7812 */ /* 0x000fe400078ec0ff */
[----:B012---:R-:W-:-:S07]  /*0ca0*/  LOP3.LUT R11, R55, 0x7ff00000, RZ, 0xc0, !PT ;  /* 0x7ff00000370b7812 */ /* 0x007fce00078ec0ff */
.L_x_546:
        /* <DEDUP_REMOVED lines=25> */
[----:B------:R-:W-:Y:S01]  /*0e40*/  DADD R56, -RZ, |R44| ;  /* 0x00000000ff387229 */ /* 0x000fe2000000052c */
[----:B------:R-:W-:Y:S01]  /*0e50*/  BSSY.RECONVERGENT B0, `(.L_x_498) ;  /* 0x0000046000007945 */ /* 0x000fe20003800200 */
[----:B------:R-:W-:Y:S01]  /*0e60*/  P2R R90, PR, RZ, 0x40 ;  /* 0x00000040ff5a7803 */ /* 0x000fe20000000000 */
[----:B------:R-:W-:Y:S01]  /*0e70*/  DSETP.NEU.AND P0, PT, |R44|, +INF , PT ;  /* 0x7ff000002c00742a */ /* 0x000fe20003f0d200 */
[----:B------:R-:W-:Y:S01]  /*0e80*/  ISETP.NE.AND P6, PT, R25, 0x7ff00000, PT ;  /* 0x7ff000001900780c */ /* 0x000fe20003fc5270 */
[----:B------:R-:W1:Y:S01]  /*0e90*/  LDC R4, c[0x0][0x38c] ;  /* 0x0000e300ff047b82 */ /* 0x000e620000000800 */
[----:B------:R-:W-:Y:S01]  /*0ea0*/  FMUL R96, R17, R37 ;  /* 0x0000002511607220 */ /* 0x000fe20000400000 */
[----:B------:R-:W-:Y:S01]  /*0eb0*/  IMAD.MOV.U32 R5, RZ, RZ, 0x40000000 ;  /* 0x40000000ff057424 */ /* 0x000fe200078e00ff */
[----:B------:R-:W-:-:S02]  /*0ec0*/  P2R R87, PR, RZ, 0x40 ;  /* 0x00000040ff577803 */ /* 0x000fc40000000000 */
[----:B------:R-:W-:Y:S02]  /*0ed0*/  ISETP.NE.AND P6, PT, R26, 0x7ff00000, PT ;  /* 0x7ff000001a00780c */ /* 0x000fe40003fc5270 */
[C---:B0-----:R-:W-:Y:S01]  /*0ee0*/  FSETP.NEU.AND P2, PT, R0.reuse, 1, PT ;  /* 0x3f8000000000780b */ /* 0x041fe20003f4d000 */
[----:B------:R-:W0:Y:S01]  /*0ef0*/  S2UR UR5, SR_CgaCtaId ;  /* 0x00000000000579c3 */ /* 0x000e220000008800 */
[----:B------:R-:W-:Y:S02]  /*0f00*/  FSETP.NEU.AND P3, PT, R0, RZ, PT ;  /* 0x000000ff0000720b */ /* 0x000fe40003f6d000 */
[----:B------:R-:W-:Y:S02]  /*0f10*/  P2R R2, PR, RZ, 0x4 ;  /* 0x00000004ff027803 */ /* 0x000fe40000000000 */
[----:B------:R-:W-:Y:S02]  /*0f20*/  P2R R2, PR, RZ, 0x8 ;  /* 0x00000008ff027803 */ /* 0x000fe40000000000 */
[----:B------:R-:W-:Y:S01]  /*0f30*/  P2R R84, PR, RZ, 0x40 ;  /* 0x00000040ff547803 */ /* 0x000fe20000000000 */
[----:B------:R-:W0:Y:S01]  /*0f40*/  LDC.64 R54, c[0x0][0x3a8] ;  /* 0x0000ea00ff367b82 */ /* 0x000e220000000a00 */
[----:B----4-:R-:W-:-:S02]  /*0f50*/  FSETP.NEU.AND P4, PT, R3, 1, PT ;  /* 0x3f8000000300780b */ /* 0x010fc40003f8d000 */
[----:B------:R-:W-:Y:S02]  /*0f60*/  FSETP.NEU.AND P3, PT, R3, RZ, PT ;  /* 0x000000ff0300720b */ /* 0x000fe40003f6d000 */
[----:B------:R-:W-:Y:S02]  /*0f70*/  P2R R2, PR, RZ, 0x10 ;  /* 0x00000010ff027803 */ /* 0x000fe40000000000 */
[----:B------:R-:W-:Y:S02]  /*0f80*/  P2R R2, PR, RZ, 0x8 ;  /* 0x00000008ff027803 */ /* 0x000fe40000000000 */
[C---:B-1----:R-:W-:Y:S02]  /*0f90*/  FSETP.NEU.AND P5, PT, R4.reuse, 1, PT ;  /* 0x3f8000000400780b */ /* 0x042fe40003fad000 */
[----:B------:R-:W-:Y:S02]  /*0fa0*/  FSETP.NEU.AND P4, PT, R4, RZ, PT ;  /* 0x000000ff0400720b */ /* 0x000fe40003f8d000 */
[----:B------:R-:W-:-:S02]  /*0fb0*/  P2R R2, PR, RZ, 0x20 ;  /* 0x00000020ff027803 */ /* 0x000fc40000000000 */
[----:B------:R-:W-:Y:S01]  /*0fc0*/  ISETP.NE.AND P5, PT, R18, 0x7ff00000, PT ;  /* 0x7ff000001200780c */ /* 0x000fe20003fa5270 */
[----:B0-----:R-:W-:Y:S01]  /*0fd0*/  ULEA UR4, UR5, UR4, 0x18 ;  /* 0x0000000405047291 */ /* 0x001fe2000f8ec0ff */
[----:B------:R-:W-:Y:S02]  /*0fe0*/  P2R R2, PR, RZ, 0x10 ;  /* 0x00000010ff027803 */ /* 0x000fe40000000000 */
[----:B------:R-:W-:Y:S02]  /*0ff0*/  ISETP.NE.AND P4, PT, R11, 0x7ff00000, PT ;  /* 0x7ff000000b00780c */ /* 0x000fe40003f85270 */
[----:B------:R-:W-:Y:S02]  /*1000*/  P2R R89, PR, RZ, 0x20 ;  /* 0x00000020ff597803 */ /* 0x000fe40000000000 */
[----:B------:R-:W-:Y:S01]  /*1010*/  LEA R6, R6, UR4, 0x2 ;  /* 0x0000000406067c11 */ /* 0x000fe2000f8e10ff */
[----:B------:R-:W-:Y:S01]  /*1020*/  BAR.SYNC.DEFER_BLOCKING 0x0 ;  /* 0x0000000000007b1d */ /* 0x000fe20000010000 */
[----:B------:R-:W-:Y:S01]  /*1030*/  ISETP.NE.AND P5, PT, R19, 0x7ff00000, PT ;  /* 0x7ff000001300780c */ /* 0x000fe20003fa5270 */
[----:B------:R-:W-:Y:S01]  /*1040*/  IMAD.WIDE R52, R8, 0x4, R54 ;  /* 0x0000000408347825 */ /* 0x000fe200078e0236 */
[----:B------:R-:W-:-:S02]  /*1050*/  P2R R88, PR, RZ, 0x10 ;  /* 0x00000010ff587803 */ /* 0x000fc40000000000 */
[----:B------:R-:W-:Y:S01]  /*1060*/  ISETP.NE.AND P4, PT, R12, 0x7ff00000, PT ;  /* 0x7ff000000c00780c */ /* 0x000fe20003f85270 */
[----:B------:R-:W-:Y:S01]  /*1070*/  UMOV UR4, URZ ;  /* 0x000000ff00047c82 */ /* 0x000fe20008000000 */
        /* <DEDUP_REMOVED lines=8> */
[----:B------:R-:W-:Y:S01]  /*1100*/  ISETP.NE.AND P5, PT, R21, 0x7ff00000, PT ;  /* 0x7ff000001500780c */ /* 0x000fe20003fa5270 */
[----:B------:R0:W-:Y:S01]  /*1110*/  STS [R6+0x18], R37 ;  /* 0x0000182506007388 */ /* 0x0001e20000000800 */
[----:B------:R-:W-:Y:S02]  /*1120*/  P2R R82, PR, RZ, 0x10 ;  /* 0x00000010ff527803 */ /* 0x000fe40000000000 */
[----:B------:R-:W-:-:S02]  /*1130*/  ISETP.NE.AND P4, PT, R14, 0x7ff00000, PT ;  /* 0x7ff000000e00780c */ /* 0x000fc40003f85270 */
[----:B------:R-:W-:Y:S01]  /*1140*/  P2R R93, PR, RZ, 0x40 ;  /* 0x00000040ff5d7803 */ /* 0x000fe20000000000 */
[----:B------:R-:W-:Y:S01]  /*1150*/  DSETP.NEU.AND P6, PT, |R40|, +INF , PT ;  /* 0x7ff000002800742a */ /* 0x000fe20003fcd200 */
[----:B------:R-:W-:Y:S02]  /*1160*/  P2R R92, PR, RZ, 0x20 ;  /* 0x00000020ff5c7803 */ /* 0x000fe40000000000 */
[----:B------:R-:W-:Y:S02]  /*1170*/  ISETP.NE.AND P5, PT, R22, 0x7ff00000, PT ;  /* 0x7ff000001600780c */ /* 0x000fe40003fa5270 */
[----:B------:R-:W-:Y:S02]  /*1180*/  P2R R94, PR, RZ, 0x10 ;  /* 0x00000010ff5e7803 */ /* 0x000fe40000000000 */
[----:B------:R-:W-:Y:S02]  /*1190*/  ISETP.NE.AND P4, PT, R15, 0x7ff00000, PT ;  /* 0x7ff000000f00780c */ /* 0x000fe40003f85270 */
[----:B------:R-:W-:-:S02]  /*11a0*/  P2R R95, PR, RZ, 0x20 ;  /* 0x00000020ff5f7803 */ /* 0x000fc40000000000 */
[----:B------:R-:W-:Y:S02]  /*11b0*/  ISETP.NE.AND P5, PT, R29, 0x7ff00000, PT ;  /* 0x7ff000001d00780c */ /* 0x000fe40003fa5270 */
[----:B------:R-:W-:Y:S02]  /*11c0*/  P2R R2, PR, RZ, 0x40 ;  /* 0x00000040ff027803 */ /* 0x000fe40000000000 */
[----:B------:R-:W-:Y:S02]  /*11d0*/  ISETP.NE.AND P6, PT, R23, 0x7ff00000, PT ;  /* 0x7ff000001700780c */ /* 0x000fe40003fc5270 */
[----:B------:R-:W-:Y:S01]  /*11e0*/  P2R R98, PR, RZ, 0x10 ;  /* 0x00000010ff627803 */ /* 0x000fe20000000000 */
[----:B------:R-:W-:Y:S01]  /*11f0*/  DSETP.NEU.AND P4, PT, |R42|, +INF , PT ;  /* 0x7ff000002a00742a */ /* 0x000fe20003f8d200 */
[----:B------:R-:W-:Y:S02]  /*1200*/  P2R R97, PR, RZ, 0x20 ;  /* 0x00000020ff617803 */ /* 0x000fe40000000000 */
[----:B------:R-:W-:-:S02]  /*1210*/  FSETP.NAN.AND P2, PT, R3, R3, PT ;  /* 0x000000030300720b */ /* 0x000fc40003f48000 */
[----:B------:R-:W-:Y:S02]  /*1220*/  FSETP.NAN.AND P3, PT, R4, R4, PT ;  /* 0x000000040400720b */ /* 0x000fe40003f68000 */
[----:B------:R-:W-:Y:S02]  /*1230*/  ISETP.NE.AND P5, PT, R16, 0x7ff00000, PT ;  /* 0x7ff000001000780c */ /* 0x000fe40003fa5270 */
[----:B------:R-:W-:Y:S02]  /*1240*/  MOV R80, 0x12b0 ;  /* 0x000012b000507802 */ /* 0x000fe40000000f00 */
[----:B------:R-:W-:Y:S01]  /*1250*/  P2R R70, PR, RZ, 0x40 ;  /* 0x00000040ff467803 */ /* 0x000fe20000000000 */
[----:B--2---:R0:W-:Y:S04]  /*1260*/  @!P1 STS [R6], R59 ;  /* 0x0000003b06009388 */ /* 0x0041e80000000800 */
[----:B---3--:R0:W-:Y:S01]  /*1270*/  @!P1 STS [R6+0x98], R61 ;  /* 0x0000983d06009388 */ /* 0x0081e20000000800 */
[----:B------:R-:W-:Y:S01]  /*1280*/  BAR.SYNC.DEFER_BLOCKING 0x0 ;  /* 0x0000000000007b1d */ /* 0x000fe20000010000 */
[----:B------:R-:W-:-:S13]  /*1290*/  FSETP.NAN.AND P1, PT, R0, R0, PT ;  /* 0x000000000000720b */ /* 0x000fda0003f28000 */
[----:B0-----:R-:W-:Y:S05]  /*12a0*/  CALL.REL.NOINC `($_Z15Sigma_2D_SolverififfPfS_S_$__internal_accurate_pow) ;  /* 0x0000003c00347944 */ /* 0x001fea0003c00000 */
[----:B------:R-:W-:Y:S05]  /*12b0*/  BSYNC.RECONVERGENT B0 ;  /* 0x0000000000007941 */ /* 0x000fea0003800200 */
.L_x_498:
[----:B------:R-:W0:Y:S01]  /*12c0*/  LDCU UR5, c[0x0][0x38c] ;  /* 0x00007180ff0577ac */ /* 0x000e220008000800 */
[----:B------:R-:W-:Y:S01]  /*12d0*/  FSETP.NEU.AND P6, PT, R4, RZ, PT ;  /* 0x000000ff0400720b */ /* 0x000fe20003fcd000 */
[----:B------:R-:W-:Y:S01]  /*12e0*/  FADD R66, R77, R36 ;  /* 0x000000244d427221 */ /* 0x000fe20000000000 */
[----:B------:R-:W-:Y:S01]  /*12f0*/  DADD R42, -RZ, |R42| ;  /* 0x00000000ff2a7229 */ /* 0x000fe2000000052a */
[----:B------:R-:W-:Y:S01]  /*1300*/  BSSY.RECONVERGENT B0, `(.L_x_499) ;  /* 0x0000018000007945 */ /* 0x000fe20003800200 */
[----:B------:R-:W-:Y:S02]  /*1310*/  FSEL R56, R5, RZ, P6 ;  /* 0x000000ff05387208 */ /* 0x000fe40003000000 */
[----:B------:R-:W-:Y:S01]  /*1320*/  FSEL R59, R62, RZ, P6 ;  /* 0x000000ff3e3b7208 */ /* 0x000fe20003000000 */
[----:B------:R-:W-:Y:S01]  /*1330*/  F2F.F64.F32 R66, R66 ;  /* 0x0000004200427310 */ /* 0x000fe20000201800 */
[----:B------:R-:W-:Y:S02]  /*1340*/  FSEL R5, R56, RZ, P0 ;  /* 0x000000ff38057208 */ /* 0x000fe40000000000 */
[----:B------:R-:W-:-:S02]  /*1350*/  FSEL R57, R59, +QNAN , P0 ;  /* 0x7ff000003b397808 */ /* 0x000fc40000000000 */
[----:B------:R-:W-:Y:S02]  /*1360*/  FSETP.NEU.AND P6, PT, R4, 1, PT ;  /* 0x3f8000000400780b */ /* 0x000fe40003fcd000 */
[----:B------:R-:W-:Y:S01]  /*1370*/  MOV R80, 0x1480 ;  /* 0x0000148000507802 */ /* 0x000fe20000000f00 */
[----:B0-----:R-:W0:Y:S02]  /*1380*/  F2F.F64.F32 R44, UR5 ;  /* 0x00000005002c7d10 */ /* 0x001e240008201800 */
[----:B0-----:R-:W-:-:S10]  /*1390*/  DADD R54, R44, 2 ;  /* 0x400000002c367429 */ /* 0x001fd40000000000 */
[----:B------:R-:W-:Y:S01]  /*13a0*/  @!P5 FSEL R56, R54, R5, P3 ;  /* 0x000000053638d208 */ /* 0x000fe20001800000 */
[----:B------:R-:W-:Y:S01]  /*13b0*/  IMAD.MOV.U32 R5, RZ, RZ, 0x40000000 ;  /* 0x40000000ff057424 */ /* 0x000fe200078e00ff */
[----:B------:R-:W-:Y:S01]  /*13c0*/  @!P5 FSEL R59, R55, R57, P3 ;  /* 0x00000039373bd208 */ /* 0x000fe20001800000 */
[----:B------:R-:W-:Y:S02]  /*13d0*/  IMAD.MOV.U32 R57, RZ, RZ, R43 ;  /* 0x000000ffff397224 */ /* 0x000fe400078e002b */
[----:B------:R-:W-:Y:S02]  /*13e0*/  IMAD.MOV.U32 R54, RZ, RZ, R56 ;  /* 0x000000ffff367224 */ /* 0x000fe400078e0038 */
[----:B------:R-:W-:Y:S02]  /*13f0*/  IMAD.MOV.U32 R55, RZ, RZ, R59 ;  /* 0x000000ffff377224 */ /* 0x000fe400078e003b */
[----:B------:R-:W-:-:S04]  /*1400*/  IMAD.MOV.U32 R56, RZ, RZ, R42 ;  /* 0x000000ffff387224 */ /* 0x000fc800078e002a */
[----:B------:R-:W-:-:S08]  /*1410*/  DADD R54, R54, R54 ;  /* 0x0000000036367229 */ /* 0x000fd00000000036 */
[----:B------:R-:W-:-:S10]  /*1420*/  DMUL R54, R54, 0.5 ;  /* 0x3fe0000036367828 */ /* 0x000fd40000000000 */
[----:B------:R-:W-:Y:S02]  /*1430*/  FSEL R68, R54, RZ, P6 ;  /* 0x000000ff36447208 */ /* 0x000fe40003000000 */
[----:B------:R-:W-:-:S06]  /*1440*/  FSEL R69, R55, 1.875, P6 ;  /* 0x3ff0000037457808 */ /* 0x000fcc0003000000 */
[----:B------:R-:W-:-:S08]  /*1450*/  DADD R68, R68, R68 ;  /* 0x0000000044447229 */ /* 0x000fd00000000044 */
[----:B------:R-:W-:-:S11]  /*1460*/  DMUL R68, R50, R68 ;  /* 0x0000004432447228 */ /* 0x000fd60000000000 */
[----:B------:R-:W-:Y:S05]  /*1470*/  CALL.REL.NOINC `($_Z15Sigma_2D_SolverififfPfS_S_$__internal_accurate_pow) ;  /* 0x0000003800c07944 */ /* 0x000fea0003c00000 */
[----:B------:R-:W-:Y:S05]  /*1480*/  BSYNC.RECONVERGENT B0 ;  /* 0x0000000000007941 */ /* 0x000fea0003800200 */
.L_x_499:
[----:B------:R-:W0:Y:S01]  /*1490*/  LDCU UR5, c[0x0][0x384] ;  /* 0x00007080ff0577ac */ /* 0x000e220008000800 */
[----:B------:R-:W-:Y:S01]  /*14a0*/  ISETP.NE.AND P5, PT, R70, RZ, PT ;  /* 0x000000ff4600720c */ /* 0x000fe20003fa5270 */
[----:B------:R-:W-:Y:S01]  /*14b0*/  BSSY.RECONVERGENT B0, `(.L_x_500) ;  /* 0x0000015000007945 */ /* 0x000fe20003800200 */
[----:B------:R-:W-:Y:S02]  /*14c0*/  FSETP.NEU.AND P6, PT, R3, RZ, PT ;  /* 0x000000ff0300720b */ /* 0x000fe40003fcd000 */
[----:B------:R-:W-:Y:S02]  /*14d0*/  MOV R80, 0x1600 ;  /* 0x0000160000507802 */ /* 0x000fe40000000f00 */
[----:B------:R-:W-:Y:S02]  /*14e0*/  FSEL R56, R5, RZ, P6 ;  /* 0x000000ff05387208 */ /* 0x000fe40003000000 */
[----:B------:R-:W-:Y:S02]  /*14f0*/  FSEL R59, R62, RZ, P6 ;  /* 0x000000ff3e3b7208 */ /* 0x000fe40003000000 */
[----:B------:R-:W-:-:S02]  /*1500*/  FSEL R5, R56, RZ, P4 ;  /* 0x000000ff38057208 */ /* 0x000fc40002000000 */
[----:B------:R-:W-:Y:S01]  /*1510*/  FSEL R57, R59, +QNAN , P4 ;  /* 0x7ff000003b397808 */ /* 0x000fe20002000000 */
[----:B0-----:R-:W0:Y:S02]  /*1520*/  F2F.F64.F32 R42, UR5 ;  /* 0x00000005002a7d10 */ /* 0x001e240008201800 */
[----:B0-----:R-:W-:-:S10]  /*1530*/  DADD R54, R42, 2 ;  /* 0x400000002a367429 */ /* 0x001fd40000000000 */
[----:B------:R-:W-:Y:S01]  /*1540*/  @!P5 FSEL R56, R54, R5, P2 ;  /* 0x000000053638d208 */ /* 0x000fe20001000000 */
[----:B------:R-:W-:Y:S01]  /*1550*/  IMAD.MOV.U32 R5, RZ, RZ, 0x40000000 ;  /* 0x40000000ff057424 */ /* 0x000fe200078e00ff */
[----:B------:R-:W-:Y:S02]  /*1560*/  @!P5 FSEL R59, R55, R57, P2 ;  /* 0x00000039373bd208 */ /* 0x000fe40001000000 */
[----:B------:R-:W-:Y:S01]  /*1570*/  FSETP.NEU.AND P5, PT, R3, 1, PT ;  /* 0x3f8000000300780b */ /* 0x000fe20003fad000 */
[----:B------:R-:W-:Y:S01]  /*1580*/  IMAD.MOV.U32 R54, RZ, RZ, R56 ;  /* 0x000000ffff367224 */ /* 0x000fe200078e0038 */
[----:B------:R-:W-:Y:S01]  /*1590*/  DADD R56, -RZ, |R40| ;  /* 0x00000000ff387229 */ /* 0x000fe20000000528 */
[----:B------:R-:W-:-:S06]  /*15a0*/  IMAD.MOV.U32 R55, RZ, RZ, R59 ;  /* 0x000000ffff377224 */ /* 0x000fcc00078e003b */
[----:B------:R-:W-:-:S08]  /*15b0*/  DADD R54, R54, R54 ;  /* 0x0000000036367229 */ /* 0x000fd00000000036 */
[----:B------:R-:W-:-:S10]  /*15c0*/  DMUL R40, R54, 0.5 ;  /* 0x3fe0000036287828 */ /* 0x000fd40000000000 */
[----:B------:R-:W-:Y:S02]  /*15d0*/  FSEL R70, R40, RZ, P5 ;  /* 0x000000ff28467208 */ /* 0x000fe40002800000 */
[----:B------:R-:W-:-:S07]  /*15e0*/  FSEL R71, R41, 1.875, P5 ;  /* 0x3ff0000029477808 */ /* 0x000fce0002800000 */
[----:B------:R-:W-:Y:S05]  /*15f0*/  CALL.REL.NOINC `($_Z15Sigma_2D_SolverififfPfS_S_$__internal_accurate_pow) ;  /* 0x0000003800607944 */ /* 0x000fea0003c00000 */
[----:B------:R-:W-:Y:S05]  /*1600*/  BSYNC.RECONVERGENT B0 ;  /* 0x0000000000007941 */ /* 0x000fea0003800200 */
.L_x_500:
[----:B------:R-:W0:Y:S01]  /*1610*/  LDCU UR5, c[0x0][0x390] ;  /* 0x00007200ff0577ac */ /* 0x000e220008000800 */
[----:B------:R-:W-:Y:S01]  /*1620*/  P2R R56, PR, RZ, 0x1 ;  /* 0x00000001ff387803 */ /* 0x000fe20000000000 */
[----:B------:R-:W-:Y:S01]  /*1630*/  BSSY.RECONVERGENT B0, `(.L_x_501) ;  /* 0x0000025000007945 */ /* 0x000fe20003800200 */
[----:B------:R-:W-:Y:S02]  /*1640*/  ISETP.NE.AND P5, PT, R97, RZ, PT ;  /* 0x000000ff6100720c */ /* 0x000fe40003fa5270 */
[----:B------:R-:W-:Y:S01]  /*1650*/  FSETP.NEU.AND P0, PT, R0, RZ, PT ;  /* 0x000000ff0000720b */ /* 0x000fe20003f0d000 */
[----:B------:R-:W-:Y:S01]  /*1660*/  F2F.F64.F32 R96, R96 ;  /* 0x0000006000607310 */ /* 0x000fe20000201800 */
[----:B------:R-:W-:Y:S02]  /*1670*/  ISETP.NE.AND P6, PT, R2, RZ, PT ;  /* 0x000000ff0200720c */ /* 0x000fe40003fc5270 */
[----:B------:R-:W-:Y:S02]  /*1680*/  FSEL R58, R5, RZ, P0 ;  /* 0x000000ff053a7208 */ /* 0x000fe40000000000 */
[----:B------:R-:W-:-:S02]  /*1690*/  FSEL R59, R62, RZ, P0 ;  /* 0x000000ff3e3b7208 */ /* 0x000fc40000000000 */
[----:B------:R-:W-:Y:S02]  /*16a0*/  FSEL R5, R58, RZ, P6 ;  /* 0x000000ff3a057208 */ /* 0x000fe40003000000 */
[----:B------:R-:W-:Y:S02]  /*16b0*/  ISETP.NE.AND P0, PT, R56, RZ, PT ;  /* 0x000000ff3800720c */ /* 0x000fe40003f05270 */
[----:B------:R-:W-:Y:S01]  /*16c0*/  LDS R56, [R6+0x1c] ;  /* 0x00001c0006387984 */ /* 0x000fe20000000800 */
[----:B0-----:R-:W0:Y:S01]  /*16d0*/  F2F.F64.F32 R40, UR5 ;  /* 0x0000000500287d10 */ /* 0x001e220008201800 */
[----:B------:R-:W-:Y:S02]  /*16e0*/  FSEL R57, R59, +QNAN , P6 ;  /* 0x7ff000003b397808 */ /* 0x000fe40003000000 */
[----:B------:R-:W-:Y:S01]  /*16f0*/  MOV R80, 0x1880 ;  /* 0x0000188000507802 */ /* 0x000fe20000000f00 */
[----:B0-----:R-:W-:-:S10]  /*1700*/  DADD R54, R40, 2 ;  /* 0x4000000028367429 */ /* 0x001fd40000000000 */
[----:B------:R-:W-:Y:S02]  /*1710*/  @!P5 FSEL R58, R54, R5, P1 ;  /* 0x00000005363ad208 */ /* 0x000fe40000800000 */
[----:B------:R-:W0:Y:S01]  /*1720*/  LDS R5, [R6+0x14] ;  /* 0x0000140006057984 */ /* 0x000e220000000800 */
[----:B------:R-:W-:Y:S02]  /*1730*/  @!P5 FSEL R59, R55, R57, P1 ;  /* 0x00000039373bd208 */ /* 0x000fe40000800000 */
[----:B------:R-:W-:Y:S01]  /*1740*/  IMAD.MOV.U32 R54, RZ, RZ, R58 ;  /* 0x000000ffff367224 */ /* 0x000fe200078e003a */
[----:B------:R-:W-:Y:S02]  /*1750*/  FSETP.NEU.AND P5, PT, R0, 1, PT ;  /* 0x3f8000000000780b */ /* 0x000fe40003fad000 */
[----:B------:R-:W-:-:S06]  /*1760*/  IMAD.MOV.U32 R55, RZ, RZ, R59 ;  /* 0x000000ffff377224 */ /* 0x000fcc00078e003b */
[----:B------:R-:W-:-:S08]  /*1770*/  DADD R54, R54, R54 ;  /* 0x0000000036367229 */ /* 0x000fd00000000036 */
[----:B------:R-:W-:-:S10]  /*1780*/  DMUL R54, R54, 0.5 ;  /* 0x3fe0000036367828 */ /* 0x000fd40000000000 */
[----:B------:R-:W-:Y:S02]  /*1790*/  FSEL R54, R54, RZ, P5 ;  /* 0x000000ff36367208 */ /* 0x000fe40002800000 */
[----:B------:R-:W-:-:S06]  /*17a0*/  FSEL R55, R55, 1.875, P5 ;  /* 0x3ff0000037377808 */ /* 0x000fcc0002800000 */
[----:B------:R-:W-:Y:S01]  /*17b0*/  DADD R54, R70, R54 ;  /* 0x0000000046367229 */ /* 0x000fe20000000036 */
[----:B0-----:R-:W-:Y:S01]  /*17c0*/  FADD R5, R5, R56 ;  /* 0x0000003805057221 */ /* 0x001fe20000000000 */
[----:B------:R-:W-:-:S03]  /*17d0*/  DMUL R56, R48, R70 ;  /* 0x0000004630387228 */ /* 0x000fc60000000000 */
[----:B------:R0:W1:Y:S03]  /*17e0*/  F2F.F64.F32 R58, R5 ;  /* 0x00000005003a7310 */ /* 0x0000660000201800 */
[----:B------:R-:W-:Y:S01]  /*17f0*/  DMUL R54, R46, R54 ;  /* 0x000000362e367228 */ /* 0x000fe20000000000 */
[----:B0-----:R-:W-:Y:S01]  /*1800*/  IMAD.MOV.U32 R5, RZ, RZ, 0x40100000 ;  /* 0x40100000ff057424 */ /* 0x001fe200078e00ff */
[----:B-1----:R-:W-:-:S08]  /*1810*/  DMUL R56, R58, R56 ;  /* 0x000000383a387228 */ /* 0x002fd00000000000 */
[----:B------:R-:W-:Y:S02]  /*1820*/  DFMA R54, R54, R58, R56 ;  /* 0x0000003a3636722b */ /* 0x000fe40000000038 */
[----:B------:R-:W-:-:S06]  /*1830*/  DADD R56, -RZ, |R44| ;  /* 0x00000000ff387229 */ /* 0x000fcc000000052c */
[----:B------:R-:W-:-:S08]  /*1840*/  DFMA R54, R68, R66, R54 ;  /* 0x000000424436722b */ /* 0x000fd00000000036 */
[----:B------:R-:W-:-:S06]  /*1850*/  DADD R54, R54, R96 ;  /* 0x0000000036367229 */ /* 0x000fcc0000000060 */
[----:B------:R0:W1:Y:S05]  /*1860*/  F2F.F32.F64 R97, R54 ;  /* 0x0000003600617310 */ /* 0x00006a0000301000 */
[----:B01----:R-:W-:Y:S05]  /*1870*/  CALL.REL.NOINC `($_Z15Sigma_2D_SolverififfPfS_S_$__internal_accurate_pow) ;  /* 0x0000003400c07944 */ /* 0x003fea0003c00000 */
[----:B------:R-:W-:Y:S05]  /*1880*/  BSYNC.RECONVERGENT B0 ;  /* 0x0000000000007941 */ /* 0x000fea0003800200 */
.L_x_501:
        /* <DEDUP_REMOVED lines=8> */
[----:B------:R-:W-:Y:S01]  /*1910*/  FSEL R57, R5, RZ, P0 ;  /* 0x000000ff05397208 */ /* 0x000fe20000000000 */
[----:B------:R-:W-:Y:S01]  /*1920*/  BSSY.RECONVERGENT B1, `(.L_x_502) ;  /* 0x0000018000017945 */ /* 0x000fe20003800200 */
[----:B------:R-:W-:-:S05]  /*1930*/  FSEL R59, R62, +QNAN , P0 ;  /* 0x7ff000003e3b7808 */ /* 0x000fca0000000000 */
[----:B------:R-:W-:Y:S02]  /*1940*/  @!P5 FSEL R5, R54, R57, P3 ;  /* 0x000000393605d208 */ /* 0x000fe40001800000 */
[----:B------:R-:W0:Y:S01]  /*1950*/  MUFU.RCP64H R57, 24 ;  /* 0x4038000000397908 */ /* 0x000e220000001800 */
        /* <DEDUP_REMOVED lines=19> */
[----:B------:R-:W-:Y:S05]  /*1a90*/  CALL.REL.NOINC `($__internal_10_$__cuda_sm20_div_rn_f64_full) ;  /* 0x0000002c00d07944 */ /* 0x000fea0003c00000 */
.L_x_503:
[----:B------:R-:W-:Y:S05]  /*1aa0*/  BSYNC.RECONVERGENT B1 ;  /* 0x0000000000017941 */ /* 0x000fea0003800200 */
.L_x_502:
[----:B------:R-:W-:Y:S01]  /*1ab0*/  FSETP.NEU.AND P5, PT, R4, 1, PT ;  /* 0x3f8000000400780b */ /* 0x000fe20003fad000 */
[----:B------:R-:W-:Y:S01]  /*1ac0*/  FADD R66, R76, R35 ;  /* 0x000000234c427221 */ /* 0x000fe20000000000 */
[----:B------:R-:W-:Y:S01]  /*1ad0*/  DADD R56, -RZ, |R42| ;  /* 0x00000000ff387229 */ /* 0x000fe2000000052a */
[----:B------:R-:W-:Y:S01]  /*1ae0*/  BSSY.RECONVERGENT B0, `(.L_x_504) ;  /* 0x0000009000007945 */ /* 0x000fe20003800200 */
[----:B------:R-:W-:Y:S01]  /*1af0*/  FSEL R68, R60, 1.46601546874880000000e+13, P5 ;  /* 0x555555553c447808 */ /* 0x000fe20002800000 */
[----:B------:R-:W-:Y:S01]  /*1b00*/  IMAD.MOV.U32 R5, RZ, RZ, 0x40100000 ;  /* 0x40100000ff057424 */ /* 0x000fe200078e00ff */
[----:B------:R-:W-:Y:S01]  /*1b10*/  FSEL R69, R61, 1.4166666269302368164, P5 ;  /* 0x3fb555553d457808 */ /* 0x000fe20002800000 */
[----:B------:R-:W0:Y:S01]  /*1b20*/  F2F.F64.F32 R66, R66 ;  /* 0x0000004200427310 */ /* 0x000e220000201800 */
[----:B------:R-:W-:-:S04]  /*1b30*/  MOV R80, 0x1b70 ;  /* 0x00001b7000507802 */ /* 0x000fc80000000f00 */
[----:B------:R-:W-:-:S08]  /*1b40*/  DADD R68, R68, R68 ;  /* 0x0000000044447229 */ /* 0x000fd00000000044 */
[----:B------:R-:W-:-:S11]  /*1b50*/  DMUL R68, R50, R68 ;  /* 0x0000004432447228 */ /* 0x000fd60000000000 */
[----:B0-----:R-:W-:Y:S05]  /*1b60*/  CALL.REL.NOINC `($_Z15Sigma_2D_SolverififfPfS_S_$__internal_accurate_pow) ;  /* 0x0000003400047944 */ /* 0x001fea0003c00000 */
[----:B------:R-:W-:Y:S05]  /*1b70*/  BSYNC.RECONVERGENT B0 ;  /* 0x0000000000007941 */ /* 0x000fea0003800200 */
.L_x_504:
[----:B------:R-:W-:Y:S01]  /*1b80*/  FSETP.NEU.AND P6, PT, R3, RZ, PT ;  /* 0x000000ff0300720b */ /* 0x000fe20003fcd000 */
[----:B------:R-:W-:Y:S01]  /*1b90*/  DADD R54, R42, 4 ;  /* 0x401000002a367429 */ /* 0x000fe20000000000 */
[----:B------:R-:W-:Y:S01]  /*1ba0*/  ISETP.NE.AND P5, PT, R95, RZ, PT ;  /* 0x000000ff5f00720c */ /* 0x000fe20003fa5270 */
[----:B------:R-:W-:Y:S01]  /*1bb0*/  IMAD.MOV.U32 R56, RZ, RZ, 0x1 ;  /* 0x00000001ff387424 */ /* 0x000fe200078e00ff */
[----:B------:R-:W-:Y:S01]  /*1bc0*/  FSEL R5, R5, RZ, P6 ;  /* 0x000000ff05057208 */ /* 0x000fe20003000000 */
[----:B------:R-:W-:Y:S01]  /*1bd0*/  BSSY.RECONVERGENT B1, `(.L_x_505) ;  /* 0x000001c000017945 */ /* 0x000fe20003800200 */
        /* <DEDUP_REMOVED lines=27> */
.L_x_506:
[----:B------:R-:W-:Y:S05]  /*1d90*/  BSYNC.RECONVERGENT B1 ;  /* 0x0000000000017941 */ /* 0x000fea0003800200 */
.L_x_505:
[----:B------:R-:W-:Y:S01]  /*1da0*/  FSETP.NEU.AND P5, PT, R3, 1, PT ;  /* 0x3f8000000300780b */ /* 0x000fe20003fad000 */
[----:B------:R-:W-:Y:S01]  /*1db0*/  DADD R56, -RZ, |R40| ;  /* 0x00000000ff387229 */ /* 0x000fe20000000528 */
[----:B------:R-:W-:Y:S01]  /*1dc0*/  BSSY.RECONVERGENT B0, `(.L_x_507) ;  /* 0x0000006000007945 */ /* 0x000fe20003800200 */
[----:B------:R-:W-:Y:S01]  /*1dd0*/  IMAD.MOV.U32 R5, RZ, RZ, 0x40100000 ;  /* 0x40100000ff057424 */ /* 0x000fe200078e00ff */
[----:B------:R-:W-:Y:S02]  /*1de0*/  FSEL R70, R60, 1.46601546874880000000e+13, P5 ;  /* 0x555555553c467808 */ /* 0x000fe40002800000 */
[----:B------:R-:W-:Y:S02]  /*1df0*/  FSEL R71, R61, 1.4166666269302368164, P5 ;  /* 0x3fb555553d477808 */ /* 0x000fe40002800000 */
[----:B------:R-:W-:-:S07]  /*1e00*/  MOV R80, 0x1e20 ;  /* 0x00001e2000507802 */ /* 0x000fce0000000f00 */
[----:B------:R-:W-:Y:S05]  /*1e10*/  CALL.REL.NOINC `($_Z15Sigma_2D_SolverififfPfS_S_$__internal_accurate_pow) ;  /* 0x0000003000587944 */ /* 0x000fea0003c00000 */
[----:B------:R-:W-:Y:S05]  /*1e20*/  BSYNC.RECONVERGENT B0 ;  /* 0x0000000000007941 */ /* 0x000fea0003800200 */
.L_x_507:
[----:B------:R-:W-:Y:S01]  /*1e30*/  P2R R56, PR, RZ, 0x1 ;  /* 0x00000001ff387803 */ /* 0x000fe20000000000 */
[----:B------:R-:W-:Y:S01]  /*1e40*/  DADD R54, R40, 4 ;  /* 0x4010000028367429 */ /* 0x000fe20000000000 */
[----:B------:R-:W-:Y:S01]  /*1e50*/  FSETP.NEU.AND P0, PT, R0, RZ, PT ;  /* 0x000000ff0000720b */ /* 0x000fe20003f0d000 */
[----:B------:R-:W-:Y:S01]  /*1e60*/  BSSY.RECONVERGENT B1, `(.L_x_508) ;  /* 0x0000021000017945 */ /* 0x000fe20003800200 */
[----:B------:R-:W-:Y:S02]  /*1e70*/  ISETP.NE.AND P5, PT, R93, RZ, PT ;  /* 0x000000ff5d00720c */ /* 0x000fe40003fa5270 */
[----:B------:R-:W-:Y:S02]  /*1e80*/  ISETP.NE.AND P6, PT, R2, RZ, PT ;  /* 0x000000ff0200720c */ /* 0x000fe40003fc5270 */
[----:B------:R-:W-:Y:S02]  /*1e90*/  FSEL R5, R5, RZ, P0 ;  /* 0x000000ff05057208 */ /* 0x000fe40000000000 */
[----:B------:R-:W-:-:S02]  /*1ea0*/  FSEL R62, R62, RZ, P0 ;  /* 0x000000ff3e3e7208 */ /* 0x000fc40000000000 */
[----:B------:R-:W-:Y:S02]  /*1eb0*/  FSEL R57, R5, RZ, P6 ;  /* 0x000000ff05397208 */ /* 0x000fe40003000000 */
[----:B------:R-:W-:Y:S02]  /*1ec0*/  FSEL R59, R62, +QNAN , P6 ;  /* 0x7ff000003e3b7808 */ /* 0x000fe40003000000 */
        /* <DEDUP_REMOVED lines=26> */
.L_x_509:
[----:B------:R-:W-:Y:S05]  /*2070*/  BSYNC.RECONVERGENT B1 ;  /* 0x0000000000017941 */ /* 0x000fea0003800200 */
.L_x_508:
[----:B------:R-:W-:Y:S01]  /*2080*/  LDS R5, [R6+0x10] ;  /* 0x0000100006057984 */ /* 0x000fe20000000800 */
[----:B------:R-:W-:Y:S01]  /*2090*/  FSETP.NEU.AND P5, PT, R0, 1, PT ;  /* 0x3f8000000000780b */ /* 0x000fe20003fad000 */
[----:B------:R-:W-:Y:S01]  /*20a0*/  BSSY.RECONVERGENT B0, `(.L_x_510) ;  /* 0x0000013000007945 */ /* 0x000fe20003800200 */
[----:B------:R-:W-:Y:S01]  /*20b0*/  MOV R80, 0x21d0 ;  /* 0x000021d000507802 */ /* 0x000fe20000000f00 */
[----:B------:R-:W0:Y:S01]  /*20c0*/  LDS R54, [R6+0x20] ;  /* 0x0000200006367984 */ /* 0x000e220000000800 */
[----:B------:R-:W-:Y:S01]  /*20d0*/  FSEL R55, R61, 1.4166666269302368164, P5 ;  /* 0x3fb555553d377808 */ /* 0x000fe20002800000 */
[----:B0-----:R-:W-:Y:S01]  /*20e0*/  FADD R5, R5, R54 ;  /* 0x0000003605057221 */ /* 0x001fe20000000000 */
[----:B------:R-:W-:-:S03]  /*20f0*/  FSEL R54, R60, 1.46601546874880000000e+13, P5 ;  /* 0x555555553c367808 */ /* 0x000fc60002800000 */
[----:B------:R0:W1:Y:S03]  /*2100*/  F2F.F64.F32 R56, R5 ;  /* 0x0000000500387310 */ /* 0x0000660000201800 */
[----:B------:R-:W-:Y:S02]  /*2110*/  DADD R54, R70, R54 ;  /* 0x0000000046367229 */ /* 0x000fe40000000036 */
[----:B------:R-:W-:Y:S01]  /*2120*/  DMUL R70, R48, R70 ;  /* 0x0000004630467228 */ /* 0x000fe20000000000 */
[----:B0-----:R-:W-:-:S05]  /*2130*/  IMAD.MOV.U32 R5, RZ, RZ, 0x40180000 ;  /* 0x40180000ff057424 */ /* 0x001fca00078e00ff */
[----:B------:R-:W-:Y:S02]  /*2140*/  DMUL R54, R46, R54 ;  /* 0x000000362e367228 */ /* 0x000fe40000000000 */
[----:B-1----:R-:W-:-:S08]  /*2150*/  DMUL R70, R56, R70 ;  /* 0x0000004638467228 */ /* 0x002fd00000000000 */
[----:B------:R-:W-:Y:S01]  /*2160*/  DFMA R54, R54, R56, R70 ;  /* 0x000000383636722b */ /* 0x000fe20000000046 */
[----:B------:R-:W0:Y:S07]  /*2170*/  F2F.F64.F32 R56, R97 ;  /* 0x0000006100387310 */ /* 0x000e2e0000201800 */
[----:B------:R-:W-:-:S08]  /*2180*/  DFMA R54, R68, R66, R54 ;  /* 0x000000424436722b */ /* 0x000fd00000000036 */
[----:B0-----:R-:W-:Y:S02]  /*2190*/  DADD R54, R54, R56 ;  /* 0x0000000036367229 */ /* 0x001fe40000000038 */
[----:B------:R-:W-:-:S04]  /*21a0*/  DADD R56, -RZ, |R44| ;  /* 0x00000000ff387229 */ /* 0x000fc8000000052c */
[----:B------:R0:W1:Y:S07]  /*21b0*/  F2F.F32.F64 R93, R54 ;  /* 0x00000036005d7310 */ /* 0x00006e0000301000 */
[----:B01----:R-:W-:Y:S05]  /*21c0*/  CALL.REL.NOINC `($_Z15Sigma_2D_SolverififfPfS_S_$__internal_accurate_pow) ;  /* 0x0000002c006c7944 */ /* 0x003fea0003c00000 */
[----:B------:R-:W-:Y:S05]  /*21d0*/  BSYNC.RECONVERGENT B0 ;  /* 0x0000000000007941 */ /* 0x000fea0003800200 */
.L_x_510:
        /* <DEDUP_REMOVED lines=32> */
[----:B------:R-:W-:Y:S05]  /*23e0*/  CALL.REL.NOINC `($__internal_10_$__cuda_sm20_div_rn_f64_full) ;  /* 0x00000024007c7944 */ /* 0x000fea0003c00000 */
.L_x_512:
[----:B------:R-:W-:Y:S05]  /*23f0*/  BSYNC.RECONVERGENT B1 ;  /* 0x0000000000017941 */ /* 0x000fea0003800200 */
.L_x_511:
[----:B------:R-:W-:Y:S01]  /*2400*/  FSETP.NEU.AND P5, PT, R4, 1, PT ;  /* 0x3f8000000400780b */ /* 0x000fe20003fad000 */
[----:B------:R-:W-:Y:S01]  /*2410*/  FADD R66, R79, R34 ;  /* 0x000000224f427221 */ /* 0x000fe20000000000 */
[----:B------:R-:W-:Y:S01]  /*2420*/  DADD R56, -RZ, |R42| ;  /* 0x00000000ff387229 */ /* 0x000fe2000000052a */
[----:B------:R-:W-:Y:S01]  /*2430*/  BSSY.RECONVERGENT B0, `(.L_x_513) ;  /* 0x0000009000007945 */ /* 0x000fe20003800200 */
[----:B------:R-:W-:Y:S01]  /*2440*/  FSEL R68, R60, 3.1249045965716459206e-25, P5 ;  /* 0x16c16c173c447808 */ /* 0x000fe20002800000 */
[----:B------:R-:W-:Y:S01]  /*2450*/  IMAD.MOV.U32 R5, RZ, RZ, 0x40180000 ;  /* 0x40180000ff057424 */ /* 0x000fe200078e00ff */
[----:B------:R-:W-:Y:S01]  /*2460*/  FSEL R69, R61, 0.90138888359069824219, P5 ;  /* 0x3f66c16c3d457808 */ /* 0x000fe20002800000 */
[----:B------:R-:W0:Y:S01]  /*2470*/  F2F.F64.F32 R66, R66 ;  /* 0x0000004200427310 */ /* 0x000e220000201800 */
[----:B------:R-:W-:-:S04]  /*2480*/  MOV R80, 0x24c0 ;  /* 0x000024c000507802 */ /* 0x000fc80000000f00 */
[----:B------:R-:W-:-:S08]  /*2490*/  DADD R68, R68, R68 ;  /* 0x0000000044447229 */ /* 0x000fd00000000044 */
[----:B------:R-:W-:-:S11]  /*24a0*/  DMUL R68, R50, R68 ;  /* 0x0000004432447228 */ /* 0x000fd60000000000 */
[----:B0-----:R-:W-:Y:S05]  /*24b0*/  CALL.REL.NOINC `($_Z15Sigma_2D_SolverififfPfS_S_$__internal_accurate_pow) ;  /* 0x0000002800b07944 */ /* 0x001fea0003c00000 */
[----:B------:R-:W-:Y:S05]  /*24c0*/  BSYNC.RECONVERGENT B0 ;  /* 0x0000000000007941 */ /* 0x000fea0003800200 */
.L_x_513:
        /* <DEDUP_REMOVED lines=33> */
.L_x_515:
[----:B------:R-:W-:Y:S05]  /*26e0*/  BSYNC.RECONVERGENT B1 ;  /* 0x0000000000017941 */ /* 0x000fea0003800200 */
.L_x_514:
[----:B------:R-:W-:Y:S01]  /*26f0*/  FSETP.NEU.AND P5, PT, R3, 1, PT ;  /* 0x3f8000000300780b */ /* 0x000fe20003fad000 */
[----:B------:R-:W-:Y:S01]  /*2700*/  DADD R56, -RZ, |R40| ;  /* 0x00000000ff387229 */ /* 0x000fe20000000528 */
[----:B------:R-:W-:Y:S01]  /*2710*/  BSSY.RECONVERGENT B0, `(.L_x_516) ;  /* 0x0000006000007945 */ /* 0x000fe20003800200 */
[----:B------:R-:W-:Y:S01]  /*2720*/  IMAD.MOV.U32 R5, RZ, RZ, 0x40180000 ;  /* 0x40180000ff057424 */ /* 0x000fe200078e00ff */
[----:B------:R-:W-:Y:S02]  /*2730*/  FSEL R70, R60, 3.1249045965716459206e-25, P5 ;  /* 0x16c16c173c467808 */ /* 0x000fe40002800000 */
[----:B------:R-:W-:Y:S02]  /*2740*/  FSEL R71, R61, 0.90138888359069824219, P5 ;  /* 0x3f66c16c3d477808 */ /* 0x000fe40002800000 */
[----:B------:R-:W-:-:S07]  /*2750*/  MOV R80, 0x2770 ;  /* 0x0000277000507802 */ /* 0x000fce0000000f00 */
[----:B------:R-:W-:Y:S05]  /*2760*/  CALL.REL.NOINC `($_Z15Sigma_2D_SolverififfPfS_S_$__internal_accurate_pow) ;  /* 0x0000002800047944 */ /* 0x000fea0003c00000 */
[----:B------:R-:W-:Y:S05]  /*2770*/  BSYNC.RECONVERGENT B0 ;  /* 0x0000000000007941 */ /* 0x000fea0003800200 */
.L_x_516:
        /* <DEDUP_REMOVED lines=36> */
.L_x_518:
[----:B------:R-:W-:Y:S05]  /*29c0*/  BSYNC.RECONVERGENT B1 ;  /* 0x0000000000017941 */ /* 0x000fea0003800200 */
.L_x_517:
[----:B------:R-:W-:Y:S01]  /*29d0*/  LDS R5, [R6+0xc] ;  /* 0x00000c0006057984 */ /* 0x000fe20000000800 */
[----:B------:R-:W-:Y:S01]  /*29e0*/  FSETP.NEU.AND P5, PT, R0, 1, PT ;  /* 0x3f8000000000780b */ /* 0x000fe20003fad000 */
[----:B------:R-:W-:Y:S01]  /*29f0*/  BSSY.RECONVERGENT B0, `(.L_x_519) ;  /* 0x0000013000007945 */ /* 0x000fe20003800200 */
[----:B------:R-:W-:Y:S01]  /*2a00*/  MOV R80, 0x2b20 ;  /* 0x00002b2000507802 */ /* 0x000fe20000000f00 */
[----:B------:R-:W0:Y:S01]  /*2a10*/  LDS R54, [R6+0x24] ;  /* 0x0000240006367984 */ /* 0x000e220000000800 */
[----:B------:R-:W-:Y:S01]  /*2a20*/  FSEL R55, R61, 0.90138888359069824219, P5 ;  /* 0x3f66c16c3d377808 */ /* 0x000fe20002800000 */
[----:B0-----:R-:W-:Y:S01]  /*2a30*/  FADD R5, R5, R54 ;  /* 0x0000003605057221 */ /* 0x001fe20000000000 */
[----:B------:R-:W-:-:S03]  /*2a40*/  FSEL R54, R60, 3.1249045965716459206e-25, P5 ;  /* 0x16c16c173c367808 */ /* 0x000fc60002800000 */
        /* <DEDUP_REMOVED lines=14> */
.L_x_519:
[----:B------:R-:W-:Y:S01]  /*2b30*/  FSETP.NEU.AND P6, PT, R4, RZ, PT ;  /* 0x000000ff0400720b */ /* 0x000fe20003fcd000 */
[----:B------:R-:W-:Y:S01]  /*2b40*/  DADD R54, R44, 8 ;  /* 0x402000002c367429 */ /* 0x000fe20000000000 */
[----:B------:R-:W-:Y:S01]  /*2b50*/  ISETP.NE.AND P5, PT, R82, RZ, PT ;  /* 0x000000ff5200720c */ /* 0x000fe20003fa5270 */
        /* <DEDUP_REMOVED lines=29> */
[----:B------:R-:W-:Y:S05]  /*2d30*/  CALL.REL.NOINC `($__internal_10_$__cuda_sm20_div_rn_f64_full) ;  /* 0x0000001c00287944 */ /* 0x000fea0003c00000 */
.L_x_521:
[----:B------:R-:W-:Y:S05]  /*2d40*/  BSYNC.RECONVERGENT B1 ;  /* 0x0000000000017941 */ /* 0x000fea0003800200 */
.L_x_520:
[----:B------:R-:W-:Y:S01]  /*2d50*/  FSETP.NEU.AND P5, PT, R4, 1, PT ;  /* 0x3f8000000400780b */ /* 0x000fe20003fad000 */
[----:B------:R-:W-:Y:S01]  /*2d60*/  FADD R66, R78, R33 ;  /* 0x000000214e427221 */ /* 0x000fe20000000000 */
[----:B------:R-:W-:Y:S01]  /*2d70*/  DADD R56, -RZ, |R42| ;  /* 0x00000000ff387229 */ /* 0x000fe2000000052a */
[----:B------:R-:W-:Y:S01]  /*2d80*/  BSSY.RECONVERGENT B0, `(.L_x_522) ;  /* 0x0000009000007945 */ /* 0x000fe20003800200 */
[----:B------:R-:W-:Y:S01]  /*2d90*/  FSEL R54, R60, 2.6805903767080696074e-23, P5 ;  /* 0x1a01a01a3c367808 */ /* 0x000fe20002800000 */
[----:B------:R-:W-:Y:S01]  /*2da0*/  IMAD.MOV.U32 R5, RZ, RZ, 0x40200000 ;  /* 0x40200000ff057424 */ /* 0x000fe200078e00ff */
[----:B------:R-:W-:Y:S01]  /*2db0*/  FSEL R55, R61, 0.5390872955322265625, P5 ;  /* 0x3f0a01a03d377808 */ /* 0x000fe20002800000 */
[----:B------:R-:W0:Y:S01]  /*2dc0*/  F2F.F64.F32 R66, R66 ;  /* 0x0000004200427310 */ /* 0x000e220000201800 */
[----:B------:R-:W-:-:S04]  /*2dd0*/  MOV R80, 0x2e10 ;  /* 0x00002e1000507802 */ /* 0x000fc80000000f00 */
[----:B------:R-:W-:-:S08]  /*2de0*/  DADD R68, R54, R54 ;  /* 0x0000000036447229 */ /* 0x000fd00000000036 */
[----:B------:R-:W-:-:S11]  /*2df0*/  DMUL R68, R50, R68 ;  /* 0x0000004432447228 */ /* 0x000fd60000000000 */
[----:B0-----:R-:W-:Y:S05]  /*2e00*/  CALL.REL.NOINC `($_Z15Sigma_2D_SolverififfPfS_S_$__internal_accurate_pow) ;  /* 0x00000020005c7944 */ /* 0x001fea0003c00000 */
[----:B------:R-:W-:Y:S05]  /*2e10*/  BSYNC.RECONVERGENT B0 ;  /* 0x0000000000007941 */ /* 0x000fea0003800200 */
.L_x_522:
        /* <DEDUP_REMOVED lines=33> */
.L_x_524:
[----:B------:R-:W-:Y:S05]  /*3030*/  BSYNC.RECONVERGENT B1 ;  /* 0x0000000000017941 */ /* 0x000fea0003800200 */
.L_x_523:
[----:B------:R-:W-:Y:S01]  /*3040*/  FSETP.NEU.AND P5, PT, R3, 1, PT ;  /* 0x3f8000000300780b */ /* 0x000fe20003fad000 */
[----:B------:R-:W-:Y:S01]  /*3050*/  DADD R56, -RZ, |R40| ;  /* 0x00000000ff387229 */ /* 0x000fe20000000528 */
[----:B------:R-:W-:Y:S01]  /*3060*/  BSSY.RECONVERGENT B0, `(.L_x_525) ;  /* 0x0000006000007945 */ /* 0x000fe20003800200 */
[----:B------:R-:W-:Y:S01]  /*3070*/  IMAD.MOV.U32 R5, RZ, RZ, 0x40200000 ;  /* 0x40200000ff057424 */ /* 0x000fe200078e00ff */
[----:B------:R-:W-:Y:S02]  /*3080*/  FSEL R82, R60, 2.6805903767080696074e-23, P5 ;  /* 0x1a01a01a3c527808 */ /* 0x000fe40002800000 */
[----:B------:R-:W-:Y:S02]  /*3090*/  FSEL R83, R61, 0.5390872955322265625, P5 ;  /* 0x3f0a01a03d537808 */ /* 0x000fe40002800000 */
[----:B------:R-:W-:-:S07]  /*30a0*/  MOV R80, 0x30c0 ;  /* 0x000030c000507802 */ /* 0x000fce0000000f00 */
[----:B------:R-:W-:Y:S05]  /*30b0*/  CALL.REL.NOINC `($_Z15Sigma_2D_SolverififfPfS_S_$__internal_accurate_pow) ;  /* 0x0000001c00b07944 */ /* 0x000fea0003c00000 */
[----:B------:R-:W-:Y:S05]  /*30c0*/  BSYNC.RECONVERGENT B0 ;  /* 0x0000000000007941 */ /* 0x000fea0003800200 */
.L_x_525:
[----:B------:R-:W-:Y:S01]  /*30d0*/  P2R R56, PR, RZ, 0x1 ;  /* 0x00000001ff387803 */ /* 0x000fe20000000000 */
[----:B------:R-:W-:Y:S01]  /*30e0*/  DADD R54, R40, 8 ;  /* 0x4020000028367429 */ /* 0x000fe20000000000 */
[----:B------:R-:W-:Y:S01]  /*30f0*/  FSETP.NEU.AND P0, PT, R0, RZ, PT ;  /* 0x000000ff0000720b */ /* 0x000fe20003f0d000 */
[----:B------:R-:W-:Y:S01]  /*3100*/  IMAD.MOV.U32 R58, RZ, RZ, 0x1 ;  /* 0x00000001ff3a7424 */ /* 0x000fe200078e00ff */
[----:B------:R-:W-:Y:S01]  /*3110*/  ISETP.NE.AND P5, PT, R84, RZ, PT ;  /* 0x000000ff5400720c */ /* 0x000fe20003fa5270 */
[----:B------:R-:W-:Y:S01]  /*3120*/  BSSY.RECONVERGENT B1, `(.L_x_526) ;  /* 0x000001f000017945 */ /* 0x000fe20003800200 */
[----:B------:R-:W-:Y:S02]  /*3130*/  ISETP.NE.AND P6, PT, R2, RZ, PT ;  /* 0x000000ff0200720c */ /* 0x000fe40003fc5270 */
[----:B------:R-:W-:Y:S02]  /*3140*/  FSEL R62, R62, RZ, P0 ;  /* 0x000000ff3e3e7208 */ /* 0x000fe40000000000 */
[----:B------:R-:W-:-:S02]  /*3150*/  FSEL R5, R5, RZ, P0 ;  /* 0x000000ff05057208 */ /* 0x000fc40000000000 */
[----:B------:R-:W-:Y:S02]  /*3160*/  FSEL R59, R62, +QNAN , P6 ;  /* 0x7ff000003e3b7808 */ /* 0x000fe40003000000 */
        /* <DEDUP_REMOVED lines=26> */
.L_x_527:
[----:B------:R-:W-:Y:S05]  /*3310*/  BSYNC.RECONVERGENT B1 ;  /* 0x0000000000017941 */ /* 0x000fea0003800200 */
.L_x_526:
[----:B------:R-:W-:Y:S01]  /*3320*/  LDS R5, [R6+0x8] ;  /* 0x0000080006057984 */ /* 0x000fe20000000800 */
[----:B------:R-:W-:Y:S01]  /*3330*/  FSETP.NEU.AND P5, PT, R0, 1, PT ;  /* 0x3f8000000000780b */ /* 0x000fe20003fad000 */
[----:B------:R-:W-:Y:S01]  /*3340*/  F2F.F64.F32 R70, R70 ;  /* 0x0000004600467310 */ /* 0x000fe20000201800 */
[----:B------:R-:W-:Y:S01]  /*3350*/  BSSY.RECONVERGENT B0, `(.L_x_528) ;  /* 0x0000012000007945 */ /* 0x000fe20003800200 */
[----:B------:R-:W0:Y:S01]  /*3360*/  LDS R54, [R6+0x28] ;  /* 0x0000280006367984 */ /* 0x000e220000000800 */
[----:B------:R-:W-:Y:S02]  /*3370*/  FSEL R56, R60, 2.6805903767080696074e-23, P5 ;  /* 0x1a01a01a3c387808 */ /* 0x000fe40002800000 */
[----:B------:R-:W-:Y:S02]  /*3380*/  FSEL R57, R61, 0.5390872955322265625, P5 ;  /* 0x3f0a01a03d397808 */ /* 0x000fe40002800000 */
[----:B------:R-:W-:-:S04]  /*3390*/  MOV R80, 0x3470 ;  /* 0x0000347000507802 */ /* 0x000fc80000000f00 */
[----:B------:R-:W-:Y:S02]  /*33a0*/  DADD R56, R82, R56 ;  /* 0x0000000052387229 */ /* 0x000fe40000000038 */
[----:B------:R-:W-:-:S06]  /*33b0*/  DMUL R82, R48, R82 ;  /* 0x0000005230527228 */ /* 0x000fcc0000000000 */
[----:B------:R-:W-:Y:S01]  /*33c0*/  DMUL R56, R46, R56 ;  /* 0x000000382e387228 */ /* 0x000fe20000000000 */
[----:B0-----:R-:W-:Y:S01]  /*33d0*/  FADD R54, R5, R54 ;  /* 0x0000003605367221 */ /* 0x001fe20000000000 */
[----:B------:R-:W-:-:S05]  /*33e0*/  IMAD.MOV.U32 R5, RZ, RZ, 0x40240000 ;  /* 0x40240000ff057424 */ /* 0x000fca00078e00ff */
[----:B------:R-:W0:Y:S02]  /*33f0*/  F2F.F64.F32 R54, R54 ;  /* 0x0000003600367310 */ /* 0x000e240000201800 */
[----:B0-----:R-:W-:-:S08]  /*3400*/  DMUL R82, R54, R82 ;  /* 0x0000005236527228 */ /* 0x001fd00000000000 */
[----:B------:R-:W-:-:S08]  /*3410*/  DFMA R56, R56, R54, R82 ;  /* 0x000000363838722b */ /* 0x000fd00000000052 */
[----:B------:R-:W-:-:S08]  /*3420*/  DFMA R56, R68, R66, R56 ;  /* 0x000000424438722b */ /* 0x000fd00000000038 */
[----:B------:R-:W-:Y:S02]  /*3430*/  DADD R66, R56, R70 ;  /* 0x0000000038427229 */ /* 0x000fe40000000046 */
[----:B------:R-:W-:-:S08]  /*3440*/  DADD R56, -RZ, |R44| ;  /* 0x00000000ff387229 */ /* 0x000fd0000000052c */
[----:B------:R0:W1:Y:S03]  /*3450*/  F2F.F32.F64 R66, R66 ;  /* 0x0000004200427310 */ /* 0x0000660000301000 */
[----:B01----:R-:W-:Y:S05]  /*3460*/  CALL.REL.NOINC `($_Z15Sigma_2D_SolverififfPfS_S_$__internal_accurate_pow) ;  /* 0x0000001800c47944 */ /* 0x003fea0003c00000 */
[----:B------:R-:W-:Y:S05]  /*3470*/  BSYNC.RECONVERGENT B0 ;  /* 0x0000000000007941 */ /* 0x000fea0003800200 */
.L_x_528:
        /* <DEDUP_REMOVED lines=32> */
[----:B------:R-:W-:Y:S05]  /*3680*/  CALL.REL.NOINC `($__internal_10_$__cuda_sm20_div_rn_f64_full) ;  /* 0x0000001000d47944 */ /* 0x000fea0003c00000 */
.L_x_530:
[----:B------:R-:W-:Y:S05]  /*3690*/  BSYNC.RECONVERGENT B1 ;  /* 0x0000000000017941 */ /* 0x000fea0003800200 */
.L_x_529:
[----:B------:R-:W-:Y:S01]  /*36a0*/  FSETP.NEU.AND P5, PT, R4, 1, PT ;  /* 0x3f8000000400780b */ /* 0x000fe20003fad000 */
[----:B------:R-:W-:Y:S01]  /*36b0*/  FADD R68, R32, R7 ;  /* 0x0000000720447221 */ /* 0x000fe20000000000 */
[----:B------:R-:W-:Y:S01]  /*36c0*/  DADD R56, -RZ, |R42| ;  /* 0x00000000ff387229 */ /* 0x000fe2000000052a */
[----:B------:R-:W-:Y:S01]  /*36d0*/  BSSY.RECONVERGENT B0, `(.L_x_531) ;  /* 0x0000009000007945 */ /* 0x000fe20003800200 */
[----:B------:R-:W-:Y:S01]  /*36e0*/  FSEL R54, R60, -1.481905565015040338e-05, P5 ;  /* 0xb7789f5c3c367808 */ /* 0x000fe20002800000 */
[----:B------:R-:W-:Y:S01]  /*36f0*/  IMAD.MOV.U32 R5, RZ, RZ, 0x40240000 ;  /* 0x40240000ff057424 */ /* 0x000fe200078e00ff */
[----:B------:R-:W-:Y:S01]  /*3700*/  FSEL R55, R61, 0.31736990809440612793, P5 ;  /* 0x3ea27e4f3d377808 */ /* 0x000fe20002800000 */
[----:B------:R-:W0:Y:S01]  /*3710*/  F2F.F64.F32 R68, R68 ;  /* 0x0000004400447310 */ /* 0x000e220000201800 */
[----:B------:R-:W-:-:S04]  /*3720*/  MOV R80, 0x3760 ;  /* 0x0000376000507802 */ /* 0x000fc80000000f00 */
[----:B------:R-:W-:-:S08]  /*3730*/  DADD R70, R54, R54 ;  /* 0x0000000036467229 */ /* 0x000fd00000000036 */
[----:B------:R-:W-:-:S11]  /*3740*/  DMUL R70, R50, R70 ;  /* 0x0000004632467228 */ /* 0x000fd60000000000 */
[----:B0-----:R-:W-:Y:S05]  /*3750*/  CALL.REL.NOINC `($_Z15Sigma_2D_SolverififfPfS_S_$__internal_accurate_pow) ;  /* 0x0000001800087944 */ /* 0x001fea0003c00000 */
[----:B------:R-:W-:Y:S05]  /*3760*/  BSYNC.RECONVERGENT B0 ;  /* 0x0000000000007941 */ /* 0x000fea0003800200 */
.L_x_531:
        /* <DEDUP_REMOVED lines=16> */
[----:B------:R-:W-:-:S08]  /*3870*/  DFMA R58, R54, R58, R54 ;  /* 0x0000003a363a722b */ /* 0x000fd00000000036 */
        /* <DEDUP_REMOVED lines=16> */
.L_x_533:
[----:B------:R-:W-:Y:S05]  /*3980*/  BSYNC.RECONVERGENT B1 ;  /* 0x0000000000017941 */ /* 0x000fea0003800200 */
.L_x_532:
[----:B------:R-:W-:Y:S01]  /*3990*/  FSETP.NEU.AND P5, PT, R3, 1, PT ;  /* 0x3f8000000300780b */ /* 0x000fe20003fad000 */
[----:B------:R-:W-:Y:S01]  /*39a0*/  DADD R56, -RZ, |R40| ;  /* 0x00000000ff387229 */ /* 0x000fe20000000528 */
[----:B------:R-:W-:Y:S01]  /*39b0*/  BSSY.RECONVERGENT B0, `(.L_x_534) ;  /* 0x0000006000007945 */ /* 0x000fe20003800200 */
[----:B------:R-:W-:Y:S01]  /*39c0*/  IMAD.MOV.U32 R5, RZ, RZ, 0x40240000 ;  /* 0x40240000ff057424 */ /* 0x000fe200078e00ff */
[----:B------:R-:W-:Y:S02]  /*39d0*/  FSEL R82, R60, -1.481905565015040338e-05, P5 ;  /* 0xb7789f5c3c527808 */ /* 0x000fe40002800000 */
[----:B------:R-:W-:Y:S02]  /*39e0*/  FSEL R83, R61, 0.31736990809440612793, P5 ;  /* 0x3ea27e4f3d537808 */ /* 0x000fe40002800000 */
[----:B------:R-:W-:-:S07]  /*39f0*/  MOV R80, 0x3a10 ;  /* 0x00003a1000507802 */ /* 0x000fce0000000f00 */
[----:B------:R-:W-:Y:S05]  /*3a00*/  CALL.REL.NOINC `($_Z15Sigma_2D_SolverififfPfS_S_$__internal_accurate_pow) ;  /* 0x00000014005c7944 */ /* 0x000fea0003c00000 */
[----:B------:R-:W-:Y:S05]  /*3a10*/  BSYNC.RECONVERGENT B0 ;  /* 0x0000000000007941 */ /* 0x000fea0003800200 */
.L_x_534:
[----:B------:R-:W-:Y:S01]  /*3a20*/  P2R R56, PR, RZ, 0x1 ;  /* 0x00000001ff387803 */ /* 0x000fe20000000000 */
[----:B------:R-:W-:Y:S01]  /*3a30*/  DADD R54, R40, 10 ;  /* 0x4024000028367429 */ /* 0x000fe20000000000 */
[----:B------:R-:W-:Y:S01]  /*3a40*/  ISETP.NE.AND P5, PT, R87, RZ, PT ;  /* 0x000000ff5700720c */ /* 0x000fe20003fa5270 */
[----:B------:R-:W-:Y:S01]  /*3a50*/  BSSY.RECONVERGENT B1, `(.L_x_535) ;  /* 0x0000021000017945 */ /* 0x000fe20003800200 */
[----:B------:R-:W-:Y:S02]  /*3a60*/  FSETP.NEU.AND P0, PT, R0, RZ, PT ;  /* 0x000000ff0000720b */ /* 0x000fe40003f0d000 */
[----:B------:R-:W-:Y:S02]  /*3a70*/  ISETP.NE.AND P6, PT, R2, RZ, PT ;  /* 0x000000ff0200720c */ /* 0x000fe40003fc5270 */
[----:B------:R-:W-:Y:S02]  /*3a80*/  FSEL R62, R62, RZ, P0 ;  /* 0x000000ff3e3e7208 */ /* 0x000fe40000000000 */
[----:B------:R-:W-:-:S02]  /*3a90*/  FSEL R5, R5, RZ, P0 ;  /* 0x000000ff05057208 */ /* 0x000fc40000000000 */
[----:B------:R-:W-:Y:S02]  /*3aa0*/  FSEL R59, R62, +QNAN , P6 ;  /* 0x7ff000003e3b7808 */ /* 0x000fe40003000000 */
[----:B------:R-:W-:Y:S02]  /*3ab0*/  FSEL R57, R5, RZ, P6 ;  /* 0x000000ff05397208 */ /* 0x000fe40003000000 */
[----:B------:R-:W-:Y:S02]  /*3ac0*/  @!P5 FSEL R62, R55, R59, P1 ;  /* 0x0000003b373ed208 */ /* 0x000fe40000800000 */
[----:B------:R-:W0:Y:S01]  /*3ad0*/  MUFU.RCP64H R55, 3628800 ;  /* 0x414baf8000377908 */ /* 0x000e220000001800 */
[----:B------:R-:W-:Y:S01]  /*3ae0*/  ISETP.NE.AND P0, PT, R56, RZ, PT ;  /* 0x000000ff3800720c */ /* 0x000fe20003f05270 */
[----:B------:R-:W-:Y:S01]  /*3af0*/  IMAD.MOV.U32 R56, RZ, RZ, 0x0 ;  /* 0x00000000ff387424 */ /* 0x000fe200078e00ff */
[----:B------:R-:W-:Y:S01]  /*3b00*/  @!P5 FSEL R5, R54, R57, P1 ;  /* 0x000000393605d208 */ /* 0x000fe20000800000 */
[----:B------:R-:W-:-:S02]  /*3b10*/  IMAD.MOV.U32 R57, RZ, RZ, 0x414baf80 ;  /* 0x414baf80ff397424 */ /* 0x000fc400078e00ff */
        /* <DEDUP_REMOVED lines=20> */
.L_x_536:
[----:B------:R-:W-:Y:S05]  /*3c60*/  BSYNC.RECONVERGENT B1 ;  /* 0x0000000000017941 */ /* 0x000fea0003800200 */
.L_x_535:
[----:B------:R-:W-:Y:S01]  /*3c70*/  LDS R5, [R6+0x4] ;  /* 0x0000040006057984 */ /* 0x000fe20000000800 */
[----:B------:R-:W-:Y:S01]  /*3c80*/  FSETP.NEU.AND P5, PT, R0, 1, PT ;  /* 0x3f8000000000780b */ /* 0x000fe20003fad000 */
[----:B------:R-:W-:Y:S01]  /*3c90*/  F2F.F64.F32 R66, R66 ;  /* 0x0000004200427310 */ /* 0x000fe20000201800 */
[----:B------:R-:W-:Y:S01]  /*3ca0*/  BSSY.RECONVERGENT B0, `(.L_x_537) ;  /* 0x0000012000007945 */ /* 0x000fe20003800200 */
[----:B------:R-:W0:Y:S01]  /*3cb0*/  LDS R54, [R6+0x2c] ;  /* 0x00002c0006367984 */ /* 0x000e220000000800 */
[----:B------:R-:W-:Y:S02]  /*3cc0*/  FSEL R55, R61, 0.31736990809440612793, P5 ;  /* 0x3ea27e4f3d377808 */ /* 0x000fe40002800000 */
[----:B------:R-:W-:Y:S01]  /*3cd0*/  MOV R80, 0x3dc0 ;  /* 0x00003dc000507802 */ /* 0x000fe20000000f00 */
[----:B0-----:R-:W-:Y:S01]  /*3ce0*/  FADD R5, R5, R54 ;  /* 0x0000003605057221 */ /* 0x001fe20000000000 */
[----:B------:R-:W-:-:S03]  /*3cf0*/  FSEL R54, R60, -1.481905565015040338e-05, P5 ;  /* 0xb7789f5c3c367808 */ /* 0x000fc60002800000 */
[----:B------:R0:W1:Y:S03]  /*3d00*/  F2F.F64.F32 R56, R5 ;  /* 0x0000000500387310 */ /* 0x0000660000201800 */
[----:B------:R-:W-:Y:S02]  /*3d10*/  DADD R54, R82, R54 ;  /* 0x0000000052367229 */ /* 0x000fe40000000036 */
[----:B------:R-:W-:Y:S01]  /*3d20*/  DMUL R82, R48, R82 ;  /* 0x0000005230527228 */ /* 0x000fe20000000000 */
[----:B0-----:R-:W-:-:S05]  /*3d30*/  IMAD.MOV.U32 R5, RZ, RZ, 0x40280000 ;  /* 0x40280000ff057424 */ /* 0x001fca00078e00ff */
[----:B------:R-:W-:Y:S02]  /*3d40*/  DMUL R54, R46, R54 ;  /* 0x000000362e367228 */ /* 0x000fe40000000000 */
        /* <DEDUP_REMOVED lines=8> */
.L_x_537:
        /* <DEDUP_REMOVED lines=34> */
[----:B------:R-:W-:Y:S05]  /*3ff0*/  CALL.REL.NOINC `($__internal_10_$__cuda_sm20_div_rn_f64_full) ;  /* 0x0000000800787944 */ /* 0x000fea0003c00000 */
.L_x_539:
[----:B------:R-:W-:Y:S05]  /*4000*/  BSYNC.RECONVERGENT B1 ;  /* 0x0000000000017941 */ /* 0x000fea0003800200 */
.L_x_538:
[----:B------:R-:W-:Y:S01]  /*4010*/  FSETP.NEU.AND P0, PT, R4, 1, PT ;  /* 0x3f8000000400780b */ /* 0x000fe20003f0d000 */
[----:B------:R-:W-:Y:S01]  /*4020*/  FADD R68, R30, R31 ;  /* 0x0000001f1e447221 */ /* 0x000fe20000000000 */
[----:B------:R-:W-:Y:S01]  /*4030*/  DADD R56, -RZ, |R42| ;  /* 0x00000000ff387229 */ /* 0x000fe2000000052a */
[----:B------:R-:W-:Y:S01]  /*4040*/  BSSY.RECONVERGENT B0, `(.L_x_540) ;  /* 0x0000009000007945 */ /* 0x000fe20003800200 */
[----:B------:R-:W-:Y:S02]  /*4050*/  FSEL R4, R60, -1.54028256424871466263e+29, P0 ;  /* 0xeff8d8983c047808 */ /* 0x000fe40000000000 */
[----:B------:R-:W-:Y:S01]  /*4060*/  FSEL R5, R61, 0.17376267910003662109, P0 ;  /* 0x3e31eed83d057808 */ /* 0x000fe20000000000 */
[----:B------:R-:W0:Y:S01]  /*4070*/  F2F.F64.F32 R68, R68 ;  /* 0x0000004400447310 */ /* 0x000e220000201800 */
[----:B------:R-:W-:-:S04]  /*4080*/  MOV R80, 0x40d0 ;  /* 0x000040d000507802 */ /* 0x000fc80000000f00 */
[----:B------:R-:W-:Y:S01]  /*4090*/  DADD R70, R4, R4 ;  /* 0x0000000004467229 */ /* 0x000fe20000000004 */
[----:B------:R-:W-:-:S07]  /*40a0*/  IMAD.MOV.U32 R5, RZ, RZ, 0x40280000 ;  /* 0x40280000ff057424 */ /* 0x000fce00078e00ff */
[----:B------:R-:W-:-:S11]  /*40b0*/  DMUL R70, R50, R70 ;  /* 0x0000004632467228 */ /* 0x000fd60000000000 */
[----:B0-----:R-:W-:Y:S05]  /*40c0*/  CALL.REL.NOINC `($_Z15Sigma_2D_SolverififfPfS_S_$__internal_accurate_pow) ;  /* 0x0000000c00ac7944 */ /* 0x001fea0003c00000 */
[----:B------:R-:W-:Y:S05]  /*40d0*/  BSYNC.RECONVERGENT B0 ;  /* 0x0000000000007941 */ /* 0x000fea0003800200 */
.L_x_540:
[----:B------:R-:W-:Y:S01]  /*40e0*/  FSETP.NEU.AND P3, PT, R3, RZ, PT ;  /* 0x000000ff0300720b */ /* 0x000fe20003f6d000 */
[----:B------:R-:W-:Y:S01]  /*40f0*/  IMAD.MOV.U32 R54, RZ, RZ, 0x0 ;  /* 0x00000000ff367424 */ /* 0x000fe200078e00ff */
[----:B------:R-:W-:Y:S01]  /*4100*/  ISETP.NE.AND P0, PT, R89, RZ, PT ;  /* 0x000000ff5900720c */ /* 0x000fe20003f05270 */
[----:B------:R-:W-:Y:S01]  /*4110*/  BSSY.RECONVERGENT B1, `(.L_x_541) ;  /* 0x000001e000017945 */ /* 0x000fe20003800200 */
[----:B------:R-:W-:Y:S01]  /*4120*/  FSEL R31, R5, RZ, P3 ;  /* 0x000000ff051f7208 */ /* 0x000fe20001800000 */
[----:B------:R-:W-:Y:S01]  /*4130*/  DADD R4, R42, 12 ;  /* 0x402800002a047429 */ /* 0x000fe20000000000 */
[----:B------:R-:W-:Y:S02]  /*4140*/  FSEL R62, R62, RZ, P3 ;  /* 0x000000ff3e3e7208 */ /* 0x000fe40001800000 */
[----:B------:R-:W-:Y:S02]  /*4150*/  FSEL R55, R31, RZ, P4 ;  /* 0x000000ff1f377208 */ /* 0x000fe40002000000 */
[----:B------:R-:W-:-:S05]  /*4160*/  FSEL R57, R62, +QNAN , P4 ;  /* 0x7ff000003e397808 */ /* 0x000fca0002000000 */
        /* <DEDUP_REMOVED lines=23> */
[----:B------:R-:W-:Y:S05]  /*42e0*/  CALL.REL.NOINC `($__internal_10_$__cuda_sm20_div_rn_f64_full) ;  /* 0x0000000400bc7944 */ /* 0x000fea0003c00000 */
.L_x_542:
[----:B------:R-:W-:Y:S05]  /*42f0*/  BSYNC.RECONVERGENT B1 ;  /* 0x0000000000017941 */ /* 0x000fea0003800200 */
.L_x_541:
[----:B------:R-:W-:Y:S01]  /*4300*/  FSETP.NEU.AND P0, PT, R3, 1, PT ;  /* 0x3f8000000300780b */ /* 0x000fe20003f0d000 */
[----:B------:R-:W-:Y:S01]  /*4310*/  DADD R56, -RZ, |R40| ;  /* 0x00000000ff387229 */ /* 0x000fe20000000528 */
[----:B------:R-:W-:Y:S01]  /*4320*/  BSSY.RECONVERGENT B0, `(.L_x_543) ;  /* 0x0000006000007945 */ /* 0x000fe20003800200 */
[----:B------:R-:W-:Y:S01]  /*4330*/  IMAD.MOV.U32 R5, RZ, RZ, 0x40280000 ;  /* 0x40280000ff057424 */ /* 0x000fe200078e00ff */
[----:B------:R-:W-:Y:S02]  /*4340*/  FSEL R82, R60, -1.54028256424871466263e+29, P0 ;  /* 0xeff8d8983c527808 */ /* 0x000fe40000000000 */
[----:B------:R-:W-:Y:S02]  /*4350*/  FSEL R83, R61, 0.17376267910003662109, P0 ;  /* 0x3e31eed83d537808 */ /* 0x000fe40000000000 */
[----:B------:R-:W-:-:S07]  /*4360*/  MOV R80, 0x4380 ;  /* 0x0000438000507802 */ /* 0x000fce0000000f00 */
[----:B------:R-:W-:Y:S05]  /*4370*/  CALL.REL.NOINC `($_Z15Sigma_2D_SolverififfPfS_S_$__internal_accurate_pow) ;  /* 0x0000000c00007944 */ /* 0x000fea0003c00000 */
[----:B------:R-:W-:Y:S05]  /*4380*/  BSYNC.RECONVERGENT B0 ;  /* 0x0000000000007941 */ /* 0x000fea0003800200 */
.L_x_543:
[----:B------:R-:W0:Y:S01]  /*4390*/  MUFU.RCP64H R55, 479001600 ;  /* 0x41bc8cfc00377908 */ /* 0x000e220000001800 */
[----:B------:R-:W-:Y:S01]  /*43a0*/  IMAD.MOV.U32 R56, RZ, RZ, 0x0 ;  /* 0x00000000ff387424 */ /* 0x000fe200078e00ff */
[----:B------:R-:W-:Y:S01]  /*43b0*/  ISETP.NE.AND P2, PT, R2, RZ, PT ;  /* 0x000000ff0200720c */ /* 0x000fe20003f45270 */
[----:B------:R-:W-:Y:S01]  /*43c0*/  IMAD.MOV.U32 R57, RZ, RZ, 0x41bc8cfc ;  /* 0x41bc8cfcff397424 */ /* 0x000fe200078e00ff */
[----:B------:R-:W-:Y:S01]  /*43d0*/  ISETP.NE.AND P0, PT, R90, RZ, PT ;  /* 0x000000ff5a00720c */ /* 0x000fe20003f05270 */
[----:B------:R-:W-:Y:S01]  /*43e0*/  IMAD.MOV.U32 R54, RZ, RZ, 0x1 ;  /* 0x00000001ff367424 */ /* 0x000fe200078e00ff */
[----:B------:R-:W-:Y:S01]  /*43f0*/  FSETP.NEU.AND P3, PT, R0, RZ, PT ;  /* 0x000000ff0000720b */ /* 0x000fe20003f6d000 */
[----:B------:R-:W-:Y:S03]  /*4400*/  BSSY.RECONVERGENT B1, `(.L_x_544) ;  /* 0x000001b000017945 */ /* 0x000fe60003800200 */
[----:B------:R-:W-:-:S02]  /*4410*/  FSEL R31, R5, RZ, P3 ;  /* 0x000000ff051f7208 */ /* 0x000fc40001800000 */
[----:B------:R-:W-:Y:S02]  /*4420*/  FSEL R62, R62, RZ, P3 ;  /* 0x000000ff3e3e7208 */ /* 0x000fe40001800000 */
[----:B------:R-:W-:Y:S01]  /*4430*/  FSEL R5, R31, RZ, P2 ;  /* 0x000000ff1f057208 */ /* 0x000fe20001000000 */
[----:B0-----:R-:W-:-:S08]  /*4440*/  DFMA R2, R54, -R56, 1 ;  /* 0x3ff000003602742b */ /* 0x001fd00000000838 */
[----:B------:R-:W-:Y:S02]  /*4450*/  DFMA R58, R2, R2, R2 ;  /* 0x00000002023a722b */ /* 0x000fe40000000002 */
[----:B------:R-:W-:-:S06]  /*4460*/  DADD R2, R40, 12 ;  /* 0x4028000028027429 */ /* 0x000fcc0000000000 */
[----:B------:R-:W-:Y:S01]  /*4470*/  DFMA R58, R54, R58, R54 ;  /* 0x0000003a363a722b */ /* 0x000fe20000000036 */
[----:B------:R-:W-:-:S03]  /*4480*/  FSEL R55, R62, +QNAN , P2 ;  /* 0x7ff000003e377808 */ /* 0x000fc60001000000 */
[----:B------:R-:W-:Y:S02]  /*4490*/  @!P0 FSEL R31, R2, R5, P1 ;  /* 0x00000005021f8208 */ /* 0x000fe40000800000 */
[----:B------:R-:W-:Y:S02]  /*44a0*/  @!P0 FSEL R62, R3, R55, P1 ;  /* 0x00000037033e8208 */ /* 0x000fe40000800000 */
        /* <DEDUP_REMOVED lines=16> */
.L_x_545:
[----:B------:R-:W-:Y:S05]  /*45b0*/  BSYNC.RECONVERGENT B1 ;  /* 0x0000000000017941 */ /* 0x000fea0003800200 */
.L_x_544:
        /* <DEDUP_REMOVED lines=8> */
[----:B------:R-:W-:Y:S01]  /*4640*/  FSEL R2, R60, -1.54028256424871466263e+29, P0 ;  /* 0xeff8d8983c027808 */ /* 0x000fe20000000000 */
[----:B---3--:R-:W-:Y:S01]  /*4650*/  FADD R0, R0, R3 ;  /* 0x0000000300007221 */ /* 0x008fe20000000000 */
[----:B------:R-:W-:-:S03]  /*4660*/  FSEL R3, R61, 0.17376267910003662109, P0 ;  /* 0x3e31eed83d037808 */ /* 0x000fc60000000000 */
[----:B------:R-:W0:Y:S03]  /*4670*/  F2F.F64.F32 R4, R0 ;  /* 0x0000000000047310 */ /* 0x000e260000201800 */
[----:B------:R-:W-:Y:S02]  /*4680*/  DADD R2, R82, R2 ;  /* 0x0000000052027229 */ /* 0x000fe40000000002 */
[----:B------:R-:W-:-:S06]  /*4690*/  DMUL R82, R48, R82 ;  /* 0x0000005230527228 */ /* 0x000fcc0000000000 */
[----:B------:R-:W-:Y:S02]  /*46a0*/  DMUL R2, R46, R2 ;  /* 0x000000022e027228 */ /* 0x000fe40000000000 */
[----:B0-----:R-:W-:-:S08]  /*46b0*/  DMUL R82, R4, R82 ;  /* 0x0000005204527228 */ /* 0x001fd00000000000 */
[----:B------:R-:W-:Y:S01]  /*46c0*/  DFMA R2, R2, R4, R82 ;  /* 0x000000040202722b */ /* 0x000fe20000000052 */
[----:B------:R-:W0:Y:S07]  /*46d0*/  F2F.F64.F32 R4, R67 ;  /* 0x0000004300047310 */ /* 0x000e2e0000201800 */
[----:B------:R-:W-:-:S08]  /*46e0*/  DFMA R2, R70, R68, R2 ;  /* 0x000000444602722b */ /* 0x000fd00000000002 */
        /* <DEDUP_REMOVED lines=12> */
.L_x_493:
        /* <DEDUP_REMOVED lines=25> */
[----:B------:R-:W-:Y:S05]  /*4940*/  CALL.REL.NOINC `($__internal_10_$__cuda_sm20_div_rn_f64_full) ;  /* 0x0000000000247944 */ /* 0x000fea0003c00000 */
.L_x_547:
        /* <DEDUP_REMOVED lines=9> */
        .weak           $__internal_10_$__cuda_sm20_div_rn_f64_full
        .type           $__internal_10_$__cuda_sm20_div_rn_f64_full,@function
        .size           $__internal_10_$__cuda_sm20_div_rn_f64_full,($_Z15Sigma_2D_SolverififfPfS_S_$__internal_accurate_pow - $__internal_10_$__cuda_sm20_div_rn_f64_full)
$__internal_10_$__cuda_sm20_div_rn_f64_full:
[----:B------:R-:W-:Y:S01]  /*49e0*/  LOP3.LUT R80, R55, 0x7ff00000, RZ, 0xc0, !PT ;  /* 0x7ff0000037507812 */ /* 0x000fe200078ec0ff */
[----:B------:R-:W-:Y:S01]  /*49f0*/  IMAD.MOV.U32 R75, RZ, RZ, 0x1ca00000 ;  /* 0x1ca00000ff4b7424 */ /* 0x000fe200078e00ff */
[----:B------:R-:W-:Y:S01]  /*4a00*/  LOP3.LUT R5, R57, 0x7ff00000, RZ, 0xc0, !PT ;  /* 0x7ff0000039057812 */ /* 0x000fe200078ec0ff */
[----:B------:R-:W-:Y:S01]  /*4a10*/  IMAD.MOV.U32 R54, RZ, RZ, R72 ;  /* 0x000000ffff367224 */ /* 0x000fe200078e0048 */
[----:B------:R-:W-:Y:S01]  /*4a20*/  LOP3.LUT R73, R55, 0x800fffff, RZ, 0xc0, !PT ;  /* 0x800fffff37497812 */ /* 0x000fe200078ec0ff */
[----:B------:R-:W-:Y:S01]  /*4a30*/  IMAD.MOV.U32 R64, RZ, RZ, R56 ;  /* 0x000000ffff407224 */ /* 0x000fe200078e0038 */
[----:B------:R-:W-:Y:S01]  /*4a40*/  ISETP.GE.U32.AND P5, PT, R5, R80, PT ;  /* 0x000000500500720c */ /* 0x000fe20003fa6070 */
[----:B------:R-:W-:Y:S01]  /*4a50*/  IMAD.MOV.U32 R60, RZ, RZ, 0x1 ;  /* 0x00000001ff3c7424 */ /* 0x000fe200078e00ff */
[----:B------:R-:W-:Y:S01]  /*4a60*/  LOP3.LUT R73, R73, 0x3ff00000, RZ, 0xfc, !PT ;  /* 0x3ff0000049497812 */ /* 0x000fe200078efcff */
[----:B------:R-:W-:Y:S01]  /*4a70*/  BSSY.RECONVERGENT B0, `(.L_x_548) ;  /* 0x000004e000007945 */ /* 0x000fe20003800200 */
[----:B------:R-:W-:-:S02]  /*4a80*/  SEL R65, R75, 0x63400000, !P5 ;  /* 0x634000004b417807 */ /* 0x000fc40006800000 */
[----:B------:R-:W-:Y:S02]  /*4a90*/  FSETP.GEU.AND P5, PT, |R57|, 1.469367938527859385e-39, PT ;  /* 0x001000003900780b */ /* 0x000fe40003fae200 */
[----:B------:R-:W-:-:S11]  /*4aa0*/  LOP3.LUT R65, R65, 0x800fffff, R57, 0xf8, !PT ;  /* 0x800fffff41417812 */ /* 0x000fd600078ef839 */
[----:B------:R-:W-:-:S04]  /*4ab0*/  @!P5 LOP3.LUT R58, R55, 0x7ff00000, RZ, 0xc0, !PT ;  /* 0x7ff00000373ad812 */ /* 0x000fc800078ec0ff */
[----:B------:R-:W-:-:S04]  /*4ac0*/  @!P5 ISETP.GE.U32.AND P6, PT, R5, R58, PT ;  /* 0x0000003a0500d20c */ /* 0x000fc80003fc6070 */
[----:B------:R-:W-:Y:S02]  /*4ad0*/  @!P5 SEL R59, R75, 0x63400000, !P6 ;  /* 0x634000004b3bd807 */ /* 0x000fe40007000000 */
[----:B------:R-:W-:Y:S02]  /*4ae0*/  FSETP.GEU.AND P6, PT, |R55|, 1.469367938527859385e-39, PT ;  /* 0x001000003700780b */ /* 0x000fe40003fce200 */
[----:B------:R-:W-:-:S04]  /*4af0*/  @!P5 LOP3.LUT R58, R59, 0x80000000, R57, 0xf8, !PT ;  /* 0x800000003b3ad812 */ /* 0x000fc800078ef839 */
[----:B------:R-:W-:Y:S01]  /*4b00*/  @!P5 LOP3.LUT R59, R58, 0x100000, RZ, 0xfc, !PT ;  /* 0x001000003a3bd812 */ /* 0x000fe200078efcff */
[----:B------:R-:W-:-:S06]  /*4b10*/  @!P5 IMAD.MOV.U32 R58, RZ, RZ, RZ ;  /* 0x000000ffff3ad224 */ /* 0x000fcc00078e00ff */
[----:B------:R-:W-:Y:S02]  /*4b20*/  @!P6 DMUL R72, R54, 8.98846567431157953865e+307 ;  /* 0x7fe000003648e828 */ /* 0x000fe40000000000 */
[----:B------:R-:W-:-:S04]  /*4b30*/  @!P5 DFMA R64, R64, 2, -R58 ;  /* 0x400000004040d82b */ /* 0x000fc8000000083a */
[----:B------:R-:W0:Y:S04]  /*4b40*/  MUFU.RCP64H R61, R73 ;  /* 0x00000049003d7308 */ /* 0x000e280000001800 */
        /* <DEDUP_REMOVED lines=9> */
[----:B------:R-:W-:Y:S01]  /*4be0*/  IMAD.MOV.U32 R62, RZ, RZ, R5 ;  /* 0x000000ffff3e7224 */ /* 0x000fe200078e0005 */
[----:B------:R-:W-:-:S05]  /*4bf0*/  @!P5 LOP3.LUT R62, R65, 0x7ff00000, RZ, 0xc0, !PT ;  /* 0x7ff00000413ed812 */ /* 0x000fca00078ec0ff */
[----:B------:R-:W-:-:S05]  /*4c00*/  VIADD R60, R62, 0xffffffff ;  /* 0xffffffff3e3c7836 */ /* 0x000fca0000000000 */
[----:B------:R-:W-:Y:S01]  /*4c10*/  ISETP.GT.U32.AND P5, PT, R60, 0x7feffffe, PT ;  /* 0x7feffffe3c00780c */ /* 0x000fe20003fa4070 */
[----:B------:R-:W-:-:S05]  /*4c20*/  VIADD R60, R80, 0xffffffff ;  /* 0xffffffff503c7836 */ /* 0x000fca0000000000 */
        /* <DEDUP_REMOVED lines=27> */
[----:B------:R-:W-:Y:S01]  /*4de0*/  FSEL R61, R63, R61, !P5 ;  /* 0x0000003d3f3d7208 */ /* 0x000fe20006800000 */
[----:B------:R-:W-:Y:S06]  /*4df0*/  BRA `(.L_x_550) ;  /* 0x0000000000547947 */ /* 0x000fec0003800000 */
.L_x_549:
        /* <DEDUP_REMOVED lines=13> */
[----:B------:R-:W-:Y:S02]  /*4ed0*/  @P5 IMAD.MOV.U32 R60, RZ, RZ, RZ ;  /* 0x000000ffff3c5224 */ /* 0x000fe400078e00ff */
[----:B------:R-:W-:Y:S01]  /*4ee0*/  @P5 IMAD.MOV.U32 R61, RZ, RZ, R5 ;  /* 0x000000ffff3d5224 */ /* 0x000fe200078e0005 */
[----:B------:R-:W-:Y:S06]  /*4ef0*/  BRA `(.L_x_550) ;  /* 0x0000000000147947 */ /* 0x000fec0003800000 */
.L_x_552:
[----:B------:R-:W-:Y:S01]  /*4f00*/  LOP3.LUT R61, R55, 0x80000, RZ, 0xfc, !PT ;  /* 0x00080000373d7812 */ /* 0x000fe200078efcff */
[----:B------:R-:W-:Y:S01]  /*4f10*/  IMAD.MOV.U32 R60, RZ, RZ, R54 ;  /* 0x000000ffff3c7224 */ /* 0x000fe200078e0036 */
[----:B------:R-:W-:Y:S06]  /*4f20*/  BRA `(.L_x_550) ;  /* 0x0000000000087947 */ /* 0x000fec0003800000 */
.L_x_551:
[----:B------:R-:W-:Y:S01]  /*4f30*/  LOP3.LUT R61, R57, 0x80000, RZ, 0xfc, !PT ;  /* 0x00080000393d7812 */ /* 0x000fe200078efcff */
[----:B------:R-:W-:-:S07]  /*4f40*/  IMAD.MOV.U32 R60, RZ, RZ, R56 ;  /* 0x000000ffff3c7224 */ /* 0x000fce00078e0038 */
.L_x_550:
[----:B------:R-:W-:Y:S05]  /*4f50*/  BSYNC.RECONVERGENT B0 ;  /* 0x0000000000007941 */ /* 0x000fea0003800200 */
.L_x_548:
[----:B------:R-:W-:-:S04]  /*4f60*/  IMAD.MOV.U32 R75, RZ, RZ, 0x0 ;  /* 0x00000000ff4b7424 */ /* 0x000fc800078e00ff */
[----:B------:R-:W-:Y:S05]  /*4f70*/  RET.REL.NODEC R74 `(_Z15Sigma_2D_SolverififfPfS_S_) ;  /* 0xffffffb04a207950 */ /* 0x000fea0003c3ffff */
        .type           $_Z15Sigma_2D_SolverififfPfS_S_$__internal_accurate_pow,@function
        .size           $_Z15Sigma_2D_SolverififfPfS_S_$__internal_accurate_pow,(.L_x_878 - $_Z15Sigma_2D_SolverififfPfS_S_$__internal_accurate_pow)
$_Z15Sigma_2D_SolverififfPfS_S_$__internal_accurate_pow:
[----:B------:R-:W-:Y:S01]  /*4f80*/  ISETP.GT.U32.AND P6, PT, R57, 0xfffff, PT ;  /* 0x000fffff3900780c */ /* 0x000fe20003fc4070 */
[----:B------:R-:W-:Y:S01]  /*4f90*/  IMAD.MOV.U32 R54, RZ, RZ, R56 ;  /* 0x000000ffff367224 */ /* 0x000fe200078e0038 */
[--C-:B------:R-:W-:Y:S01]  /*4fa0*/  SHF.R.U32.HI R91, RZ, 0x14, R57.reuse ;  /* 0x00000014ff5b7819 */ /* 0x100fe20000011639 */
[----:B------:R-:W-:Y:S01]  /*4fb0*/  IMAD.MOV.U32 R55, RZ, RZ, R57 ;  /* 0x000000ffff377224 */ /* 0x000fe200078e0039 */
[----:B------:R-:W-:Y:S01]  /*4fc0*/  UMOV UR8, 0x7d2cafe2 ;  /* 0x7d2cafe200087882 */ /* 0x000fe20000000000 */
[----:B------:R-:W-:Y:S01]  /*4fd0*/  UMOV UR9, 0x3eb0f5ff ;  /* 0x3eb0f5ff00097882 */ /* 0x000fe20000000000 */
[----:B------:R-:W-:Y:S01]  /*4fe0*/  UMOV UR10, 0x3b39803f ;  /* 0x3b39803f000a7882 */ /* 0x000fe20000000000 */
[----:B------:R-:W-:-:S06]  /*4ff0*/  UMOV UR11, 0x3c7abc9e ;  /* 0x3c7abc9e000b7882 */ /* 0x000fcc0000000000 */
[----:B------:R-:W-:-:S10]  /*5000*/  @!P6 DMUL R54, R54, 1.80143985094819840000e+16 ;  /* 0x435000003636e828 */ /* 0x000fd40000000000 */
[----:B------:R-:W-:Y:S01]  /*5010*/  @!P6 IMAD.MOV.U32 R57, RZ, RZ, R55 ;  /* 0x000000ffff39e224 */ /* 0x000fe200078e0037 */
[----:B------:R-:W-:Y:S01]  /*5020*/  @!P6 LEA.HI R91, R55, 0xffffffca, RZ, 0xc ;  /* 0xffffffca375be811 */ /* 0x000fe200078f60ff */
[----:B------:R-:W-:Y:S02]  /*5030*/  @!P6 IMAD.MOV.U32 R56, RZ, RZ, R54 ;  /* 0x000000ffff38e224 */ /* 0x000fe400078e0036 */
[----:B------:R-:W-:Y:S01]  /*5040*/  IMAD.MOV.U32 R54, RZ, RZ, RZ ;  /* 0x000000ffff367224 */ /* 0x000fe200078e00ff */
[----:B------:R-:W-:Y:S01]  /*5050*/  LOP3.LUT R57, R57, 0x800fffff, RZ, 0xc0, !PT ;  /* 0x800fffff39397812 */ /* 0x000fe200078ec0ff */
[----:B------:R-:W-:Y:S02]  /*5060*/  IMAD.MOV.U32 R64, RZ, RZ, R56 ;  /* 0x000000ffff407224 */ /* 0x000fe400078e0038 */
[----:B------:R-:W-:Y:S01]  /*5070*/  IMAD.MOV.U32 R56, RZ, RZ, 0x41ad3b5a ;  /* 0x41ad3b5aff387424 */ /* 0x000fe200078e00ff */
[----:B------:R-:W-:Y:S01]  /*5080*/  LOP3.LUT R65, R57, 0x3ff00000, RZ, 0xfc, !PT ;  /* 0x3ff0000039417812 */ /* 0x000fe200078efcff */
[----:B------:R-:W-:-:S03]  /*5090*/  IMAD.MOV.U32 R57, RZ, RZ, 0x3ed0f5d2 ;  /* 0x3ed0f5d2ff397424 */ /* 0x000fc600078e00ff */
[----:B------:R-:W-:-:S13]  /*50a0*/  ISETP.GE.U32.AND P6, PT, R65, 0x3ff6a09f, PT ;  /* 0x3ff6a09f4100780c */ /* 0x000fda0003fc6070 */
[----:B------:R-:W-:-:S04]  /*50b0*/  @P6 VIADD R55, R65, 0xfff00000 ;  /* 0xfff0000041376836 */ /* 0x000fc80000000000 */
[----:B------:R-:W-:-:S06]  /*50c0*/  @P6 IMAD.MOV.U32 R65, RZ, RZ, R55 ;  /* 0x000000ffff416224 */ /* 0x000fcc00078e0037 */
[C---:B------:R-:W-:Y:S02]  /*50d0*/  DADD R60, R64.reuse, 1 ;  /* 0x3ff00000403c7429 */ /* 0x040fe40000000000 */
[----:B------:R-:W-:-:S04]  /*50e0*/  DADD R64, R64, -1 ;  /* 0xbff0000040407429 */ /* 0x000fc80000000000 */
[----:B------:R-:W0:Y:S02]  /*50f0*/  MUFU.RCP64H R55, R61 ;  /* 0x0000003d00377308 */ /* 0x000e240000001800 */
[----:B0-----:R-:W-:-:S08]  /*5100*/  DFMA R58, -R60, R54, 1 ;  /* 0x3ff000003c3a742b */ /* 0x001fd00000000136 */
[----:B------:R-:W-:-:S08]  /*5110*/  DFMA R58, R58, R58, R58 ;  /* 0x0000003a3a3a722b */ /* 0x000fd0000000003a */
[----:B------:R-:W-:-:S08]  /*5120*/  DFMA R58, R54, R58, R54 ;  /* 0x0000003a363a722b */ /* 0x000fd00000000036 */
[----:B------:R-:W-:-:S08]  /*5130*/  DMUL R54, R64, R58 ;  /* 0x0000003a40367228 */ /* 0x000fd00000000000 */
[----:B------:R-:W-:-:S08]  /*5140*/  DFMA R54, R64, R58, R54 ;  /* 0x0000003a4036722b */ /* 0x000fd00000000036 */
[CC--:B------:R-:W-:Y:S02]  /*5150*/  DMUL R62, R54.reuse, R54.reuse ;  /* 0x00000036363e7228 */ /* 0x0c0fe40000000000 */
[----:B------:R-:W-:-:S06]  /*5160*/  DMUL R72, R54, R54 ;  /* 0x0000003636487228 */ /* 0x000fcc0000000000 */
[----:B------:R-:W-:Y:S01]  /*5170*/  DFMA R56, R62, UR8, R56 ;  /* 0x000000083e387c2b */ /* 0x000fe20008000038 */
[----:B------:R-:W-:Y:S01]  /*5180*/  UMOV UR8, 0x75488a3f ;  /* 0x75488a3f00087882 */ /* 0x000fe20000000000 */
[----:B------:R-:W-:-:S06]  /*5190*/  UMOV UR9, 0x3ef3b20a ;  /* 0x3ef3b20a00097882 */ /* 0x000fcc0000000000 */
[----:B------:R-:W-:Y:S01]  /*51a0*/  DFMA R60, R62, R56, UR8 ;  /* 0x000000083e3c7e2b */ /* 0x000fe20008000038 */
[----:B------:R-:W-:Y:S01]  /*51b0*/  UMOV UR8, 0xe4faecd5 ;  /* 0xe4faecd500087882 */ /* 0x000fe20000000000 */
[----:B------:R-:W-:Y:S01]  /*51c0*/  UMOV UR9, 0x3f1745cd ;  /* 0x3f1745cd00097882 */ /* 0x000fe20000000000 */
[----:B------:R-:W-:-:S05]  /*51d0*/  DADD R56, R64, -R54 ;  /* 0x0000000040387229 */ /* 0x000fca0000000836 */
[----:B------:R-:W-:Y:S01]  /*51e0*/  DFMA R60, R62, R60, UR8 ;  /* 0x000000083e3c7e2b */ /* 0x000fe2000800003c */
        /* <DEDUP_REMOVED lines=26> */
[----:B------:R-:W-:-:S08]  /*5390*/  DMUL R60, R54, R72 ;  /* 0x00000048363c7228 */ /* 0x000fd00000000000 */
[----:B------:R-:W-:-:S08]  /*53a0*/  DFMA R74, R54, R72, -R60 ;  /* 0x00000048364a722b */ /* 0x000fd0000000083c */
[----:B------:R-:W-:-:S08]  /*53b0*/  DFMA R74, R56, R72, R74 ;  /* 0x00000048384a722b */ /* 0x000fd0000000004a */
[----:B------:R-:W-:Y:S02]  /*53c0*/  DFMA R74, R54, R62, R74 ;  /* 0x0000003e364a722b */ /* 0x000fe4000000004a */
[----:B------:R-:W-:-:S08]  /*53d0*/  DADD R62, R58, R64 ;  /* 0x000000003a3e7229 */ /* 0x000fd00000000040 */
[----:B------:R-:W-:-:S08]  /*53e0*/  DADD R58, R58, -R62 ;  /* 0x000000003a3a7229 */ /* 0x000fd0000000083e */
[----:B------:R-:W-:Y:S02]  /*53f0*/  DADD R64, R64, R58 ;  /* 0x0000000040407229 */ /* 0x000fe4000000003a */
[----:B------:R-:W-:-:S08]  /*5400*/  DMUL R58, R62, R60 ;  /* 0x0000003c3e3a7228 */ /* 0x000fd00000000000 */
[----:B------:R-:W-:-:S08]  /*5410*/  DFMA R72, R62, R60, -R58 ;  /* 0x0000003c3e48722b */ /* 0x000fd0000000083a */
[----:B------:R-:W-:Y:S01]  /*5420*/  DFMA R72, R62, R74, R72 ;  /* 0x0000004a3e48722b */ /* 0x000fe20000000048 */
[C---:B------:R-:W-:Y:S02]  /*5430*/  VIADD R74, R91.reuse, 0xfffffc01 ;  /* 0xfffffc015b4a7836 */ /* 0x040fe40000000000 */
[----:B------:R-:W-:-:S05]  /*5440*/  @P6 VIADD R74, R91, 0xfffffc02 ;  /* 0xfffffc025b4a6836 */ /* 0x000fca0000000000 */
[----:B------:R-:W-:Y:S01]  /*5450*/  DFMA R64, R64, R60, R72 ;  /* 0x0000003c4040722b */ /* 0x000fe20000000048 */
[----:B------:R-:W-:Y:S02]  /*5460*/  IMAD.MOV.U32 R61, RZ, RZ, R5 ;  /* 0x000000ffff3d7224 */ /* 0x000fe400078e0005 */
[----:B------:R-:W-:Y:S02]  /*5470*/  IMAD.U32 R60, RZ, RZ, UR4 ;  /* 0x00000004ff3c7e24 */ /* 0x000fe4000f8e00ff */
[C---:B------:R-:W-:Y:S01]  /*5480*/  IMAD.SHL.U32 R5, R61.reuse, 0x2, RZ ;  /* 0x000000023d057824 */ /* 0x040fe200078e00ff */
[----:B------:R-:W-:-:S04]  /*5490*/  LOP3.LUT R63, R61, 0xff0fffff, RZ, 0xc0, !PT ;  /* 0xff0fffff3d3f7812 */ /* 0x000fc800078ec0ff */
[----:B------:R-:W-:-:S04]  /*54a0*/  ISETP.GT.U32.AND P6, PT, R5, -0x2000001, PT ;  /* 0xfdffffff0500780c */ /* 0x000fc80003fc4070 */
[----:B------:R-:W-:Y:S01]  /*54b0*/  SEL R61, R63, R61, P6 ;  /* 0x0000003d3f3d7207 */ /* 0x000fe20003000000 */
[----:B------:R-:W-:-:S08]  /*54c0*/  DADD R62, R58, R64 ;  /* 0x000000003a3e7229 */ /* 0x000fd00000000040 */
[----:B------:R-:W-:-:S08]  /*54d0*/  DADD R58, R58, -R62 ;  /* 0x000000003a3a7229 */ /* 0x000fd0000000083e */
[----:B------:R-:W-:Y:S02]  /*54e0*/  DADD R64, R64, R58 ;  /* 0x0000000040407229 */ /* 0x000fe4000000003a */
[----:B------:R-:W-:-:S08]  /*54f0*/  DADD R58, R54, R62 ;  /* 0x00000000363a7229 */ /* 0x000fd0000000003e */
[----:B------:R-:W-:-:S08]  /*5500*/  DADD R54, R54, -R58 ;  /* 0x0000000036367229 */ /* 0x000fd0000000083a */
        /* <DEDUP_REMOVED lines=76> */
[----:B------:R-:W-:-:S03]  /*59d0*/  @!P6 IMAD R61, R5, 0x100000, R61 ;  /* 0x00100000053de824 */ /* 0x000fc600078e023d */
[----:B------:R-:W-:Y:S01]  /*59e0*/  @!P6 LEA R57, R56, 0x3ff00000, 0x14 ;  /* 0x3ff000003839e811 */ /* 0x000fe200078ea0ff */
[----:B------:R-:W-:-:S06]  /*59f0*/  @!P6 IMAD.MOV.U32 R56, RZ, RZ, RZ ;  /* 0x000000ffff38e224 */ /* 0x000fcc00078e00ff */
[----:B------:R-:W-:-:S11]  /*5a00*/  @!P6 DMUL R54, R60, R56 ;  /* 0x000000383c36e228 */ /* 0x000fd60000000000 */
.L_x_553:
[----:B------:R-:W-:Y:S02]  /*5a10*/  DFMA R62, R62, R54, R54 ;  /* 0x000000363e3e722b */ /* 0x000fe40000000036 */
[----:B------:R-:W-:-:S08]  /*5a20*/  DSETP.NEU.AND P6, PT, |R54|, +INF , PT ;  /* 0x7ff000003600742a */ /* 0x000fd00003fcd200 */
[----:B------:R-:W-:Y:S01]  /*5a30*/  FSEL R5, R54, R62, !P6 ;  /* 0x0000003e36057208 */ /* 0x000fe20007000000 */
[----:B------:R-:W-:Y:S01]  /*5a40*/  IMAD.MOV.U32 R54, RZ, RZ, R80 ;  /* 0x000000ffff367224 */ /* 0x000fe200078e0050 */
[----:B------:R-:W-:Y:S01]  /*5a50*/  FSEL R62, R55, R63, !P6 ;  /* 0x0000003f373e7208 */ /* 0x000fe20007000000 */
[----:B------:R-:W-:-:S04]  /*5a60*/  IMAD.MOV.U32 R55, RZ, RZ, 0x0 ;  /* 0x00000000ff377424 */ /* 0x000fc800078e00ff */
[----:B------:R-:W-:Y:S05]  /*5a70*/  RET.REL.NODEC R54 `(_Z15Sigma_2D_SolverififfPfS_S_) ;  /* 0xffffffa436607950 */ /* 0x000fea0003c3ffff */
.L_x_554:
        /* <DEDUP_REMOVED lines=16> */
.L_x_878:


//--------------------- .text._Z13ADI_2D_SolverififfPfS_S_ --------------------------
	.section	.text._Z13ADI_2D_SolverififfPfS_S_,"ax",@progbits
	.align	128
        .global         _Z13ADI_2D_SolverififfPfS_S_
        .type           _Z13ADI_2D_SolverififfPfS_S_,@function
        .size           _Z13ADI_2D_SolverififfPfS_S_,(.L_x_880 - _Z13ADI_2D_SolverififfPfS_S_)
        .other          _Z13ADI_2D_SolverififfPfS_S_,@"STO_CUDA_ENTRY STV_DEFAULT"
_Z13ADI_2D_SolverififfPfS_S_:
.text._Z13ADI_2D_SolverififfPfS_S_:
        /* <DEDUP_REMOVED lines=31> */
[----:B--2---:R-:W-:Y:S01]  /*01f0*/  FMUL R0, R0, R0 ;  /* 0x0000000000007220 */ /* 0x004fe20000400000 */
[----:B---3--:R-:W-:-:S06]  /*0200*/  IMAD.WIDE R16, R37, 0x4, R16 ;  /* 0x0000000425107825 */ /* 0x008fcc00078e0210 */
[----:B0-----:R-:W0:Y:S01]  /*0210*/  MUFU.RCP64H R7, R5 ;  /* 0x0000000500077308 */ /* 0x001e220000001800 */
[----:B------:R-:W-:-:S04]  /*0220*/  IMAD.WIDE R18, R13, 0x4, R16 ;  /* 0x000000040d127825 */ /* 0x000fc800078e0210 */
[----:B------:R-:W-:-:S04]  /*0230*/  IMAD.WIDE R20, R13, 0x4, R18 ;  /* 0x000000040d147825 */ /* 0x000fc800078e0212 */
[----:B------:R-:W-:Y:S01]  /*0240*/  IMAD.WIDE R22, R13, 0x4, R20 ;  /* 0x000000040d167825 */ /* 0x000fe200078e0214 */
[----:B0-----:R-:W-:-:S03]  /*0250*/  DFMA R2, -R4, R6, 1 ;  /* 0x3ff000000402742b */ /* 0x001fc60000000106 */
[----:B------:R-:W-:-:S05]  /*0260*/  IMAD.WIDE R24, R13, 0x4, R22 ;  /* 0x000000040d187825 */ /* 0x000fca00078e0216 */
[----:B------:R-:W-:Y:S01]  /*0270*/  DFMA R8, R2, R2, R2 ;  /* 0x000000020208722b */ /* 0x000fe20000000002 */
[C---:B------:R-:W-:Y:S01]  /*0280*/  IMAD.WIDE R26, R13.reuse, 0x4, R24 ;  /* 0x000000040d1a7825 */ /* 0x040fe200078e0218 */
[----:B------:R-:W0:Y:S03]  /*0290*/  F2F.F64.F32 R2, R0 ;  /* 0x0000000000027310 */ /* 0x000e260000201800 */
        /* <DEDUP_REMOVED lines=21> */
[----:B------:R-:W-:Y:S05]  /*03f0*/  CALL.REL.NOINC `($__internal_11_$__cuda_sm20_div_rn_f64_full) ;  /* 0x0000005800247944 */ /* 0x000fea0003c00000 */
.L_x_556:
        /* <DEDUP_REMOVED lines=24> */
[----:B------:R-:W-:Y:S02]  /*0580*/  IMAD.MOV.U32 R34, RZ, RZ, R64 ;  /* 0x000000ffff227224 */ /* 0x000fe400078e0040 */
[----:B------:R-:W-:-:S07]  /*0590*/  IMAD.MOV.U32 R35, RZ, RZ, R65 ;  /* 0x000000ffff237224 */ /* 0x000fce00078e0041 */
.L_x_557:
[----:B------:R-:W0:Y:S01]  /*05a0*/  LDC.64 R38, c[0x0][0x380] ;  /* 0x0000e000ff267b82 */ /* 0x000e220000000a00 */
[----:B------:R1:W5:Y:S04]  /*05b0*/  LDG.E.CONSTANT R2, desc[UR6][R32.64+0x18] ;  /* 0x0000180620027981 */ /* 0x000368000c1e9900 */
[----:B------:R2:W5:Y:S03]  /*05c0*/  LDG.E.CONSTANT R8, desc[UR6][R24.64+0x18] ;  /* 0x0000180618087981 */ /* 0x000566000c1e9900 */
[----:B------:R-:W3:Y:S01]  /*05d0*/  LDC.64 R40, c[0x0][0x388] ;  /* 0x0000e200ff287b82 */ /* 0x000ee20000000a00 */
[----:B------:R4:W5:Y:S04]  /*05e0*/  LDG.E.CONSTANT R7, desc[UR6][R22.64+0x18] ;  /* 0x0000180616077981 */ /* 0x000968000c1e9900 */
[----:B------:R4:W5:Y:S03]  /*05f0*/  LDG.E.CONSTANT R6, desc[UR6][R26.64+0x18] ;  /* 0x000018061a067981 */ /* 0x000966000c1e9900 */
[----:B-1----:R-:W1:Y:S01]  /*0600*/  LDC R32, c[0x0][0x390] ;  /* 0x0000e400ff207b82 */ /* 0x002e620000000800 */
[----:B------:R4:W5:Y:S04]  /*0610*/  LDG.E.CONSTANT R5, desc[UR6][R28.64+0x18] ;  /* 0x000018061c057981 */ /* 0x000968000c1e9900 */
[----:B------:R-:W5:Y:S01]  /*0620*/  LDG.E.CONSTANT R3, desc[UR6][R14.64+0x18] ;  /* 0x000018060e037981 */ /* 0x000f62000c1e9900 */
[----:B0-----:R-:W2:Y:S03]  /*0630*/  F2F.F64.F32 R60, R39 ;  /* 0x00000027003c7310 */ /* 0x001ea60000201800 */
[----:B------:R0:W5:Y:S04]  /*0640*/  LDG.E.CONSTANT R9, desc[UR6][R18.64+0x18] ;  /* 0x0000180612097981 */ /* 0x000168000c1e9900 */
[----:B------:R1:W5:Y:S01]  /*0650*/  LDG.E.CONSTANT R4, desc[UR6][R30.64+0x18] ;  /* 0x000018061e047981 */ /* 0x000362000c1e9900 */
[----:B---3--:R-:W3:Y:S03]  /*0660*/  F2F.F64.F32 R58, R41 ;  /* 0x00000029003a7310 */ /* 0x008ee60000201800 */
[----:B------:R3:W5:Y:S04]  /*0670*/  LDG.E.CONSTANT R10, desc[UR6][R20.64+0x18] ;  /* 0x00001806140a7981 */ /* 0x000768000c1e9900 */
[----:B------:R3:W5:Y:S01]  /*0680*/  LDG.E.CONSTANT R11, desc[UR6][R16.64+0x18] ;  /* 0x00001806100b7981 */ /* 0x000762000c1e9900 */
[----:B--2---:R-:W-:-:S02]  /*0690*/  DADD R24, R60, 4 ;  /* 0x401000003c187429 */ /* 0x004fc40000000000 */
[C---:B----4-:R-:W-:Y:S01]  /*06a0*/  DADD R22, R60.reuse, 2 ;  /* 0x400000003c167429 */ /* 0x050fe20000000000 */
[----:B------:R2:W4:Y:S01]  /*06b0*/  F2F.F32.F64 R0, R34 ;  /* 0x0000002200007310 */ /* 0x0005220000301000 */
[C---:B------:R-:W-:Y:S02]  /*06c0*/  DADD R26, R60.reuse, 6 ;  /* 0x401800003c1a7429 */ /* 0x040fe40000000000 */
[C---:B------:R-:W-:Y:S02]  /*06d0*/  DADD R28, R60.reuse, 10 ;  /* 0x402400003c1c7429 */ /* 0x040fe40000000000 */
[C---:B0-----:R-:W-:Y:S02]  /*06e0*/  DADD R18, R60.reuse, 8 ;  /* 0x402000003c127429 */ /* 0x041fe40000000000 */
[----:B------:R-:W-:Y:S01]  /*06f0*/  LOP3.LUT R15, R25, 0x7ff00000, RZ, 0xc0, !PT ;  /* 0x7ff00000190f7812 */ /* 0x000fe200078ec0ff */
[----:B-1----:R-:W0:Y:S01]  /*0700*/  F2F.F64.F32 R56, R32 ;  /* 0x0000002000387310 */ /* 0x002e220000201800 */
[----:B------:R-:W-:Y:S01]  /*0710*/  DADD R30, R60, 12 ;  /* 0x402800003c1e7429 */ /* 0x000fe20000000000 */
[----:B------:R-:W-:Y:S01]  /*0720*/  IMAD.WIDE R42, R38, 0x4, R12 ;  /* 0x00000004262a7825 */ /* 0x000fe200078e020c */
[C---:B---3--:R-:W-:Y:S01]  /*0730*/  DADD R24, R58.reuse, 6 ;  /* 0x401800003a187429 */ /* 0x048fe20000000000 */
[----:B------:R1:W5:Y:S02]  /*0740*/  LDG.E.CONSTANT R12, desc[UR6][R12.64+0x18] ;  /* 0x000018060c0c7981 */ /* 0x000364000c1e9900 */
[C---:B--2---:R-:W-:Y:S01]  /*0750*/  FMUL R34, R32.reuse, 0.5 ;  /* 0x3f00000020227820 */ /* 0x044fe20000400000 */
[C---:B------:R-:W-:Y:S01]  /*0760*/  DADD R20, R58.reuse, 2 ;  /* 0x400000003a147429 */ /* 0x040fe20000000000 */
[----:B------:R-:W-:Y:S01]  /*0770*/  LOP3.LUT R16, R27, 0x7ff00000, RZ, 0xc0, !PT ;  /* 0x7ff000001b107812 */ /* 0x000fe200078ec0ff */
[C---:B------:R-:W-:Y:S01]  /*0780*/  DADD R26, R58.reuse, 8 ;  /* 0x402000003a1a7429 */ /* 0x040fe20000000000 */
[----:B------:R-:W-:Y:S01]  /*0790*/  LOP3.LUT R18, R29, 0x7ff00000, RZ, 0xc0, !PT ;  /* 0x7ff000001d127812 */ /* 0x000fe200078ec0ff */
[----:B------:R-:W2:Y:S01]  /*07a0*/  F2F.F64.F32 R54, R34 ;  /* 0x0000002200367310 */ /* 0x000ea20000201800 */
[----:B------:R-:W-:Y:S01]  /*07b0*/  LOP3.LUT R17, R19, 0x7ff00000, RZ, 0xc0, !PT ;  /* 0x7ff0000013117812 */ /* 0x000fe200078ec0ff */
[----:B------:R-:W-:Y:S01]  /*07c0*/  FADD R33, R32, R41 ;  /* 0x0000002920217221 */ /* 0x000fe20000000000 */
[----:B----4-:R-:W-:Y:S01]  /*07d0*/  FADD R50, R0, R0 ;  /* 0x0000000000327221 */ /* 0x010fe20000000000 */
[----:B-1----:R-:W-:Y:S01]  /*07e0*/  LOP3.LUT R13, R23, 0x7ff00000, RZ, 0xc0, !PT ;  /* 0x7ff00000170d7812 */ /* 0x002fe200078ec0ff */
[C---:B------:R-:W-:Y:S01]  /*07f0*/  DADD R22, R58.reuse, 4 ;  /* 0x401000003a167429 */ /* 0x040fe20000000000 */
[----:B------:R-:W-:Y:S01]  /*0800*/  IMAD R64, R38, 0xc, R37 ;  /* 0x0000000c26407824 */ /* 0x000fe200078e0225 */
[----:B------:R-:W-:Y:S01]  /*0810*/  DADD R28, R58, 10 ;  /* 0x402400003a1c7429 */ /* 0x000fe20000000000 */
[----:B------:R-:W-:Y:S01]  /*0820*/  LOP3.LUT R19, R31, 0x7ff00000, RZ, 0xc0, !PT ;  /* 0x7ff000001f137812 */ /* 0x000fe200078ec0ff */
[C---:B------:R-:W-:Y:S01]  /*0830*/  FMUL R31, R0.reuse, R41 ;  /* 0x00000029001f7220 */ /* 0x040fe20000400000 */
[----:B0-----:R-:W-:Y:S01]  /*0840*/  DADD R44, R56, 10 ;  /* 0x40240000382c7429 */ /* 0x001fe20000000000 */
[----:B------:R-:W-:Y:S01]  /*0850*/  LOP3.LUT R22, R25, 0x7ff00000, RZ, 0xc0, !PT ;  /* 0x7ff0000019167812 */ /* 0x000fe200078ec0ff */
[----:B------:R-:W-:Y:S01]  /*0860*/  DADD R24, R58, 12 ;  /* 0x402800003a187429 */ /* 0x000fe20000000000 */
[----:B------:R-:W-:Y:S01]  /*0870*/  FMUL R35, R0, R33 ;  /* 0x0000002100237220 */ /* 0x000fe20000400000 */
[----:B------:R-:W-:Y:S01]  /*0880*/  LOP3.LUT R20, R21, 0x7ff00000, RZ, 0xc0, !PT ;  /* 0x7ff0000015147812 */ /* 0x000fe200078ec0ff */
[C---:B------:R-:W-:Y:S01]  /*0890*/  DADD R32, R56.reuse, 8 ;  /* 0x4020000038207429 */ /* 0x040fe20000000000 */
[----:B------:R-:W-:Y:S01]  /*08a0*/  LOP3.LUT R21, R23, 0x7ff00000, RZ, 0xc0, !PT ;  /* 0x7ff0000017157812 */ /* 0x000fe200078ec0ff */
[----:B------:R-:W-:Y:S01]  /*08b0*/  FFMA R41, R52, R39, R31 ;  /* 0x0000002734297223 */ /* 0x000fe2000000001f */
[----:B------:R-:W-:Y:S01]  /*08c0*/  LOP3.LUT R23, R27, 0x7ff00000, RZ, 0xc0, !PT ;  /* 0x7ff000001b177812 */ /* 0x000fe200078ec0ff */
[----:B------:R-:W-:Y:S01]  /*08d0*/  FADD R39, R34, R39 ;  /* 0x0000002722277221 */ /* 0x000fe20000000000 */
[----:B------:R-:W-:Y:S01]  /*08e0*/  LOP3.LUT R24, R29, 0x7ff00000, RZ, 0xc0, !PT ;  /* 0x7ff000001d187812 */ /* 0x000fe200078ec0ff */
[C---:B------:R-:W-:Y:S01]  /*08f0*/  DADD R26, R56.reuse, 2 ;  /* 0x40000000381a7429 */ /* 0x040fe20000000000 */
[----:B------:R-:W-:Y:S01]  /*0900*/  IMAD R65, R38, 0x6, R37 ;  /* 0x0000000626417824 */ /* 0x000fe200078e0225 */
[C---:B------:R-:W-:Y:S01]  /*0910*/  DADD R30, R56.reuse, 6 ;  /* 0x40180000381e7429 */ /* 0x040fe20000000000 */
[----:B------:R0:W5:Y:S01]  /*0920*/  LDG.E.CONSTANT R14, desc[UR6][R42.64+0x18] ;  /* 0x000018062a0e7981 */ /* 0x000162000c1e9900 */
[----:B------:R-:W-:Y:S01]  /*0930*/  DADD R28, R56, 4 ;  /* 0x40100000381c7429 */ /* 0x000fe20000000000 */
[----:B------:R-:W-:Y:S01]  /*0940*/  FFMA R32, R52, R39, R35 ;  /* 0x0000002734207223 */ /* 0x000fe20000000023 */
[C---:B--2---:R-:W-:Y:S01]  /*0950*/  DADD R34, R54.reuse, 2 ;  /* 0x4000000036227429 */ /* 0x044fe20000000000 */
[----:B------:R-:W1:Y:S01]  /*0960*/  F2F.F64.F32 R52, R52 ;  /* 0x0000003400347310 */ /* 0x000e620000201800 */
[C---:B------:R-:W-:Y:S01]  /*0970*/  DADD R38, R54.reuse, 6 ;  /* 0x4018000036267429 */ /* 0x040fe20000000000 */
[----:B------:R-:W-:Y:S01]  /*0980*/  LOP3.LUT R30, R45, 0x7ff00000, RZ, 0xc0, !PT ;  /* 0x7ff000002d1e7812 */ /* 0x000fe200078ec0ff */
[----:B------:R-:W-:-:S02]  /*0990*/  DADD R36, R54, 4 ;  /* 0x4010000036247429 */ /* 0x000fc40000000000 */
[----:B------:R-:W-:-:S03]  /*09a0*/  DADD R48, R56, 12 ;  /* 0x4028000038307429 */ /* 0x000fc60000000000 */
[----:B------:R-:W2:Y:S01]  /*09b0*/  F2F.F64.F32 R50, R50 ;  /* 0x0000003200327310 */ /* 0x000ea20000201800 */
[C---:B0-----:R-:W-:Y:S02]  /*09c0*/  DADD R42, R54.reuse, 8 ;  /* 0x40200000362a7429 */ /* 0x041fe40000000000 */
[C---:B------:R-:W-:Y:S02]  /*09d0*/  DADD R46, R54.reuse, 10 ;  /* 0x40240000362e7429 */ /* 0x040fe40000000000 */
[----:B------:R-:W-:Y:S01]  /*09e0*/  DADD R44, R54, 12 ;  /* 0x40280000362c7429 */ /* 0x000fe20000000000 */
[----:B------:R-:W-:Y:S02]  /*09f0*/  LOP3.LUT R26, R27, 0x7ff00000, RZ, 0xc0, !PT ;  /* 0x7ff000001b1a7812 */ /* 0x000fe400078ec0ff */
[----:B------:R-:W-:Y:S02]  /*0a00*/  LOP3.LUT R27, R29, 0x7ff00000, RZ, 0xc0, !PT ;  /* 0x7ff000001d1b7812 */ /* 0x000fe400078ec0ff */
[----:B------:R-:W-:Y:S01]  /*0a10*/  LOP3.LUT R29, R33, 0x7ff00000, RZ, 0xc0, !PT ;  /* 0x7ff00000211d7812 */ /* 0x000fe200078ec0ff */
[----:B------:R-:W-:Y:S01]  /*0a20*/  FADD R33, R41, R32 ;  /* 0x0000002029217221 */ /* 0x000fe20000000000 */
[----:B------:R-:W-:-:S02]  /*0a30*/  LOP3.LUT R32, R35, 0x7ff00000, RZ, 0xc0, !PT ;  /* 0x7ff0000023207812 */ /* 0x000fc400078ec0ff */
        /* <DEDUP_REMOVED lines=9> */
[----:B------:R-:W-:Y:S02]  /*0ad0*/  LOP3.LUT R37, R47, 0x7ff00000, RZ, 0xc0, !PT ;  /* 0x7ff000002f257812 */ /* 0x000fe400078ec0ff */
[----:B-12---:R-:W-:-:S07]  /*0ae0*/  LOP3.LUT R38, R45, 0x7ff00000, RZ, 0xc0, !PT ;  /* 0x7ff000002d267812 */ /* 0x006fce00078ec0ff */
.L_x_622:
        /* <DEDUP_REMOVED lines=22> */
[----:B------:R-:W4:Y:S01]  /*0c50*/  S2UR UR5, SR_CgaCtaId ;  /* 0x00000000000579c3 */ /* 0x000f220000008800 */
[----:B------:R-:W-:Y:S01]  /*0c60*/  UMOV UR4, 0x400 ;  /* 0x0000040000047882 */ /* 0x000fe20000000000 */
[----:B------:R-:W-:Y:S01]  /*0c70*/  LOP3.LUT R42, R42, 0xfff7ffff, RZ, 0xc0, !PT ;  /* 0xfff7ffff2a2a7812 */ /* 0x000fe200078ec0ff */
[----:B------:R-:W-:Y:S01]  /*0c80*/  DADD R66, -RZ, |R58| ;  /* 0x00000000ff427229 */ /* 0x000fe2000000053a */
[----:B------:R-:W-:Y:S01]  /*0c90*/  ISETP.NE.AND P5, PT, R19, 0x7ff00000, PT ;  /* 0x7ff000001300780c */ /* 0x000fe20003fa5270 */
[----:B------:R-:W-:Y:S01]  /*0ca0*/  DSETP.NEU.AND P0, PT, |R58|, +INF , PT ;  /* 0x7ff000003a00742a */ /* 0x000fe20003f0d200 */
[----:B------:R-:W-:Y:S01]  /*0cb0*/  LOP3.LUT R47, R47, 0xfffffffd, RZ, 0xc0, !PT ;  /* 0xfffffffd2f2f7812 */ /* 0x000fe200078ec0ff */
[----:B------:R-:W-:Y:S01]  /*0cc0*/  BSSY.RECONVERGENT B0, `(.L_x_558) ;  /* 0x000007a000007945 */ /* 0x000fe20003800200 */
[----:B------:R-:W4:Y:S01]  /*0cd0*/  LDC R44, c[0x0][0x390] ;  /* 0x0000e400ff2c7b82 */ /* 0x000f220000000800 */
[----:B-1----:R-:W-:-:S07]  /*0ce0*/  IMAD.MOV.U32 R65, RZ, RZ, 0x40000000 ;  /* 0x40000000ff417424 */ /* 0x002fce00078e00ff */
[----:B------:R-:W-:Y:S01]  /*0cf0*/  BAR.SYNC.DEFER_BLOCKING 0x0 ;  /* 0x0000000000007b1d */ /* 0x000fe20000010000 */
[----:B0-----:R-:W-:-:S07]  /*0d00*/  FSETP.NEU.AND P3, PT, R46, 1, PT ;  /* 0x3f8000002e00780b */ /* 0x001fce0003f6d000 */
[----:B------:R-:W0:Y:S01]  /*0d10*/  LDC R82, c[0x0][0x38c] ;  /* 0x0000e300ff527b82 */ /* 0x000e220000000800 */
[----:B------:R-:W-:Y:S01]  /*0d20*/  FSETP.NAN.AND P2, PT, R46, R46, PT ;  /* 0x0000002e2e00720b */ /* 0x000fe20003f48000 */
[----:B----4-:R-:W-:-:S06]  /*0d30*/  ULEA UR4, UR5, UR4, 0x18 ;  /* 0x0000000405047291 */ /* 0x010fcc000f8ec0ff */
[----:B------:R-:W1:Y:S01]  /*0d40*/  LDC.64 R48, c[0x0][0x3a8] ;  /* 0x0000ea00ff307b82 */ /* 0x000e620000000a00 */
[----:B------:R-:W-:Y:S02]  /*0d50*/  @P3 LOP3.LUT R42, R42, 0x80000, RZ, 0xfc, !PT ;  /* 0x000800002a2a3812 */ /* 0x000fe400078efcff */
[----:B------:R-:W-:Y:S01]  /*0d60*/  LEA R45, R68, UR4, 0x2 ;  /* 0x00000004442d7c11 */ /* 0x000fe2000f8e10ff */
[----:B------:R-:W-:Y:S01]  /*0d70*/  FMUL R68, R33, R6 ;  /* 0x0000000621447220 */ /* 0x000fe20000400000 */
[----:B------:R-:W-:Y:S01]  /*0d80*/  LOP3.LUT R42, R42, 0xffffffdf, RZ, 0xc0, !PT ;  /* 0xffffffdf2a2a7812 */ /* 0x000fe200078ec0ff */
[C---:B------:R-:W-:Y:S01]  /*0d90*/  FMUL R69, R44.reuse, 0.5 ;  /* 0x3f0000002c457820 */ /* 0x040fe20000400000 */
[----:B------:R-:W-:Y:S01]  /*0da0*/  FSETP.NEU.AND P3, PT, R44, 1, PT ;  /* 0x3f8000002c00780b */ /* 0x000fe20003f6d000 */
[----:B------:R-:W-:Y:S01]  /*0db0*/  STS [R45+0x18], R6 ;  /* 0x000018062d007388 */ /* 0x000fe20000000800 */
[----:B------:R-:W-:Y:S01]  /*0dc0*/  @P2 LOP3.LUT R42, R42, 0x20, RZ, 0xfc, !PT ;  /* 0x000000202a2a2812 */ /* 0x000fe200078efcff */
[----:B------:R-:W-:Y:S01]  /*0dd0*/  UMOV UR4, URZ ;  /* 0x000000ff00047c82 */ /* 0x000fe20008000000 */
[----:B------:R-:W-:-:S02]  /*0de0*/  FSETP.NEU.AND P2, PT, R44, RZ, PT ;  /* 0x000000ff2c00720b */ /* 0x000fc40003f4d000 */
[----:B------:R-:W-:Y:S02]  /*0df0*/  LOP3.LUT R42, R42, 0xfffbffff, RZ, 0xc0, !PT ;  /* 0xfffbffff2a2a7812 */ /* 0x000fe400078ec0ff */
[----:B0-----:R-:W-:Y:S02]  /*0e00*/  FSETP.NEU.AND P4, PT, R82, 1, PT ;  /* 0x3f8000005200780b */ /* 0x001fe40003f8d000 */
[----:B------:R-:W-:Y:S01]  /*0e10*/  FSETP.NAN.AND P6, PT, R69, R69, PT ;  /* 0x000000454500720b */ /* 0x000fe20003fc8000 */
[----:B-1----:R-:W-:Y:S01]  /*0e20*/  IMAD.WIDE R48, R41, 0x4, R48 ;  /* 0x0000000429307825 */ /* 0x002fe200078e0230 */
[----:B--2---:R0:W-:Y:S04]  /*0e30*/  @!P1 STS [R45], R0 ;  /* 0x000000002d009388 */ /* 0x0041e80000000800 */
[----:B---3--:R1:W-:Y:S01]  /*0e40*/  @!P1 STS [R45+0x98], R70 ;  /* 0x000098462d009388 */ /* 0x0083e20000000800 */
[----:B------:R-:W-:Y:S01]  /*0e50*/  BAR.SYNC.DEFER_BLOCKING 0x0 ;  /* 0x0000000000007b1d */ /* 0x000fe20000010000 */
[----:B------:R-:W-:-:S02]  /*0e60*/  FSETP.NEU.AND P1, PT, R46, RZ, PT ;  /* 0x000000ff2e00720b */ /* 0x000fc40003f2d000 */
[----:B0-----:R-:W-:-:S11]  /*0e70*/  MOV R0, 0x1460 ;  /* 0x0000146000007802 */ /* 0x001fd60000000f00 */
        /* <DEDUP_REMOVED lines=92> */
[----:B-1----:R-:W-:-:S07]  /*1440*/  @P6 LOP3.LUT R42, R42, 0x80, RZ, 0xfc, !PT ;  /* 0x000000802a2a6812 */ /* 0x002fce00078efcff */
[----:B------:R-:W-:Y:S05]  /*1450*/  CALL.REL.NOINC `($_Z13ADI_2D_SolverififfPfS_S_$__internal_accurate_pow) ;  /* 0x0000004c009c7944 */ /* 0x000fea0003c00000 */
[----:B------:R-:W-:Y:S05]  /*1460*/  BSYNC.RECONVERGENT B0 ;  /* 0x0000000000007941 */ /* 0x000fea0003800200 */
.L_x_558:
[----:B------:R-:W0:Y:S01]  /*1470*/  F2F.F64.F32 R58, UR12 ;  /* 0x0000000c003a7d10 */ /* 0x000e220008201800 */
[----:B------:R-:W-:Y:S01]  /*1480*/  FSETP.NEU.AND P6, PT, R82, RZ, PT ;  /* 0x000000ff5200720b */ /* 0x000fe20003fcd000 */
[----:B------:R-:W-:Y:S03]  /*1490*/  BSSY.RECONVERGENT B0, `(.L_x_559) ;  /* 0x0000013000007945 */ /* 0x000fe60003800200 */
        /* <DEDUP_REMOVED lines=12> */
[----:B------:R-:W-:-:S08]  /*1560*/  DADD R64, R64, R64 ;  /* 0x0000000040407229 */ /* 0x000fd00000000040 */
[----:B------:R-:W-:-:S10]  /*1570*/  DMUL R64, R64, 0.5 ;  /* 0x3fe0000040407828 */ /* 0x000fd40000000000 */
[----:B------:R-:W-:Y:S01]  /*1580*/  FSEL R71, R65, 1.875, P6 ;  /* 0x3ff0000041477808 */ /* 0x000fe20003000000 */
[----:B------:R-:W-:Y:S01]  /*1590*/  IMAD.MOV.U32 R65, RZ, RZ, 0x40000000 ;  /* 0x40000000ff417424 */ /* 0x000fe200078e00ff */
[----:B------:R-:W-:-:S07]  /*15a0*/  FSEL R70, R64, RZ, P6 ;  /* 0x000000ff40467208 */ /* 0x000fce0003000000 */
[----:B------:R-:W-:Y:S05]  /*15b0*/  CALL.REL.NOINC `($_Z13ADI_2D_SolverififfPfS_S_$__internal_accurate_pow) ;  /* 0x0000004c00447944 */ /* 0x000fea0003c00000 */
[----:B------:R-:W-:Y:S05]  /*15c0*/  BSYNC.RECONVERGENT B0 ;  /* 0x0000000000007941 */ /* 0x000fea0003800200 */
.L_x_559:
[----:B------:R-:W0:Y:S01]  /*15d0*/  F2F.F64.F32 R56, UR13 ;  /* 0x0000000d00387d10 */ /* 0x000e220008201800 */
[----:B------:R-:W-:Y:S01]  /*15e0*/  P2R R72, PR, RZ, 0x1 ;  /* 0x00000001ff487803 */ /* 0x000fe20000000000 */
[----:B------:R-:W-:Y:S01]  /*15f0*/  FADD R74, R5, R8 ;  /* 0x00000008054a7221 */ /* 0x000fe20000000000 */
[----:B------:R-:W-:Y:S01]  /*1600*/  LOP3.LUT P3, RZ, R42, 0x1, RZ, 0xc0, !PT ;  /* 0x000000012aff7812 */ /* 0x000fe2000786c0ff */
[----:B------:R-:W-:Y:S01]  /*1610*/  BSSY.RECONVERGENT B0, `(.L_x_560) ;  /* 0x0000019000007945 */ /* 0x000fe20003800200 */
[----:B------:R-:W-:Y:S02]  /*1620*/  FSETP.NEU.AND P0, PT, R44, RZ, PT ;  /* 0x000000ff2c00720b */ /* 0x000fe40003f0d000 */
[----:B------:R-:W-:Y:S02]  /*1630*/  LOP3.LUT P6, RZ, R42, 0x10, RZ, 0xc0, !PT ;  /* 0x000000102aff7812 */ /* 0x000fe400078cc0ff */
[----:B------:R-:W-:Y:S02]  /*1640*/  FSEL R0, R65, RZ, P0 ;  /* 0x000000ff41007208 */ /* 0x000fe40000000000 */
[----:B------:R-:W-:-:S02]  /*1650*/  FSEL R75, R64, RZ, P0 ;  /* 0x000000ff404b7208 */ /* 0x000fc40000000000 */
[----:B------:R-:W-:Y:S01]  /*1660*/  FSEL R65, R0, RZ, P6 ;  /* 0x000000ff00417208 */ /* 0x000fe20003000000 */
[----:B0-----:R-:W-:Y:S01]  /*1670*/  DADD R66, R56, 2 ;  /* 0x4000000038427429 */ /* 0x001fe20000000000 */
[----:B------:R-:W-:Y:S02]  /*1680*/  FSEL R73, R75, +QNAN , P6 ;  /* 0x7ff000004b497808 */ /* 0x000fe40003000000 */
[----:B------:R-:W-:-:S07]  /*1690*/  ISETP.NE.AND P0, PT, R72, RZ, PT ;  /* 0x000000ff4800720c */ /* 0x000fce0003f05270 */
[----:B------:R-:W-:Y:S02]  /*16a0*/  @!P3 FSEL R0, R66, R65, P1 ;  /* 0x000000414200b208 */ /* 0x000fe40000800000 */
[----:B------:R-:W-:Y:S01]  /*16b0*/  @!P3 FSEL R75, R67, R73, P1 ;  /* 0x00000049434bb208 */ /* 0x000fe20000800000 */
[----:B------:R-:W-:Y:S01]  /*16c0*/  DADD R66, -RZ, |R60| ;  /* 0x00000000ff427229 */ /* 0x000fe2000000053c */
[----:B------:R-:W-:Y:S01]  /*16d0*/  FSETP.NEU.AND P3, PT, R44, 1, PT ;  /* 0x3f8000002c00780b */ /* 0x000fe20003f6d000 */
[----:B------:R-:W-:Y:S01]  /*16e0*/  IMAD.MOV.U32 R64, RZ, RZ, R0 ;  /* 0x000000ffff407224 */ /* 0x000fe200078e0000 */
[----:B------:R-:W-:Y:S01]  /*16f0*/  MOV R0, 0x17a0 ;  /* 0x000017a000007802 */ /* 0x000fe20000000f00 */
[----:B------:R-:W-:Y:S02]  /*1700*/  IMAD.MOV.U32 R65, RZ, RZ, R75 ;  /* 0x000000ffff417224 */ /* 0x000fe400078e004b */
[----:B------:R-:W0:Y:S04]  /*1710*/  F2F.F64.F32 R74, R74 ;  /* 0x0000004a004a7310 */ /* 0x000e280000201800 */
[----:B------:R-:W-:-:S08]  /*1720*/  DADD R64, R64, R64 ;  /* 0x0000000040407229 */ /* 0x000fd00000000040 */
[----:B------:R-:W-:-:S10]  /*1730*/  DMUL R64, R64, 0.5 ;  /* 0x3fe0000040407828 */ /* 0x000fd40000000000 */
[----:B------:R-:W-:Y:S02]  /*1740*/  FSEL R64, R64, RZ, P3 ;  /* 0x000000ff40407208 */ /* 0x000fe40001800000 */
[----:B------:R-:W-:-:S06]  /*1750*/  FSEL R65, R65, 1.875, P3 ;  /* 0x3ff0000041417808 */ /* 0x000fcc0001800000 */
[----:B------:R-:W-:Y:S01]  /*1760*/  DADD R70, R70, R64 ;  /* 0x0000000046467229 */ /* 0x000fe20000000040 */
[----:B------:R-:W-:-:S07]  /*1770*/  IMAD.MOV.U32 R65, RZ, RZ, 0x40000000 ;  /* 0x40000000ff417424 */ /* 0x000fce00078e00ff */
[----:B0-----:R-:W-:-:S11]  /*1780*/  DMUL R76, R50, R70 ;  /* 0x00000046324c7228 */ /* 0x001fd60000000000 */
[----:B------:R-:W-:Y:S05]  /*1790*/  CALL.REL.NOINC `($_Z13ADI_2D_SolverififfPfS_S_$__internal_accurate_pow) ;  /* 0x0000004800cc7944 */ /* 0x000fea0003c00000 */
[----:B------:R-:W-:Y:S05]  /*17a0*/  BSYNC.RECONVERGENT B0 ;  /* 0x0000000000007941 */ /* 0x000fea0003800200 */
.L_x_560:
        /* <DEDUP_REMOVED lines=8> */
[----:B------:R-:W-:Y:S01]  /*1830*/  LOP3.LUT P3, RZ, R42, 0x20, RZ, 0xc0, !PT ;  /* 0x000000202aff7812 */ /* 0x000fe2000786c0ff */
[----:B0-----:R-:W-:Y:S01]  /*1840*/  DADD R66, R60, 2 ;  /* 0x400000003c427429 */ /* 0x001fe20000000000 */
[----:B------:R-:W-:Y:S02]  /*1850*/  FSEL R71, R73, +QNAN , P0 ;  /* 0x7ff0000049477808 */ /* 0x000fe40000000000 */
[----:B------:R-:W-:Y:S02]  /*1860*/  FSEL R70, R65, RZ, P1 ;  /* 0x000000ff41467208 */ /* 0x000fe40000800000 */
[----:B------:R-:W-:Y:S02]  /*1870*/  ISETP.NE.AND P1, PT, R0, RZ, PT ;  /* 0x000000ff0000720c */ /* 0x000fe40003f25270 */
[----:B------:R-:W-:Y:S01]  /*1880*/  LDS R0, [R45+0x14] ;  /* 0x000014002d007984 */ /* 0x000fe20000000800 */
[----:B------:R-:W-:Y:S02]  /*1890*/  FSEL R65, R70, RZ, P0 ;  /* 0x000000ff46417208 */ /* 0x000fe40000000000 */
[----:B------:R-:W-:-:S02]  /*18a0*/  @!P6 FSEL R73, R67, R71, P3 ;  /* 0x000000474349e208 */ /* 0x000fc40001800000 */
[----:B------:R-:W0:Y:S01]  /*18b0*/  LDS R71, [R45+0x1c] ;  /* 0x00001c002d477984 */ /* 0x000e220000000800 */
[----:B------:R-:W-:Y:S01]  /*18c0*/  @!P6 FSEL R70, R66, R65, P3 ;  /* 0x000000414246e208 */ /* 0x000fe20001800000 */
[----:B------:R-:W-:Y:S01]  /*18d0*/  DADD R66, -RZ, |R54| ;  /* 0x00000000ff427229 */ /* 0x000fe20000000536 */
[----:B------:R-:W-:Y:S01]  /*18e0*/  IMAD.MOV.U32 R65, RZ, RZ, R73 ;  /* 0x000000ffff417224 */ /* 0x000fe200078e0049 */
[----:B------:R-:W-:Y:S02]  /*18f0*/  FSETP.NEU.AND P3, PT, R46, 1, PT ;  /* 0x3f8000002e00780b */ /* 0x000fe40003f6d000 */
[----:B------:R-:W-:Y:S01]  /*1900*/  IMAD.MOV.U32 R64, RZ, RZ, R70 ;  /* 0x000000ffff407224 */ /* 0x000fe200078e0046 */
[----:B------:R-:W-:-:S05]  /*1910*/  ISETP.NE.AND P0, PT, R72, RZ, PT ;  /* 0x000000ff4800720c */ /* 0x000fca0003f05270 */
[----:B------:R-:W-:-:S08]  /*1920*/  DADD R64, R64, R64 ;  /* 0x0000000040407229 */ /* 0x000fd00000000040 */
[----:B------:R-:W-:-:S10]  /*1930*/  DMUL R64, R64, 0.5 ;  /* 0x3fe0000040407828 */ /* 0x000fd40000000000 */
[----:B------:R-:W-:Y:S02]  /*1940*/  FSEL R72, R64, RZ, P3 ;  /* 0x000000ff40487208 */ /* 0x000fe40001800000 */
[----:B------:R-:W-:Y:S01]  /*1950*/  FSEL R73, R65, 1.875, P3 ;  /* 0x3ff0000041497808 */ /* 0x000fe20001800000 */
[----:B------:R-:W-:Y:S02]  /*1960*/  IMAD.MOV.U32 R65, RZ, RZ, 0x40000000 ;  /* 0x40000000ff417424 */ /* 0x000fe400078e00ff */
[----:B0-----:R-:W-:-:S03]  /*1970*/  FADD R84, R0, R71 ;  /* 0x0000004700547221 */ /* 0x001fc60000000000 */
[----:B------:R-:W-:Y:S01]  /*1980*/  DMUL R70, R52, R72 ;  /* 0x0000004834467228 */ /* 0x000fe20000000000 */
[----:B------:R-:W-:Y:S02]  /*1990*/  MOV R0, 0x19c0 ;  /* 0x000019c000007802 */ /* 0x000fe40000000f00 */
[----:B------:R-:W0:Y:S08]  /*19a0*/  F2F.F64.F32 R84, R84 ;  /* 0x0000005400547310 */ /* 0x000e300000201800 */
[----:B0-----:R-:W-:Y:S05]  /*19b0*/  CALL.REL.NOINC `($_Z13ADI_2D_SolverififfPfS_S_$__internal_accurate_pow) ;  /* 0x0000004800447944 */ /* 0x001fea0003c00000 */
[----:B------:R-:W-:Y:S05]  /*19c0*/  BSYNC.RECONVERGENT B0 ;  /* 0x0000000000007941 */ /* 0x000fea0003800200 */
.L_x_561:
[----:B------:R-:W0:Y:S01]  /*19d0*/  F2F.F64.F32 R54, R69 ;  /* 0x0000004500367310 */ /* 0x000e220000201800 */
[C---:B------:R-:W-:Y:S01]  /*19e0*/  LOP3.LUT P6, RZ, R42.reuse, 0x4, RZ, 0xc0, !PT ;  /* 0x000000042aff7812 */ /* 0x040fe200078cc0ff */
[----:B------:R-:W-:Y:S01]  /*19f0*/  BSSY.RECONVERGENT B0, `(.L_x_562) ;  /* 0x000001e000007945 */ /* 0x000fe20003800200 */
[----:B------:R-:W-:Y:S02]  /*1a00*/  P2R R78, PR, RZ, 0x1 ;  /* 0x00000001ff4e7803 */ /* 0x000fe40000000000 */
[----:B------:R-:W-:Y:S02]  /*1a10*/  LOP3.LUT P0, RZ, R42, 0x100, RZ, 0xc0, !PT ;  /* 0x000001002aff7812 */ /* 0x000fe4000780c0ff */
[----:B------:R-:W-:Y:S01]  /*1a20*/  FSEL R0, R65, RZ, P5 ;  /* 0x000000ff41007208 */ /* 0x000fe20002800000 */
[----:B------:R-:W1:Y:S01]  /*1a30*/  F2F.F64.F32 R68, R68 ;  /* 0x0000004400447310 */ /* 0x000e620000201800 */
[----:B------:R-:W-:Y:S02]  /*1a40*/  FSEL R81, R64, RZ, P5 ;  /* 0x000000ff40517208 */ /* 0x000fe40002800000 */
[----:B------:R-:W-:-:S02]  /*1a50*/  LOP3.LUT P3, RZ, R42, 0x80, RZ, 0xc0, !PT ;  /* 0x000000802aff7812 */ /* 0x000fc4000786c0ff */
[----:B------:R-:W-:Y:S01]  /*1a60*/  FSEL R65, R0, RZ, P0 ;  /* 0x000000ff00417208 */ /* 0x000fe20000000000 */
[----:B0-----:R-:W-:Y:S01]  /*1a70*/  DADD R66, R54, 2 ;  /* 0x4000000036427429 */ /* 0x001fe20000000000 */
[----:B------:R-:W-:Y:S02]  /*1a80*/  FSEL R79, R81, +QNAN , P0 ;  /* 0x7ff00000514f7808 */ /* 0x000fe40000000000 */
[----:B------:R-:W-:-:S07]  /*1a90*/  ISETP.NE.AND P0, PT, R78, RZ, PT ;  /* 0x000000ff4e00720c */ /* 0x000fce0003f05270 */
        /* <DEDUP_REMOVED lines=8> */
[----:B------:R-:W-:Y:S02]  /*1b20*/  FSEL R64, R64, RZ, P4 ;  /* 0x000000ff40407208 */ /* 0x000fe40002000000 */
[----:B------:R-:W-:-:S06]  /*1b30*/  FSEL R65, R65, 1.875, P4 ;  /* 0x3ff0000041417808 */ /* 0x000fcc0002000000 */
[----:B------:R-:W-:Y:S01]  /*1b40*/  DADD R72, R72, R64 ;  /* 0x0000000048487229 */ /* 0x000fe20000000040 */
[----:B------:R-:W-:-:S07]  /*1b50*/  IMAD.MOV.U32 R65, RZ, RZ, 0x40100000 ;  /* 0x40100000ff417424 */ /* 0x000fce00078e00ff */
[----:B------:R-:W-:-:S08]  /*1b60*/  DMUL R72, R52, R72 ;  /* 0x0000004834487228 */ /* 0x000fd00000000000 */
[----:B------:R-:W-:-:S08]  /*1b70*/  DMUL R72, R84, R72 ;  /* 0x0000004854487228 */ /* 0x000fd00000000000 */
[----:B------:R-:W-:-:S08]  /*1b80*/  DFMA R70, R70, R84, R72 ;  /* 0x000000544646722b */ /* 0x000fd00000000048 */
[----:B------:R-:W-:-:S08]  /*1b90*/  DFMA R70, R76, R74, R70 ;  /* 0x0000004a4c46722b */ /* 0x000fd00000000046 */
[----:B-1----:R-:W-:-:S06]  /*1ba0*/  DADD R70, R70, R68 ;  /* 0x0000000046467229 */ /* 0x002fcc0000000044 */
[----:B------:R0:W1:Y:S05]  /*1bb0*/  F2F.F32.F64 R85, R70 ;  /* 0x0000004600557310 */ /* 0x00006a0000301000 */
[----:B01----:R-:W-:Y:S05]  /*1bc0*/  CALL.REL.NOINC `($_Z13ADI_2D_SolverififfPfS_S_$__internal_accurate_pow) ;  /* 0x0000004400c07944 */ /* 0x003fea0003c00000 */
[----:B------:R-:W-:Y:S05]  /*1bd0*/  BSYNC.RECONVERGENT B0 ;  /* 0x0000000000007941 */ /* 0x000fea0003800200 */
.L_x_562:
        /* <DEDUP_REMOVED lines=32> */
[----:B------:R-:W-:Y:S05]  /*1de0*/  CALL.REL.NOINC `($__internal_11_$__cuda_sm20_div_rn_f64_full) ;  /* 0x0000003c00a87944 */ /* 0x000fea0003c00000 */
.L_x_564:
[----:B------:R-:W-:Y:S05]  /*1df0*/  BSYNC.RECONVERGENT B1 ;  /* 0x0000000000017941 */ /* 0x000fea0003800200 */
.L_x_563:
[----:B------:R-:W-:Y:S01]  /*1e00*/  FSETP.NEU.AND P3, PT, R82, 1, PT ;  /* 0x3f8000005200780b */ /* 0x000fe20003f6d000 */
[----:B------:R-:W-:Y:S01]  /*1e10*/  DADD R66, -RZ, |R56| ;  /* 0x00000000ff427229 */ /* 0x000fe20000000538 */
[----:B------:R-:W-:Y:S01]  /*1e20*/  BSSY.RECONVERGENT B0, `(.L_x_565) ;  /* 0x0000006000007945 */ /* 0x000fe20003800200 */
[----:B------:R-:W-:Y:S02]  /*1e30*/  MOV R0, 0x1e80 ;  /* 0x00001e8000007802 */ /* 0x000fe40000000f00 */
[----:B------:R-:W-:Y:S01]  /*1e40*/  FSEL R69, R65, 1.4166666269302368164, P3 ;  /* 0x3fb5555541457808 */ /* 0x000fe20001800000 */
[----:B------:R-:W-:Y:S01]  /*1e50*/  IMAD.MOV.U32 R65, RZ, RZ, 0x40100000 ;  /* 0x40100000ff417424 */ /* 0x000fe200078e00ff */
[----:B------:R-:W-:-:S07]  /*1e60*/  FSEL R68, R64, 1.46601546874880000000e+13, P3 ;  /* 0x5555555540447808 */ /* 0x000fce0001800000 */
[----:B------:R-:W-:Y:S05]  /*1e70*/  CALL.REL.NOINC `($_Z13ADI_2D_SolverififfPfS_S_$__internal_accurate_pow) ;  /* 0x0000004400147944 */ /* 0x000fea0003c00000 */
[----:B------:R-:W-:Y:S05]  /*1e80*/  BSYNC.RECONVERGENT B0 ;  /* 0x0000000000007941 */ /* 0x000fea0003800200 */
.L_x_565:
        /* <DEDUP_REMOVED lines=9> */
[----:B------:R-:W-:Y:S02]  /*1f20*/  FSEL R71, R73, +QNAN , P6 ;  /* 0x7ff0000049477808 */ /* 0x000fe40003000000 */
[----:B------:R-:W-:Y:S02]  /*1f30*/  FSEL R65, R0, RZ, P6 ;  /* 0x000000ff00417208 */ /* 0x000fe40003000000 */
[----:B------:R-:W-:Y:S01]  /*1f40*/  ISETP.NE.AND P0, PT, R70, RZ, PT ;  /* 0x000000ff4600720c */ /* 0x000fe20003f05270 */
[----:B------:R-:W-:Y:S01]  /*1f50*/  IMAD.MOV.U32 R70, RZ, RZ, 0x1 ;  /* 0x00000001ff467424 */ /* 0x000fe200078e00ff */
        /* <DEDUP_REMOVED lines=23> */
.L_x_567:
[----:B------:R-:W-:Y:S05]  /*20d0*/  BSYNC.RECONVERGENT B1 ;  /* 0x0000000000017941 */ /* 0x000fea0003800200 */
.L_x_566:
[----:B------:R-:W-:Y:S01]  /*20e0*/  FSETP.NEU.AND P3, PT, R44, 1, PT ;  /* 0x3f8000002c00780b */ /* 0x000fe20003f6d000 */
[----:B------:R-:W-:Y:S01]  /*20f0*/  FADD R76, R4, R7 ;  /* 0x00000007044c7221 */ /* 0x000fe20000000000 */
[----:B------:R-:W-:Y:S01]  /*2100*/  DADD R66, -RZ, |R60| ;  /* 0x00000000ff427229 */ /* 0x000fe2000000053c */
[----:B------:R-:W-:Y:S01]  /*2110*/  BSSY.RECONVERGENT B0, `(.L_x_568) ;  /* 0x0000009000007945 */ /* 0x000fe20003800200 */
[----:B------:R-:W-:Y:S02]  /*2120*/  FSEL R64, R64, 1.46601546874880000000e+13, P3 ;  /* 0x5555555540407808 */ /* 0x000fe40001800000 */
[----:B------:R-:W-:Y:S01]  /*2130*/  FSEL R65, R65, 1.4166666269302368164, P3 ;  /* 0x3fb5555541417808 */ /* 0x000fe20001800000 */
[----:B------:R-:W0:Y:S01]  /*2140*/  F2F.F64.F32 R76, R76 ;  /* 0x0000004c004c7310 */ /* 0x000e220000201800 */
[----:B------:R-:W-:-:S04]  /*2150*/  MOV R0, 0x21a0 ;  /* 0x000021a000007802 */ /* 0x000fc80000000f00 */
[----:B------:R-:W-:Y:S01]  /*2160*/  DADD R68, R68, R64 ;  /* 0x0000000044447229 */ /* 0x000fe20000000040 */
[----:B------:R-:W-:-:S07]  /*2170*/  IMAD.MOV.U32 R65, RZ, RZ, 0x40100000 ;  /* 0x40100000ff417424 */ /* 0x000fce00078e00ff */
[----:B------:R-:W-:-:S11]  /*2180*/  DMUL R74, R50, R68 ;  /* 0x00000044324a7228 */ /* 0x000fd60000000000 */
[----:B0-----:R-:W-:Y:S05]  /*2190*/  CALL.REL.NOINC `($_Z13ADI_2D_SolverififfPfS_S_$__internal_accurate_pow) ;  /* 0x00000040004c7944 */ /* 0x001fea0003c00000 */
[----:B------:R-:W-:Y:S05]  /*21a0*/  BSYNC.RECONVERGENT B0 ;  /* 0x0000000000007941 */ /* 0x000fea0003800200 */
.L_x_568:
        /* <DEDUP_REMOVED lines=9> */
[----:B------:R-:W-:-:S02]  /*2240*/  LOP3.LUT P3, RZ, R42, 0x20, RZ, 0xc0, !PT ;  /* 0x000000202aff7812 */ /* 0x000fc4000786c0ff */
[----:B------:R-:W-:Y:S02]  /*2250*/  FSEL R69, R71, +QNAN , P0 ;  /* 0x7ff0000047457808 */ /* 0x000fe40000000000 */
[----:B------:R-:W-:Y:S02]  /*2260*/  FSEL R0, R65, RZ, P1 ;  /* 0x000000ff41007208 */ /* 0x000fe40000800000 */
[----:B------:R-:W-:Y:S02]  /*2270*/  @!P6 FSEL R71, R67, R69, P3 ;  /* 0x000000454347e208 */ /* 0x000fe40001800000 */
[----:B------:R-:W0:Y:S01]  /*2280*/  MUFU.RCP64H R69, 24 ;  /* 0x4038000000457908 */ /* 0x000e220000001800 */
[----:B------:R-:W-:Y:S02]  /*2290*/  FSEL R65, R0, RZ, P0 ;  /* 0x000000ff00417208 */ /* 0x000fe40000000000 */
[----:B------:R-:W-:Y:S01]  /*22a0*/  ISETP.NE.AND P1, PT, R68, RZ, PT ;  /* 0x000000ff4400720c */ /* 0x000fe20003f25270 */
[----:B------:R-:W-:Y:S01]  /*22b0*/  IMAD.MOV.U32 R68, RZ, RZ, 0x1 ;  /* 0x00000001ff447424 */ /* 0x000fe200078e00ff */
        /* <DEDUP_REMOVED lines=22> */
.L_x_570:
[----:B------:R-:W-:Y:S05]  /*2420*/  BSYNC.RECONVERGENT B1 ;  /* 0x0000000000017941 */ /* 0x000fea0003800200 */
.L_x_569:
[----:B------:R-:W-:Y:S01]  /*2430*/  LDS R0, [R45+0x10] ;  /* 0x000010002d007984 */ /* 0x000fe20000000800 */
[----:B------:R-:W-:Y:S01]  /*2440*/  FSETP.NEU.AND P3, PT, R46, 1, PT ;  /* 0x3f8000002e00780b */ /* 0x000fe20003f6d000 */
[----:B------:R-:W-:Y:S01]  /*2450*/  DADD R66, -RZ, |R54| ;  /* 0x00000000ff427229 */ /* 0x000fe20000000536 */
[----:B------:R-:W-:Y:S01]  /*2460*/  BSSY.RECONVERGENT B0, `(.L_x_571) ;  /* 0x000000a000007945 */ /* 0x000fe20003800200 */
[----:B------:R-:W0:Y:S01]  /*2470*/  LDS R69, [R45+0x20] ;  /* 0x000020002d457984 */ /* 0x000e220000000800 */
[----:B------:R-:W-:Y:S02]  /*2480*/  FSEL R72, R64, 1.46601546874880000000e+13, P3 ;  /* 0x5555555540487808 */ /* 0x000fe40001800000 */
[----:B------:R-:W-:Y:S01]  /*2490*/  FSEL R73, R65, 1.4166666269302368164, P3 ;  /* 0x3fb5555541497808 */ /* 0x000fe20001800000 */
[----:B------:R-:W-:Y:S02]  /*24a0*/  IMAD.MOV.U32 R65, RZ, RZ, 0x40100000 ;  /* 0x40100000ff417424 */ /* 0x000fe400078e00ff */
[----:B0-----:R-:W-:-:S03]  /*24b0*/  FADD R70, R0, R69 ;  /* 0x0000004500467221 */ /* 0x001fc60000000000 */
[----:B------:R-:W-:Y:S01]  /*24c0*/  DMUL R68, R52, R72 ;  /* 0x0000004834447228 */ /* 0x000fe20000000000 */
[----:B------:R-:W-:Y:S02]  /*24d0*/  MOV R0, 0x2500 ;  /* 0x0000250000007802 */ /* 0x000fe40000000f00 */
[----:B------:R-:W0:Y:S08]  /*24e0*/  F2F.F64.F32 R70, R70 ;  /* 0x0000004600467310 */ /* 0x000e300000201800 */
[----:B0-----:R-:W-:Y:S05]  /*24f0*/  CALL.REL.NOINC `($_Z13ADI_2D_SolverififfPfS_S_$__internal_accurate_pow) ;  /* 0x0000003c00747944 */ /* 0x001fea0003c00000 */
[----:B------:R-:W-:Y:S05]  /*2500*/  BSYNC.RECONVERGENT B0 ;  /* 0x0000000000007941 */ /* 0x000fea0003800200 */
.L_x_571:
        /* <DEDUP_REMOVED lines=8> */
[----:B------:R-:W-:-:S02]  /*2590*/  FSEL R79, R81, +QNAN , P0 ;  /* 0x7ff00000514f7808 */ /* 0x000fc40000000000 */
[----:B------:R-:W-:Y:S02]  /*25a0*/  FSEL R0, R65, RZ, P5 ;  /* 0x000000ff41007208 */ /* 0x000fe40002800000 */
[----:B------:R-:W-:Y:S02]  /*25b0*/  @!P6 FSEL R81, R67, R79, P3 ;  /* 0x0000004f4351e208 */ /* 0x000fe40001800000 */
[----:B------:R-:W0:Y:S01]  /*25c0*/  MUFU.RCP64H R67, 24 ;  /* 0x4038000000437908 */ /* 0x000e220000001800 */
[----:B------:R-:W-:Y:S02]  /*25d0*/  FSEL R65, R0, RZ, P0 ;  /* 0x000000ff00417208 */ /* 0x000fe40000000000 */
[----:B------:R-:W-:Y:S02]  /*25e0*/  ISETP.NE.AND P0, PT, R78, RZ, PT ;  /* 0x000000ff4e00720c */ /* 0x000fe40003f05270 */
[----:B------:R-:W-:Y:S01]  /*25f0*/  @!P6 FSEL R0, R66, R65, P3 ;  /* 0x000000414200e208 */ /* 0x000fe20001800000 */
[----:B------:R-:W-:-:S02]  /*2600*/  IMAD.MOV.U32 R65, RZ, RZ, 0x40380000 ;  /* 0x40380000ff417424 */ /* 0x000fc400078e00ff */
        /* <DEDUP_REMOVED lines=20> */
.L_x_573:
[----:B------:R-:W-:Y:S05]  /*2750*/  BSYNC.RECONVERGENT B1 ;  /* 0x0000000000017941 */ /* 0x000fea0003800200 */
.L_x_572:
[----:B------:R-:W-:Y:S01]  /*2760*/  FSEL R64, R64, 1.46601546874880000000e+13, P4 ;  /* 0x5555555540407808 */ /* 0x000fe20002000000 */
[----:B------:R-:W-:Y:S01]  /*2770*/  DADD R66, -RZ, |R58| ;  /* 0x00000000ff427229 */ /* 0x000fe2000000053a */
[----:B------:R-:W-:Y:S01]  /*2780*/  FSEL R65, R65, 1.4166666269302368164, P4 ;  /* 0x3fb5555541417808 */ /* 0x000fe20002000000 */
[----:B------:R-:W-:Y:S01]  /*2790*/  BSSY.RECONVERGENT B0, `(.L_x_574) ;  /* 0x000000c000007945 */ /* 0x000fe20003800200 */
[----:B------:R-:W-:-:S04]  /*27a0*/  MOV R0, 0x2850 ;  /* 0x0000285000007802 */ /* 0x000fc80000000f00 */
[----:B------:R-:W-:Y:S01]  /*27b0*/  DADD R72, R72, R64 ;  /* 0x0000000048487229 */ /* 0x000fe20000000040 */
[----:B------:R-:W0:Y:S07]  /*27c0*/  F2F.F64.F32 R64, R85 ;  /* 0x0000005500407310 */ /* 0x000e2e0000201800 */
[----:B------:R-:W-:-:S08]  /*27d0*/  DMUL R72, R52, R72 ;  /* 0x0000004834487228 */ /* 0x000fd00000000000 */
[----:B------:R-:W-:-:S08]  /*27e0*/  DMUL R72, R70, R72 ;  /* 0x0000004846487228 */ /* 0x000fd00000000000 */
[----:B------:R-:W-:-:S08]  /*27f0*/  DFMA R68, R68, R70, R72 ;  /* 0x000000464444722b */ /* 0x000fd00000000048 */
[----:B------:R-:W-:-:S08]  /*2800*/  DFMA R68, R74, R76, R68 ;  /* 0x0000004c4a44722b */ /* 0x000fd00000000044 */
[----:B0-----:R-:W-:Y:S01]  /*2810*/  DADD R68, R68, R64 ;  /* 0x0000000044447229 */ /* 0x001fe20000000040 */
[----:B------:R-:W-:-:S05]  /*2820*/  IMAD.MOV.U32 R65, RZ, RZ, 0x40180000 ;  /* 0x40180000ff417424 */ /* 0x000fca00078e00ff */
[----:B------:R0:W1:Y:S05]  /*2830*/  F2F.F32.F64 R86, R68 ;  /* 0x0000004400567310 */ /* 0x00006a0000301000 */
[----:B01----:R-:W-:Y:S05]  /*2840*/  CALL.REL.NOINC `($_Z13ADI_2D_SolverififfPfS_S_$__internal_accurate_pow) ;  /* 0x0000003800a07944 */ /* 0x003fea0003c00000 */
[----:B------:R-:W-:Y:S05]  /*2850*/  BSYNC.RECONVERGENT B0 ;  /* 0x0000000000007941 */ /* 0x000fea0003800200 */
.L_x_574:
        /* <DEDUP_REMOVED lines=32> */
[----:B------:R-:W-:Y:S05]  /*2a60*/  CALL.REL.NOINC `($__internal_11_$__cuda_sm20_div_rn_f64_full) ;  /* 0x0000003000887944 */ /* 0x000fea0003c00000 */
.L_x_576:
[----:B------:R-:W-:Y:S05]  /*2a70*/  BSYNC.RECONVERGENT B1 ;  /* 0x0000000000017941 */ /* 0x000fea0003800200 */
.L_x_575:
[----:B------:R-:W-:Y:S01]  /*2a80*/  FSETP.NEU.AND P3, PT, R82, 1, PT ;  /* 0x3f8000005200780b */ /* 0x000fe20003f6d000 */
[----:B------:R-:W-:Y:S01]  /*2a90*/  DADD R66, -RZ, |R56| ;  /* 0x00000000ff427229 */ /* 0x000fe20000000538 */
[----:B------:R-:W-:Y:S01]  /*2aa0*/  BSSY.RECONVERGENT B0, `(.L_x_577) ;  /* 0x0000006000007945 */ /* 0x000fe20003800200 */
[----:B------:R-:W-:Y:S02]  /*2ab0*/  MOV R0, 0x2b00 ;  /* 0x00002b0000007802 */ /* 0x000fe40000000f00 */
[----:B------:R-:W-:Y:S01]  /*2ac0*/  FSEL R69, R65, 0.90138888359069824219, P3 ;  /* 0x3f66c16c41457808 */ /* 0x000fe20001800000 */
[----:B------:R-:W-:Y:S01]  /*2ad0*/  IMAD.MOV.U32 R65, RZ, RZ, 0x40180000 ;  /* 0x40180000ff417424 */ /* 0x000fe200078e00ff */
[----:B------:R-:W-:-:S07]  /*2ae0*/  FSEL R68, R64, 3.1249045965716459206e-25, P3 ;  /* 0x16c16c1740447808 */ /* 0x000fce0001800000 */
[----:B------:R-:W-:Y:S05]  /*2af0*/  CALL.REL.NOINC `($_Z13ADI_2D_SolverififfPfS_S_$__internal_accurate_pow) ;  /* 0x0000003400f47944 */ /* 0x000fea0003c00000 */
[----:B------:R-:W-:Y:S05]  /*2b00*/  BSYNC.RECONVERGENT B0 ;  /* 0x0000000000007941 */ /* 0x000fea0003800200 */
.L_x_577:
        /* <DEDUP_REMOVED lines=36> */
.L_x_579:
[----:B------:R-:W-:Y:S05]  /*2d50*/  BSYNC.RECONVERGENT B1 ;  /* 0x0000000000017941 */ /* 0x000fea0003800200 */
.L_x_578:
[----:B------:R-:W-:Y:S01]  /*2d60*/  FSETP.NEU.AND P3, PT, R44, 1, PT ;  /* 0x3f8000002c00780b */ /* 0x000fe20003f6d000 */
[----:B------:R-:W-:Y:S01]  /*2d70*/  FADD R76, R3, R10 ;  /* 0x0000000a034c7221 */ /* 0x000fe20000000000 */
[----:B------:R-:W-:Y:S01]  /*2d80*/  DADD R66, -RZ, |R60| ;  /* 0x00000000ff427229 */ /* 0x000fe2000000053c */
[----:B------:R-:W-:Y:S01]  /*2d90*/  BSSY.RECONVERGENT B0, `(.L_x_580) ;  /* 0x0000009000007945 */ /* 0x000fe20003800200 */
[----:B------:R-:W-:Y:S02]  /*2da0*/  FSEL R64, R64, 3.1249045965716459206e-25, P3 ;  /* 0x16c16c1740407808 */ /* 0x000fe40001800000 */
[----:B------:R-:W-:Y:S01]  /*2db0*/  FSEL R65, R65, 0.90138888359069824219, P3 ;  /* 0x3f66c16c41417808 */ /* 0x000fe20001800000 */
[----:B------:R-:W0:Y:S01]  /*2dc0*/  F2F.F64.F32 R76, R76 ;  /* 0x0000004c004c7310 */ /* 0x000e220000201800 */
[----:B------:R-:W-:-:S04]  /*2dd0*/  MOV R0, 0x2e20 ;  /* 0x00002e2000007802 */ /* 0x000fc80000000f00 */
[----:B------:R-:W-:Y:S01]  /*2de0*/  DADD R68, R68, R64 ;  /* 0x0000000044447229 */ /* 0x000fe20000000040 */
[----:B------:R-:W-:-:S07]  /*2df0*/  IMAD.MOV.U32 R65, RZ, RZ, 0x40180000 ;  /* 0x40180000ff417424 */ /* 0x000fce00078e00ff */
[----:B------:R-:W-:-:S11]  /*2e00*/  DMUL R74, R50, R68 ;  /* 0x00000044324a7228 */ /* 0x000fd60000000000 */
[----:B0-----:R-:W-:Y:S05]  /*2e10*/  CALL.REL.NOINC `($_Z13ADI_2D_SolverififfPfS_S_$__internal_accurate_pow) ;  /* 0x00000034002c7944 */ /* 0x001fea0003c00000 */
[----:B------:R-:W-:Y:S05]  /*2e20*/  BSYNC.RECONVERGENT B0 ;  /* 0x0000000000007941 */ /* 0x000fea0003800200 */
.L_x_580:
        /* <DEDUP_REMOVED lines=39> */
.L_x_582:
[----:B------:R-:W-:Y:S05]  /*30a0*/  BSYNC.RECONVERGENT B1 ;  /* 0x0000000000017941 */ /* 0x000fea0003800200 */
.L_x_581:
[----:B------:R-:W-:Y:S01]  /*30b0*/  LDS R0, [R45+0xc] ;  /* 0x00000c002d007984 */ /* 0x000fe20000000800 */
[----:B------:R-:W-:Y:S01]  /*30c0*/  FSETP.NEU.AND P3, PT, R46, 1, PT ;  /* 0x3f8000002e00780b */ /* 0x000fe20003f6d000 */
[----:B------:R-:W-:Y:S01]  /*30d0*/  DADD R66, -RZ, |R54| ;  /* 0x00000000ff427229 */ /* 0x000fe20000000536 */
[----:B------:R-:W-:Y:S01]  /*30e0*/  BSSY.RECONVERGENT B0, `(.L_x_583) ;  /* 0x000000a000007945 */ /* 0x000fe20003800200 */
[----:B------:R-:W0:Y:S01]  /*30f0*/  LDS R69, [R45+0x24] ;  /* 0x000024002d457984 */ /* 0x000e220000000800 */
[----:B------:R-:W-:Y:S02]  /*3100*/  FSEL R72, R64, 3.1249045965716459206e-25, P3 ;  /* 0x16c16c1740487808 */ /* 0x000fe40001800000 */
[----:B------:R-:W-:Y:S01]  /*3110*/  FSEL R73, R65, 0.90138888359069824219, P3 ;  /* 0x3f66c16c41497808 */ /* 0x000fe20001800000 */
[----:B------:R-:W-:Y:S02]  /*3120*/  IMAD.MOV.U32 R65, RZ, RZ, 0x40180000 ;  /* 0x40180000ff417424 */ /* 0x000fe400078e00ff */
[----:B0-----:R-:W-:-:S03]  /*3130*/  FADD R70, R0, R69 ;  /* 0x0000004500467221 */ /* 0x001fc60000000000 */
[----:B------:R-:W-:Y:S01]  /*3140*/  DMUL R68, R52, R72 ;  /* 0x0000004834447228 */ /* 0x000fe20000000000 */
[----:B------:R-:W-:Y:S02]  /*3150*/  MOV R0, 0x3180 ;  /* 0x0000318000007802 */ /* 0x000fe40000000f00 */
[----:B------:R-:W0:Y:S08]  /*3160*/  F2F.F64.F32 R70, R70 ;  /* 0x0000004600467310 */ /* 0x000e300000201800 */
[----:B0-----:R-:W-:Y:S05]  /*3170*/  CALL.REL.NOINC `($_Z13ADI_2D_SolverififfPfS_S_$__internal_accurate_pow) ;  /* 0x0000003000547944 */ /* 0x001fea0003c00000 */
[----:B------:R-:W-:Y:S05]  /*3180*/  BSYNC.RECONVERGENT B0 ;  /* 0x0000000000007941 */ /* 0x000fea0003800200 */
.L_x_583:
        /* <DEDUP_REMOVED lines=36> */
.L_x_585:
[----:B------:R-:W-:Y:S05]  /*33d0*/  BSYNC.RECONVERGENT B1 ;  /* 0x0000000000017941 */ /* 0x000fea0003800200 */
.L_x_584:
[----:B------:R-:W-:Y:S01]  /*33e0*/  FSEL R64, R64, 3.1249045965716459206e-25, P4 ;  /* 0x16c16c1740407808 */ /* 0x000fe20002000000 */
[----:B------:R-:W0:Y:S01]  /*33f0*/  F2F.F64.F32 R86, R86 ;  /* 0x0000005600567310 */ /* 0x000e220000201800 */
[----:B------:R-:W-:Y:S01]  /*3400*/  FSEL R65, R65, 0.90138888359069824219, P4 ;  /* 0x3f66c16c41417808 */ /* 0x000fe20002000000 */
[----:B------:R-:W-:Y:S01]  /*3410*/  DADD R66, -RZ, |R58| ;  /* 0x00000000ff427229 */ /* 0x000fe2000000053a */
[----:B------:R-:W-:Y:S01]  /*3420*/  BSSY.RECONVERGENT B0, `(.L_x_586) ;  /* 0x000000b000007945 */ /* 0x000fe20003800200 */
[----:B------:R-:W-:-:S03]  /*3430*/  MOV R0, 0x34d0 ;  /* 0x000034d000007802 */ /* 0x000fc60000000f00 */
[----:B------:R-:W-:Y:S01]  /*3440*/  DADD R72, R72, R64 ;  /* 0x0000000048487229 */ /* 0x000fe20000000040 */
[----:B------:R-:W-:-:S07]  /*3450*/  IMAD.MOV.U32 R65, RZ, RZ, 0x40200000 ;  /* 0x40200000ff417424 */ /* 0x000fce00078e00ff */
[----:B------:R-:W-:-:S08]  /*3460*/  DMUL R72, R52, R72 ;  /* 0x0000004834487228 */ /* 0x000fd00000000000 */
[----:B------:R-:W-:-:S08]  /*3470*/  DMUL R72, R70, R72 ;  /* 0x0000004846487228 */ /* 0x000fd00000000000 */
[----:B------:R-:W-:-:S08]  /*3480*/  DFMA R68, R68, R70, R72 ;  /* 0x000000464444722b */ /* 0x000fd00000000048 */
[----:B------:R-:W-:-:S08]  /*3490*/  DFMA R68, R74, R76, R68 ;  /* 0x0000004c4a44722b */ /* 0x000fd00000000044 */
[----:B0-----:R-:W-:-:S06]  /*34a0*/  DADD R68, R68, R86 ;  /* 0x0000000044447229 */ /* 0x001fcc0000000056 */
[----:B------:R0:W1:Y:S05]  /*34b0*/  F2F.F32.F64 R85, R68 ;  /* 0x0000004400557310 */ /* 0x00006a0000301000 */
[----:B01----:R-:W-:Y:S05]  /*34c0*/  CALL.REL.NOINC `($_Z13ADI_2D_SolverififfPfS_S_$__internal_accurate_pow) ;  /* 0x0000002c00807944 */ /* 0x003fea0003c00000 */
[----:B------:R-:W-:Y:S05]  /*34d0*/  BSYNC.RECONVERGENT B0 ;  /* 0x0000000000007941 */ /* 0x000fea0003800200 */
.L_x_586:
        /* <DEDUP_REMOVED lines=32> */
[----:B------:R-:W-:Y:S05]  /*36e0*/  CALL.REL.NOINC `($__internal_11_$__cuda_sm20_div_rn_f64_full) ;  /* 0x0000002400687944 */ /* 0x000fea0003c00000 */
.L_x_588:
[----:B------:R-:W-:Y:S05]  /*36f0*/  BSYNC.RECONVERGENT B1 ;  /* 0x0000000000017941 */ /* 0x000fea0003800200 */
.L_x_587:
[----:B------:R-:W-:Y:S01]  /*3700*/  FSETP.NEU.AND P3, PT, R82, 1, PT ;  /* 0x3f8000005200780b */ /* 0x000fe20003f6d000 */
[----:B------:R-:W-:Y:S01]  /*3710*/  DADD R66, -RZ, |R56| ;  /* 0x00000000ff427229 */ /* 0x000fe20000000538 */
[----:B------:R-:W-:Y:S01]  /*3720*/  BSSY.RECONVERGENT B0, `(.L_x_589) ;  /* 0x0000006000007945 */ /* 0x000fe20003800200 */
[----:B------:R-:W-:Y:S02]  /*3730*/  MOV R0, 0x3780 ;  /* 0x0000378000007802 */ /* 0x000fe40000000f00 */
[----:B------:R-:W-:Y:S01]  /*3740*/  FSEL R69, R65, 0.5390872955322265625, P3 ;  /* 0x3f0a01a041457808 */ /* 0x000fe20001800000 */
[----:B------:R-:W-:Y:S01]  /*3750*/  IMAD.MOV.U32 R65, RZ, RZ, 0x40200000 ;  /* 0x40200000ff417424 */ /* 0x000fe200078e00ff */
[----:B------:R-:W-:-:S07]  /*3760*/  FSEL R68, R64, 2.6805903767080696074e-23, P3 ;  /* 0x1a01a01a40447808 */ /* 0x000fce0001800000 */
[----:B------:R-:W-:Y:S05]  /*3770*/  CALL.REL.NOINC `($_Z13ADI_2D_SolverififfPfS_S_$__internal_accurate_pow) ;  /* 0x0000002800d47944 */ /* 0x000fea0003c00000 */
[----:B------:R-:W-:Y:S05]  /*3780*/  BSYNC.RECONVERGENT B0 ;  /* 0x0000000000007941 */ /* 0x000fea0003800200 */
.L_x_589:
        /* <DEDUP_REMOVED lines=36> */
.L_x_591:
[----:B------:R-:W-:Y:S05]  /*39d0*/  BSYNC.RECONVERGENT B1 ;  /* 0x0000000000017941 */ /* 0x000fea0003800200 */
.L_x_590:
[----:B------:R-:W-:Y:S01]  /*39e0*/  FSETP.NEU.AND P3, PT, R44, 1, PT ;  /* 0x3f8000002c00780b */ /* 0x000fe20003f6d000 */
[----:B------:R-:W-:Y:S01]  /*39f0*/  FADD R76, R2, R9 ;  /* 0x00000009024c7221 */ /* 0x000fe20000000000 */
[----:B------:R-:W-:Y:S01]  /*3a00*/  DADD R66, -RZ, |R60| ;  /* 0x00000000ff427229 */ /* 0x000fe2000000053c */
[----:B------:R-:W-:Y:S01]  /*3a10*/  BSSY.RECONVERGENT B0, `(.L_x_592) ;  /* 0x0000009000007945 */ /* 0x000fe20003800200 */
[----:B------:R-:W-:Y:S02]  /*3a20*/  FSEL R64, R64, 2.6805903767080696074e-23, P3 ;  /* 0x1a01a01a40407808 */ /* 0x000fe40001800000 */
[----:B------:R-:W-:Y:S01]  /*3a30*/  FSEL R65, R65, 0.5390872955322265625, P3 ;  /* 0x3f0a01a041417808 */ /* 0x000fe20001800000 */
[----:B------:R-:W0:Y:S01]  /*3a40*/  F2F.F64.F32 R76, R76 ;  /* 0x0000004c004c7310 */ /* 0x000e220000201800 */
[----:B------:R-:W-:-:S04]  /*3a50*/  MOV R0, 0x3aa0 ;  /* 0x00003aa000007802 */ /* 0x000fc80000000f00 */
[----:B------:R-:W-:Y:S01]  /*3a60*/  DADD R68, R68, R64 ;  /* 0x0000000044447229 */ /* 0x000fe20000000040 */
[----:B------:R-:W-:-:S07]  /*3a70*/  IMAD.MOV.U32 R65, RZ, RZ, 0x40200000 ;  /* 0x40200000ff417424 */ /* 0x000fce00078e00ff */
[----:B------:R-:W-:-:S11]  /*3a80*/  DMUL R74, R50, R68 ;  /* 0x00000044324a7228 */ /* 0x000fd60000000000 */
[----:B0-----:R-:W-:Y:S05]  /*3a90*/  CALL.REL.NOINC `($_Z13ADI_2D_SolverififfPfS_S_$__internal_accurate_pow) ;  /* 0x00000028000c7944 */ /* 0x001fea0003c00000 */
[----:B------:R-:W-:Y:S05]  /*3aa0*/  BSYNC.RECONVERGENT B0 ;  /* 0x0000000000007941 */ /* 0x000fea0003800200 */
.L_x_592:
        /* <DEDUP_REMOVED lines=39> */
.L_x_594:
[----:B------:R-:W-:Y:S05]  /*3d20*/  BSYNC.RECONVERGENT B1 ;  /* 0x0000000000017941 */ /* 0x000fea0003800200 */
.L_x_593:
[----:B------:R-:W-:Y:S01]  /*3d30*/  LDS R0, [R45+0x8] ;  /* 0x000008002d007984 */ /* 0x000fe20000000800 */
[----:B------:R-:W-:Y:S01]  /*3d40*/  FSETP.NEU.AND P3, PT, R46, 1, PT ;  /* 0x3f8000002e00780b */ /* 0x000fe20003f6d000 */
[----:B------:R-:W-:Y:S01]  /*3d50*/  DADD R66, -RZ, |R54| ;  /* 0x00000000ff427229 */ /* 0x000fe20000000536 */
[----:B------:R-:W-:Y:S01]  /*3d60*/  BSSY.RECONVERGENT B0, `(.L_x_595) ;  /* 0x000000a000007945 */ /* 0x000fe20003800200 */
[----:B------:R-:W0:Y:S01]  /*3d70*/  LDS R69, [R45+0x28] ;  /* 0x000028002d457984 */ /* 0x000e220000000800 */
[----:B------:R-:W-:Y:S02]  /*3d80*/  FSEL R72, R64, 2.6805903767080696074e-23, P3 ;  /* 0x1a01a01a40487808 */ /* 0x000fe40001800000 */
[----:B------:R-:W-:Y:S01]  /*3d90*/  FSEL R73, R65, 0.5390872955322265625, P3 ;  /* 0x3f0a01a041497808 */ /* 0x000fe20001800000 */
[----:B------:R-:W-:Y:S02]  /*3da0*/  IMAD.MOV.U32 R65, RZ, RZ, 0x40200000 ;  /* 0x40200000ff417424 */ /* 0x000fe400078e00ff */
[----:B0-----:R-:W-:-:S03]  /*3db0*/  FADD R70, R0, R69 ;  /* 0x0000004500467221 */ /* 0x001fc60000000000 */
[----:B------:R-:W-:Y:S01]  /*3dc0*/  DMUL R68, R52, R72 ;  /* 0x0000004834447228 */ /* 0x000fe20000000000 */
[----:B------:R-:W-:Y:S02]  /*3dd0*/  MOV R0, 0x3e00 ;  /* 0x00003e0000007802 */ /* 0x000fe40000000f00 */
[----:B------:R-:W0:Y:S08]  /*3de0*/  F2F.F64.F32 R70, R70 ;  /* 0x0000004600467310 */ /* 0x000e300000201800 */
[----:B0-----:R-:W-:Y:S05]  /*3df0*/  CALL.REL.NOINC `($_Z13ADI_2D_SolverififfPfS_S_$__internal_accurate_pow) ;  /* 0x0000002400347944 */ /* 0x001fea0003c00000 */
[----:B------:R-:W-:Y:S05]  /*3e00*/  BSYNC.RECONVERGENT B0 ;  /* 0x0000000000007941 */ /* 0x000fea0003800200 */
.L_x_595:
        /* <DEDUP_REMOVED lines=36> */
.L_x_597:
[----:B------:R-:W-:Y:S05]  /*4050*/  BSYNC.RECONVERGENT B1 ;  /* 0x0000000000017941 */ /* 0x000fea0003800200 */
.L_x_596:
[----:B------:R-:W-:Y:S01]  /*4060*/  FSEL R64, R64, 2.6805903767080696074e-23, P4 ;  /* 0x1a01a01a40407808 */ /* 0x000fe20002000000 */
[----:B------:R-:W-:Y:S01]  /*4070*/  DADD R66, -RZ, |R58| ;  /* 0x00000000ff427229 */ /* 0x000fe2000000053a */
[----:B------:R-:W-:Y:S01]  /*4080*/  FSEL R65, R65, 0.5390872955322265625, P4 ;  /* 0x3f0a01a041417808 */ /* 0x000fe20002000000 */
        /* <DEDUP_REMOVED lines=13> */
.L_x_598:
        /* <DEDUP_REMOVED lines=32> */
[----:B------:R-:W-:Y:S05]  /*4360*/  CALL.REL.NOINC `($__internal_11_$__cuda_sm20_div_rn_f64_full) ;  /* 0x0000001800487944 */ /* 0x000fea0003c00000 */
.L_x_600:
[----:B------:R-:W-:Y:S05]  /*4370*/  BSYNC.RECONVERGENT B1 ;  /* 0x0000000000017941 */ /* 0x000fea0003800200 */
.L_x_599:
[----:B------:R-:W-:Y:S01]  /*4380*/  FSETP.NEU.AND P3, PT, R82, 1, PT ;  /* 0x3f8000005200780b */ /* 0x000fe20003f6d000 */
[----:B------:R-:W-:Y:S01]  /*4390*/  DADD R66, -RZ, |R56| ;  /* 0x00000000ff427229 */ /* 0x000fe20000000538 */
[----:B------:R-:W-:Y:S01]  /*43a0*/  BSSY.RECONVERGENT B0, `(.L_x_601) ;  /* 0x0000006000007945 */ /* 0x000fe20003800200 */
[----:B------:R-:W-:Y:S02]  /*43b0*/  MOV R0, 0x4400 ;  /* 0x0000440000007802 */ /* 0x000fe40000000f00 */
[----:B------:R-:W-:Y:S01]  /*43c0*/  FSEL R69, R65, 0.31736990809440612793, P3 ;  /* 0x3ea27e4f41457808 */ /* 0x000fe20001800000 */
[----:B------:R-:W-:Y:S01]  /*43d0*/  IMAD.MOV.U32 R65, RZ, RZ, 0x40240000 ;  /* 0x40240000ff417424 */ /* 0x000fe200078e00ff */
[----:B------:R-:W-:-:S07]  /*43e0*/  FSEL R68, R64, -1.481905565015040338e-05, P3 ;  /* 0xb7789f5c40447808 */ /* 0x000fce0001800000 */
[----:B------:R-:W-:Y:S05]  /*43f0*/  CALL.REL.NOINC `($_Z13ADI_2D_SolverififfPfS_S_$__internal_accurate_pow) ;  /* 0x0000001c00b47944 */ /* 0x000fea0003c00000 */
[----:B------:R-:W-:Y:S05]  /*4400*/  BSYNC.RECONVERGENT B0 ;  /* 0x0000000000007941 */ /* 0x000fea0003800200 */
.L_x_601:
        /* <DEDUP_REMOVED lines=36> */
.L_x_603:
[----:B------:R-:W-:Y:S05]  /*4650*/  BSYNC.RECONVERGENT B1 ;  /* 0x0000000000017941 */ /* 0x000fea0003800200 */
.L_x_602:
[----:B------:R-:W-:Y:S01]  /*4660*/  FSETP.NEU.AND P3, PT, R44, 1, PT ;  /* 0x3f8000002c00780b */ /* 0x000fe20003f6d000 */
[----:B------:R-:W-:Y:S01]  /*4670*/  FADD R76, R12, R43 ;  /* 0x0000002b0c4c7221 */ /* 0x000fe20000000000 */
[----:B------:R-:W-:Y:S01]  /*4680*/  DADD R66, -RZ, |R60| ;  /* 0x00000000ff427229 */ /* 0x000fe2000000053c */
[----:B------:R-:W-:Y:S01]  /*4690*/  BSSY.RECONVERGENT B0, `(.L_x_604) ;  /* 0x0000009000007945 */ /* 0x000fe20003800200 */
[----:B------:R-:W-:Y:S02]  /*46a0*/  FSEL R64, R64, -1.481905565015040338e-05, P3 ;  /* 0xb7789f5c40407808 */ /* 0x000fe40001800000 */
[----:B------:R-:W-:Y:S01]  /*46b0*/  FSEL R65, R65, 0.31736990809440612793, P3 ;  /* 0x3ea27e4f41417808 */ /* 0x000fe20001800000 */
[----:B------:R-:W0:Y:S01]  /*46c0*/  F2F.F64.F32 R76, R76 ;  /* 0x0000004c004c7310 */ /* 0x000e220000201800 */
[----:B------:R-:W-:-:S04]  /*46d0*/  MOV R0, 0x4720 ;  /* 0x0000472000007802 */ /* 0x000fc80000000f00 */
[----:B------:R-:W-:Y:S01]  /*46e0*/  DADD R68, R68, R64 ;  /* 0x0000000044447229 */ /* 0x000fe20000000040 */
[----:B------:R-:W-:-:S07]  /*46f0*/  IMAD.MOV.U32 R65, RZ, RZ, 0x40240000 ;  /* 0x40240000ff417424 */ /* 0x000fce00078e00ff */
[----:B------:R-:W-:-:S11]  /*4700*/  DMUL R74, R50, R68 ;  /* 0x00000044324a7228 */ /* 0x000fd60000000000 */
[----:B0-----:R-:W-:Y:S05]  /*4710*/  CALL.REL.NOINC `($_Z13ADI_2D_SolverififfPfS_S_$__internal_accurate_pow) ;  /* 0x0000001800ec7944 */ /* 0x001fea0003c00000 */
[----:B------:R-:W-:Y:S05]  /*4720*/  BSYNC.RECONVERGENT B0 ;  /* 0x0000000000007941 */ /* 0x000fea0003800200 */
.L_x_604:
        /* <DEDUP_REMOVED lines=39> */
.L_x_606:
[----:B------:R-:W-:Y:S05]  /*49a0*/  BSYNC.RECONVERGENT B1 ;  /* 0x0000000000017941 */ /* 0x000fea0003800200 */
.L_x_605:
[----:B------:R-:W-:Y:S01]  /*49b0*/  LDS R0, [R45+0x4] ;  /* 0x000004002d007984 */ /* 0x000fe20000000800 */
[----:B------:R-:W-:Y:S01]  /*49c0*/  FSETP.NEU.AND P3, PT, R46, 1, PT ;  /* 0x3f8000002e00780b */ /* 0x000fe20003f6d000 */
[----:B------:R-:W-:Y:S01]  /*49d0*/  DADD R66, -RZ, |R54| ;  /* 0x00000000ff427229 */ /* 0x000fe20000000536 */
[----:B------:R-:W-:Y:S01]  /*49e0*/  BSSY.RECONVERGENT B0, `(.L_x_607) ;  /* 0x000000a000007945 */ /* 0x000fe20003800200 */
[----:B------:R-:W0:Y:S01]  /*49f0*/  LDS R69, [R45+0x2c] ;  /* 0x00002c002d457984 */ /* 0x000e220000000800 */
[----:B------:R-:W-:Y:S02]  /*4a00*/  FSEL R72, R64, -1.481905565015040338e-05, P3 ;  /* 0xb7789f5c40487808 */ /* 0x000fe40001800000 */
[----:B------:R-:W-:Y:S01]  /*4a10*/  FSEL R73, R65, 0.31736990809440612793, P3 ;  /* 0x3ea27e4f41497808 */ /* 0x000fe20001800000 */
[----:B------:R-:W-:Y:S02]  /*4a20*/  IMAD.MOV.U32 R65, RZ, RZ, 0x40240000 ;  /* 0x40240000ff417424 */ /* 0x000fe400078e00ff */
[----:B0-----:R-:W-:-:S03]  /*4a30*/  FADD R70, R0, R69 ;  /* 0x0000004500467221 */ /* 0x001fc60000000000 */
[----:B------:R-:W-:Y:S01]  /*4a40*/  DMUL R68, R52, R72 ;  /* 0x0000004834447228 */ /* 0x000fe20000000000 */
[----:B------:R-:W-:Y:S02]  /*4a50*/  MOV R0, 0x4a80 ;  /* 0x00004a8000007802 */ /* 0x000fe40000000f00 */
[----:B------:R-:W0:Y:S08]  /*4a60*/  F2F.F64.F32 R70, R70 ;  /* 0x0000004600467310 */ /* 0x000e300000201800 */
[----:B0-----:R-:W-:Y:S05]  /*4a70*/  CALL.REL.NOINC `($_Z13ADI_2D_SolverififfPfS_S_$__internal_accurate_pow) ;  /* 0x0000001800147944 */ /* 0x001fea0003c00000 */
[----:B------:R-:W-:Y:S05]  /*4a80*/  BSYNC.RECONVERGENT B0 ;  /* 0x0000000000007941 */ /* 0x000fea0003800200 */
.L_x_607:
        /* <DEDUP_REMOVED lines=36> */
.L_x_609:
[----:B------:R-:W-:Y:S05]  /*4cd0*/  BSYNC.RECONVERGENT B1 ;  /* 0x0000000000017941 */ /* 0x000fea0003800200 */
.L_x_608:
[----:B------:R-:W-:Y:S01]  /*4ce0*/  FSEL R64, R64, -1.481905565015040338e-05, P4 ;  /* 0xb7789f5c40407808 */ /* 0x000fe20002000000 */
[----:B------:R-:W0:Y:S01]  /*4cf0*/  F2F.F64.F32 R86, R86 ;  /* 0x0000005600567310 */ /* 0x000e220000201800 */
[----:B------:R-:W-:Y:S01]  /*4d00*/  FSEL R65, R65, 0.31736990809440612793, P4 ;  /* 0x3ea27e4f41417808 */ /* 0x000fe20002000000 */
        /* <DEDUP_REMOVED lines=13> */
.L_x_610:
[----:B------:R-:W-:Y:S01]  /*4de0*/  FSETP.NEU.AND P6, PT, R82, RZ, PT ;  /* 0x000000ff5200720b */ /* 0x000fe20003fcd000 */
[----:B------:R-:W-:Y:S01]  /*4df0*/  IMAD.MOV.U32 R68, RZ, RZ, 0x1 ;  /* 0x00000001ff447424 */ /* 0x000fe200078e00ff */
[----:B------:R-:W-:Y:S01]  /*4e00*/  LOP3.LUT P3, RZ, R42, 0x40000000, RZ, 0xc0, !PT ;  /* 0x400000002aff7812 */ /* 0x000fe2000786c0ff */
[----:B------:R-:W-:Y:S01]  /*4e10*/  BSSY.RECONVERGENT B1, `(.L_x_611) ;  /* 0x000001e000017945 */ /* 0x000fe20003800200 */
[----:B------:R-:W-:Y:S02]  /*4e20*/  FSEL R0, R65, RZ, P6 ;  /* 0x000000ff41007208 */ /* 0x000fe40003000000 */
[----:B------:R-:W-:Y:S01]  /*4e30*/  FSEL R71, R64, RZ, P6 ;  /* 0x000000ff40477208 */ /* 0x000fe20003000000 */
[----:B------:R-:W-:Y:S01]  /*4e40*/  DADD R64, R58, 12 ;  /* 0x402800003a407429 */ /* 0x000fe20000000000 */
[----:B------:R-:W-:Y:S02]  /*4e50*/  FSEL R67, R0, RZ, P0 ;  /* 0x000000ff00437208 */ /* 0x000fe40000000000 */
[----:B------:R-:W-:-:S07]  /*4e60*/  FSEL R69, R71, +QNAN , P0 ;  /* 0x7ff0000047457808 */ /* 0x000fce0000000000 */
        /* <DEDUP_REMOVED lines=23> */
[----:B------:R-:W-:Y:S05]  /*4fe0*/  CALL.REL.NOINC `($__internal_11_$__cuda_sm20_div_rn_f64_full) ;  /* 0x0000000c00287944 */ /* 0x000fea0003c00000 */
.L_x_612:
[----:B------:R-:W-:Y:S05]  /*4ff0*/  BSYNC.RECONVERGENT B1 ;  /* 0x0000000000017941 */ /* 0x000fea0003800200 */
.L_x_611:
[----:B------:R-:W-:Y:S01]  /*5000*/  FSETP.NEU.AND P0, PT, R82, 1, PT ;  /* 0x3f8000005200780b */ /* 0x000fe20003f0d000 */
[----:B------:R-:W-:Y:S01]  /*5010*/  DADD R66, -RZ, |R56| ;  /* 0x00000000ff427229 */ /* 0x000fe20000000538 */
[----:B------:R-:W-:Y:S01]  /*5020*/  BSSY.RECONVERGENT B0, `(.L_x_613) ;  /* 0x0000006000007945 */ /* 0x000fe20003800200 */
[----:B------:R-:W-:Y:S02]  /*5030*/  MOV R0, 0x5080 ;  /* 0x0000508000007802 */ /* 0x000fe40000000f00 */
[----:B------:R-:W-:Y:S01]  /*5040*/  FSEL R69, R65, 0.17376267910003662109, P0 ;  /* 0x3e31eed841457808 */ /* 0x000fe20000000000 */
[----:B------:R-:W-:Y:S01]  /*5050*/  IMAD.MOV.U32 R65, RZ, RZ, 0x40280000 ;  /* 0x40280000ff417424 */ /* 0x000fe200078e00ff */
[----:B------:R-:W-:-:S07]  /*5060*/  FSEL R68, R64, -1.54028256424871466263e+29, P0 ;  /* 0xeff8d89840447808 */ /* 0x000fce0000000000 */
[----:B------:R-:W-:Y:S05]  /*5070*/  CALL.REL.NOINC `($_Z13ADI_2D_SolverififfPfS_S_$__internal_accurate_pow) ;  /* 0x0000001000947944 */ /* 0x000fea0003c00000 */
[----:B------:R-:W-:Y:S05]  /*5080*/  BSYNC.RECONVERGENT B0 ;  /* 0x0000000000007941 */ /* 0x000fea0003800200 */
.L_x_613:
[----:B------:R-:W-:Y:S01]  /*5090*/  FSETP.NEU.AND P3, PT, R44, RZ, PT ;  /* 0x000000ff2c00720b */ /* 0x000fe20003f6d000 */
[----:B------:R-:W-:Y:S01]  /*50a0*/  IMAD.MOV.U32 R70, RZ, RZ, 0x1 ;  /* 0x00000001ff467424 */ /* 0x000fe200078e00ff */
[----:B------:R-:W-:Y:S01]  /*50b0*/  LOP3.LUT P0, RZ, R42, 0x80000000, RZ, 0xc0, !PT ;  /* 0x800000002aff7812 */ /* 0x000fe2000780c0ff */
[----:B------:R-:W-:Y:S01]  /*50c0*/  BSSY.RECONVERGENT B1, `(.L_x_614) ;  /* 0x000001f000017945 */ /* 0x000fe20003800200 */
[----:B------:R-:W-:Y:S02]  /*50d0*/  FSEL R0, R65, RZ, P3 ;  /* 0x000000ff41007208 */ /* 0x000fe40001800000 */
[----:B------:R-:W-:Y:S01]  /*50e0*/  FSEL R73, R64, RZ, P3 ;  /* 0x000000ff40497208 */ /* 0x000fe20001800000 */
[----:B------:R-:W-:Y:S01]  /*50f0*/  DADD R64, R56, 12 ;  /* 0x4028000038407429 */ /* 0x000fe20000000000 */
[----:B------:R-:W-:-:S04]  /*5100*/  LOP3.LUT P2, RZ, R42, 0x10, RZ, 0xc0, !PT ;  /* 0x000000102aff7812 */ /* 0x000fc8000784c0ff */
[----:B------:R-:W-:Y:S02]  /*5110*/  FSEL R71, R73, +QNAN , P2 ;  /* 0x7ff0000049477808 */ /* 0x000fe40001000000 */
        /* <DEDUP_REMOVED lines=25> */
.L_x_615:
[----:B------:R-:W-:Y:S05]  /*52b0*/  BSYNC.RECONVERGENT B1 ;  /* 0x0000000000017941 */ /* 0x000fea0003800200 */
.L_x_614:
        /* <DEDUP_REMOVED lines=11> */
[----:B01----:R-:W-:Y:S05]  /*5370*/  CALL.REL.NOINC `($_Z13ADI_2D_SolverififfPfS_S_$__internal_accurate_pow) ;  /* 0x0000000c00d47944 */ /* 0x003fea0003c00000 */
[----:B------:R-:W-:Y:S05]  /*5380*/  BSYNC.RECONVERGENT B0 ;  /* 0x0000000000007941 */ /* 0x000fea0003800200 */
.L_x_616:
[----:B------:R-:W-:Y:S01]  /*5390*/  FSETP.NEU.AND P3, PT, R46, RZ, PT ;  /* 0x000000ff2e00720b */ /* 0x000fe20003f6d000 */
[----:B------:R-:W-:Y:S01]  /*53a0*/  IMAD.MOV.U32 R66, RZ, RZ, 0x0 ;  /* 0x00000000ff427424 */ /* 0x000fe200078e00ff */
[----:B------:R-:W-:Y:S01]  /*53b0*/  LOP3.LUT P1, RZ, R47, 0x1, RZ, 0xc0, !PT ;  /* 0x000000012fff7812 */ /* 0x000fe2000782c0ff */
[----:B------:R-:W-:Y:S01]  /*53c0*/  BSSY.RECONVERGENT B1, `(.L_x_617) ;  /* 0x0000020000017945 */ /* 0x000fe20003800200 */
[----:B------:R-:W-:Y:S02]  /*53d0*/  FSEL R0, R65, RZ, P3 ;  /* 0x000000ff41007208 */ /* 0x000fe40001800000 */
[----:B------:R-:W-:Y:S01]  /*53e0*/  FSEL R11, R64, RZ, P3 ;  /* 0x000000ff400b7208 */ /* 0x000fe20001800000 */
[----:B------:R-:W-:Y:S01]  /*53f0*/  DADD R64, R60, 12 ;  /* 0x402800003c407429 */ /* 0x000fe20000000000 */
[C---:B------:R-:W-:Y:S02]  /*5400*/  LOP3.LUT P2, RZ, R42.reuse, 0x40, RZ, 0xc0, !PT ;  /* 0x000000402aff7812 */ /* 0x040fe4000784c0ff */
[----:B------:R-:W-:-:S02]  /*5410*/  LOP3.LUT P0, RZ, R42, 0x20, RZ, 0xc0, !PT ;  /* 0x000000202aff7812 */ /* 0x000fc4000780c0ff */
[----:B------:R-:W-:Y:S02]  /*5420*/  FSEL R73, R11, +QNAN , P2 ;  /* 0x7ff000000b497808 */ /* 0x000fe40001000000 */
[----:B------:R-:W-:-:S03]  /*5430*/  FSEL R67, R0, RZ, P2 ;  /* 0x000000ff00437208 */ /* 0x000fc60001000000 */
        /* <DEDUP_REMOVED lines=24> */
.L_x_618:
[----:B------:R-:W-:Y:S05]  /*55c0*/  BSYNC.RECONVERGENT B1 ;  /* 0x0000000000017941 */ /* 0x000fea0003800200 */
.L_x_617:
        /* <DEDUP_REMOVED lines=8> */
[----:B------:R-:W-:Y:S01]  /*5650*/  DMUL R74, R52, R76 ;  /* 0x0000004c344a7228 */ /* 0x000fe20000000000 */
[----:B0-----:R-:W-:Y:S01]  /*5660*/  FADD R11, R0, R11 ;  /* 0x0000000b000b7221 */ /* 0x001fe20000000000 */
[----:B------:R-:W-:-:S03]  /*5670*/  MOV R0, 0x56a0 ;  /* 0x000056a000007802 */ /* 0x000fc60000000f00 */
[----:B------:R0:W1:Y:S06]  /*5680*/  F2F.F64.F32 R86, R11 ;  /* 0x0000000b00567310 */ /* 0x00006c0000201800 */
[----:B01----:R-:W-:Y:S05]  /*5690*/  CALL.REL.NOINC `($_Z13ADI_2D_SolverififfPfS_S_$__internal_accurate_pow) ;  /* 0x0000000c000c7944 */ /* 0x003fea0003c00000 */
[----:B------:R-:W-:Y:S05]  /*56a0*/  BSYNC.RECONVERGENT B0 ;  /* 0x0000000000007941 */ /* 0x000fea0003800200 */
.L_x_619:
        /* <DEDUP_REMOVED lines=15> */
[----:B------:R-:W-:-:S03]  /*57a0*/  @!P1 FSEL R64, R67, R73, P0 ;  /* 0x0000004943409208 */ /* 0x000fc60000000000 */
[----:B------:R-:W-:Y:S02]  /*57b0*/  IMAD.MOV.U32 R66, RZ, RZ, R65 ;  /* 0x000000ffff427224 */ /* 0x000fe400078e0041 */
[----:B------:R-:W-:Y:S01]  /*57c0*/  DFMA R80, R80, R80, R80 ;  /* 0x000000505050722b */ /* 0x000fe20000000050 */
[----:B------:R-:W-:-:S06]  /*57d0*/  IMAD.MOV.U32 R67, RZ, RZ, R64 ;  /* 0x000000ffff437224 */ /* 0x000fcc00078e0040 */
[----:B------:R-:W-:Y:S02]  /*57e0*/  DADD R66, R66, R66 ;  /* 0x0000000042427229 */ /* 0x000fe40000000042 */
[----:B------:R-:W-:-:S08]  /*57f0*/  DFMA R78, R78, R80, R78 ;  /* 0x000000504e4e722b */ /* 0x000fd0000000004e */
[----:B------:R-:W-:Y:S01]  /*5800*/  DFMA R44, R78, -R44, 1 ;  /* 0x3ff000004e2c742b */ /* 0x000fe2000000082c */
[----:B------:R-:W-:-:S07]  /*5810*/  FSETP.GEU.AND P1, PT, |R67|, 6.5827683646048100446e-37, PT ;  /* 0x036000004300780b */ /* 0x000fce0003f2e200 */
        /* <DEDUP_REMOVED lines=11> */
.L_x_621:
[----:B------:R-:W-:Y:S05]  /*58d0*/  BSYNC.RECONVERGENT B1 ;  /* 0x0000000000017941 */ /* 0x000fea0003800200 */
.L_x_620:
[----:B------:R-:W0:Y:S01]  /*58e0*/  LDC.64 R44, c[0x0][0x398] ;  /* 0x0000e600ff2c7b82 */ /* 0x000e220000000a00 */
[----:B------:R-:W2:Y:S01]  /*58f0*/  LDG.E R11, desc[UR6][R48.64] ;  /* 0x00000006300b7981 */ /* 0x000ea2000c1e1900 */
[----:B0-----:R-:W-:-:S06]  /*5900*/  IMAD.WIDE R44, R41, 0x4, R44 ;  /* 0x00000004292c7825 */ /* 0x001fcc00078e022c */
[----:B------:R-:W3:Y:S01]  /*5910*/  LDG.E.CONSTANT R44, desc[UR6][R44.64] ;  /* 0x000000062c2c7981 */ /* 0x000ee2000c1e9900 */
[----:B------:R-:W-:Y:S02]  /*5920*/  FSEL R64, R64, -1.54028256424871466263e+29, P4 ;  /* 0xeff8d89840407808 */ /* 0x000fe40002000000 */
[----:B------:R-:W-:-:S06]  /*5930*/  FSEL R65, R65, 0.17376267910003662109, P4 ;  /* 0x3e31eed841417808 */ /* 0x000fcc0002000000 */
[----:B------:R-:W-:-:S08]  /*5940*/  DADD R76, R76, R64 ;  /* 0x000000004c4c7229 */ /* 0x000fd00000000040 */
[----:B------:R-:W-:-:S08]  /*5950*/  DMUL R76, R52, R76 ;  /* 0x0000004c344c7228 */ /* 0x000fd00000000000 */
[----:B------:R-:W-:Y:S01]  /*5960*/  DMUL R76, R86, R76 ;  /* 0x0000004c564c7228 */ /* 0x000fe20000000000 */
        /* <DEDUP_REMOVED lines=9> */
[----:B------:R-:W-:Y:S02]  /*5a00*/  VIADD R41, R41, UR15 ;  /* 0x0000000f29297c36 */ /* 0x000fe40008000000 */
[----:B--2---:R-:W-:-:S04]  /*5a10*/  FADD R11, R0, -R11 ;  /* 0x8000000b000b7221 */ /* 0x004fc80000000000 */
[----:B---3--:R-:W-:-:S05]  /*5a20*/  FFMA R45, R68, R44, R11 ;  /* 0x0000002c442d7223 */ /* 0x008fca000000000b */
[----:B------:R0:W-:Y:S01]  /*5a30*/  STG.E desc[UR6][R48.64], R45 ;  /* 0x0000002d30007986 */ /* 0x0001e2000c101906 */
[----:B------:R-:W-:Y:S01]  /*5a40*/  IMAD.MOV.U32 R11, RZ, RZ, R43 ;  /* 0x000000ffff0b7224 */ /* 0x000fe200078e002b */
[----:B------:R-:W-:Y:S06]  /*5a50*/  @P0 BRA `(.L_x_622) ;  /* 0xffffffb000240947 */ /* 0x000fec000383ffff */
.L_x_555:
        /* <DEDUP_REMOVED lines=25> */
[----:B0-----:R-:W-:Y:S05]  /*5bf0*/  CALL.REL.NOINC `($__internal_11_$__cuda_sm20_div_rn_f64_full) ;  /* 0x0000000000247944 */ /* 0x001fea0003c00000 */
.L_x_623:
        /* <DEDUP_REMOVED lines=9> */
        .weak           $__internal_11_$__cuda_sm20_div_rn_f64_full
        .type           $__internal_11_$__cuda_sm20_div_rn_f64_full,@function
        .size           $__internal_11_$__cuda_sm20_div_rn_f64_full,($_Z13ADI_2D_SolverififfPfS_S_$__internal_accurate_pow - $__internal_11_$__cuda_sm20_div_rn_f64_full)
$__internal_11_$__cuda_sm20_div_rn_f64_full:
[----:B------:R-:W-:Y:S01]  /*5c90*/  IMAD.MOV.U32 R89, RZ, RZ, R67 ;  /* 0x000000ffff597224 */ /* 0x000fe200078e0043 */
[----:B------:R-:W-:Y:S01]  /*5ca0*/  LOP3.LUT R83, R65, 0x7ff00000, RZ, 0xc0, !PT ;  /* 0x7ff0000041537812 */ /* 0x000fe200078ec0ff */
[----:B------:R-:W-:Y:S01]  /*5cb0*/  IMAD.MOV.U32 R79, RZ, RZ, 0x1ca00000 ;  /* 0x1ca00000ff4f7424 */ /* 0x000fe200078e00ff */
[----:B------:R-:W-:Y:S01]  /*5cc0*/  BSSY.RECONVERGENT B0, `(.L_x_624) ;  /* 0x000005b000007945 */ /* 0x000fe20003800200 */
[----:B------:R-:W-:Y:S01]  /*5cd0*/  IMAD.MOV.U32 R88, RZ, RZ, R66 ;  /* 0x000000ffff587224 */ /* 0x000fe200078e0042 */
[----:B------:R-:W-:Y:S01]  /*5ce0*/  LOP3.LUT R78, R89, 0x7ff00000, RZ, 0xc0, !PT ;  /* 0x7ff00000594e7812 */ /* 0x000fe200078ec0ff */
[----:B------:R-:W-:Y:S01]  /*5cf0*/  IMAD.MOV.U32 R94, RZ, RZ, 0x1 ;  /* 0x00000001ff5e7424 */ /* 0x000fe200078e00ff */
[----:B------:R-:W-:Y:S01]  /*5d00*/  LOP3.LUT R66, R65, 0x800fffff, RZ, 0xc0, !PT ;  /* 0x800fffff41427812 */ /* 0x000fe200078ec0ff */
[----:B------:R-:W-:Y:S01]  /*5d10*/  IMAD.MOV.U32 R92, RZ, RZ, R88 ;  /* 0x000000ffff5c7224 */ /* 0x000fe200078e0058 */
[----:B------:R-:W-:-:S04]  /*5d20*/  ISETP.GE.U32.AND P3, PT, R78, R83, PT ;  /* 0x000000534e00720c */ /* 0x000fc80003f66070 */
[----:B------:R-:W-:Y:S02]  /*5d30*/  SEL R81, R79, 0x63400000, !P3 ;  /* 0x634000004f517807 */ /* 0x000fe40005800000 */
[----:B------:R-:W-:Y:S02]  /*5d40*/  FSETP.GEU.AND P3, PT, |R89|, 1.469367938527859385e-39, PT ;  /* 0x001000005900780b */ /* 0x000fe40003f6e200 */
[----:B------:R-:W-:-:S11]  /*5d50*/  LOP3.LUT R93, R81, 0x800fffff, R89, 0xf8, !PT ;  /* 0x800fffff515d7812 */ /* 0x000fd600078ef859 */
[----:B------:R-:W-:-:S04]  /*5d60*/  @!P3 LOP3.LUT R67, R65, 0x7ff00000, RZ, 0xc0, !PT ;  /* 0x7ff000004143b812 */ /* 0x000fc800078ec0ff */
[----:B------:R-:W-:Y:S02]  /*5d70*/  @!P3 ISETP.GE.U32.AND P6, PT, R78, R67, PT ;  /* 0x000000434e00b20c */ /* 0x000fe40003fc6070 */
[----:B------:R-:W-:Y:S01]  /*5d80*/  LOP3.LUT R67, R66, 0x3ff00000, RZ, 0xfc, !PT ;  /* 0x3ff0000042437812 */ /* 0x000fe200078efcff */
[----:B------:R-:W-:Y:S01]  /*5d90*/  IMAD.MOV.U32 R66, RZ, RZ, R64 ;  /* 0x000000ffff427224 */ /* 0x000fe200078e0040 */
[----:B------:R-:W-:Y:S02]  /*5da0*/  @!P3 SEL R80, R79, 0x63400000, !P6 ;  /* 0x634000004f50b807 */ /* 0x000fe40007000000 */
[----:B------:R-:W-:Y:S02]  /*5db0*/  FSETP.GEU.AND P6, PT, |R65|, 1.469367938527859385e-39, PT ;  /* 0x001000004100780b */ /* 0x000fe40003fce200 */
[----:B------:R-:W-:-:S04]  /*5dc0*/  @!P3 LOP3.LUT R80, R80, 0x80000000, R89, 0xf8, !PT ;  /* 0x800000005050b812 */ /* 0x000fc800078ef859 */
[----:B------:R-:W-:Y:S01]  /*5dd0*/  @!P3 LOP3.LUT R81, R80, 0x100000, RZ, 0xfc, !PT ;  /* 0x001000005051b812 */ /* 0x000fe200078efcff */
[----:B------:R-:W-:-:S06]  /*5de0*/  @!P3 IMAD.MOV.U32 R80, RZ, RZ, RZ ;  /* 0x000000ffff50b224 */ /* 0x000fcc00078e00ff */
[----:B------:R-:W-:Y:S02]  /*5df0*/  @!P6 DMUL R66, R64, 8.98846567431157953865e+307 ;  /* 0x7fe000004042e828 */ /* 0x000fe40000000000 */
[----:B------:R-:W-:Y:S01]  /*5e00*/  @!P3 DFMA R92, R92, 2, -R80 ;  /* 0x400000005c5cb82b */ /* 0x000fe20000000850 */
[----:B------:R-:W-:-:S03]  /*5e10*/  IMAD.MOV.U32 R80, RZ, RZ, R78 ;  /* 0x000000ffff507224 */ /* 0x000fc600078e004e */
[----:B------:R-:W0:Y:S04]  /*5e20*/  MUFU.RCP64H R95, R67 ;  /* 0x00000043005f7308 */ /* 0x000e280000001800 */
[----:B------:R-:W-:Y:S02]  /*5e30*/  @!P6 LOP3.LUT R83, R67, 0x7ff00000, RZ, 0xc0, !PT ;  /* 0x7ff000004353e812 */ /* 0x000fe400078ec0ff */
[----:B------:R-:W-:-:S03]  /*5e40*/  @!P3 LOP3.LUT R80, R93, 0x7ff00000, RZ, 0xc0, !PT ;  /* 0x7ff000005d50b812 */ /* 0x000fc600078ec0ff */
[----:B------:R-:W-:Y:S02]  /*5e50*/  VIADD R84, R83, 0xffffffff ;  /* 0xffffffff53547836 */ /* 0x000fe40000000000 */
[----:B------:R-:W-:-:S05]  /*5e60*/  VIADD R81, R80, 0xffffffff ;  /* 0xffffffff50517836 */ /* 0x000fca0000000000 */
[----:B------:R-:W-:Y:S01]  /*5e70*/  ISETP.GT.U32.AND P3, PT, R81, 0x7feffffe, PT ;  /* 0x7feffffe5100780c */ /* 0x000fe20003f64070 */
[----:B0-----:R-:W-:-:S03]  /*5e80*/  DFMA R90, R94, -R66, 1 ;  /* 0x3ff000005e5a742b */ /* 0x001fc60000000842 */
[----:B------:R-:W-:-:S05]  /*5e90*/  ISETP.GT.U32.OR P3, PT, R84, 0x7feffffe, P3 ;  /* 0x7feffffe5400780c */ /* 0x000fca0001f64470 */
        /* <DEDUP_REMOVED lines=37> */
.L_x_625:
        /* <DEDUP_REMOVED lines=17> */
.L_x_628:
[----:B------:R-:W-:Y:S01]  /*6200*/  LOP3.LUT R65, R65, 0x80000, RZ, 0xfc, !PT ;  /* 0x0008000041417812 */ /* 0x000fe200078efcff */
[----:B------:R-:W-:-:S04]  /*6210*/  IMAD.MOV.U32 R94, RZ, RZ, R64 ;  /* 0x000000ffff5e7224 */ /* 0x000fc800078e0040 */
[----:B------:R-:W-:Y:S01]  /*6220*/  IMAD.MOV.U32 R95, RZ, RZ, R65 ;  /* 0x000000ffff5f7224 */ /* 0x000fe200078e0041 */
[----:B------:R-:W-:Y:S06]  /*6230*/  BRA `(.L_x_626) ;  /* 0x00000000000c7947 */ /* 0x000fec0003800000 */
.L_x_627:
[----:B------:R-:W-:Y:S01]  /*6240*/  LOP3.LUT R65, R89, 0x80000, RZ, 0xfc, !PT ;  /* 0x0008000059417812 */ /* 0x000fe200078efcff */
[----:B------:R-:W-:-:S04]  /*6250*/  IMAD.MOV.U32 R94, RZ, RZ, R88 ;  /* 0x000000ffff5e7224 */ /* 0x000fc800078e0058 */
[----:B------:R-:W-:-:S07]  /*6260*/  IMAD.MOV.U32 R95, RZ, RZ, R65 ;  /* 0x000000ffff5f7224 */ /* 0x000fce00078e0041 */
.L_x_626:
[----:B------:R-:W-:Y:S05]  /*6270*/  BSYNC.RECONVERGENT B0 ;  /* 0x0000000000007941 */ /* 0x000fea0003800200 */
.L_x_624:
[----:B------:R-:W-:Y:S02]  /*6280*/  IMAD.MOV.U32 R66, RZ, RZ, R0 ;  /* 0x000000ffff427224 */ /* 0x000fe400078e0000 */
[----:B------:R-:W-:Y:S02]  /*6290*/  IMAD.MOV.U32 R67, RZ, RZ, 0x0 ;  /* 0x00000000ff437424 */ /* 0x000fe400078e00ff */
[----:B------:R-:W-:Y:S02]  /*62a0*/  IMAD.MOV.U32 R64, RZ, RZ, R94 ;  /* 0x000000ffff407224 */ /* 0x000fe400078e005e */
[----:B------:R-:W-:Y:S01]  /*62b0*/  IMAD.MOV.U32 R65, RZ, RZ, R95 ;  /* 0x000000ffff417224 */ /* 0x000fe200078e005f */
[----:B------:R-:W-:Y:S06]  /*62c0*/  RET.REL.NODEC R66 `(_Z13ADI_2D_SolverififfPfS_S_) ;  /* 0xffffff9c424c7950 */ /* 0x000fec0003c3ffff */
        .type           $_Z13ADI_2D_SolverififfPfS_S_$__internal_accurate_pow,@function
        .size           $_Z13ADI_2D_SolverififfPfS_S_$__internal_accurate_pow,(.L_x_880 - $_Z13ADI_2D_SolverififfPfS_S_$__internal_accurate_pow)
$_Z13ADI_2D_SolverififfPfS_S_$__internal_accurate_pow:
        /* <DEDUP_REMOVED lines=167> */
.L_x_629:
[----:B------:R-:W-:Y:S02]  /*6d40*/  DFMA R80, R80, R66, R66 ;  /* 0x000000425050722b */ /* 0x000fe40000000042 */
[----:B------:R-:W-:-:S08]  /*6d50*/  DSETP.NEU.AND P6, PT, |R66|, +INF , PT ;  /* 0x7ff000004200742a */ /* 0x000fd00003fcd200 */
[----:B------:R-:W-:Y:S01]  /*6d60*/  FSEL R65, R66, R80, !P6 ;  /* 0x0000005042417208 */ /* 0x000fe20007000000 */
[----:B------:R-:W-:Y:S01]  /*6d70*/  IMAD.MOV.U32 R66, RZ, RZ, R0 ;  /* 0x000000ffff427224 */ /* 0x000fe200078e0000 */
[----:B------:R-:W-:Y:S01]  /*6d80*/  FSEL R64, R67, R81, !P6 ;  /* 0x0000005143407208 */ /* 0x000fe20007000000 */
[----:B------:R-:W-:-:S04]  /*6d90*/  IMAD.MOV.U32 R67, RZ, RZ, 0x0 ;  /* 0x00000000ff437424 */ /* 0x000fc800078e00ff */
[----:B------:R-:W-:Y:S05]  /*6da0*/  RET.REL.NODEC R66 `(_Z13ADI_2D_SolverififfPfS_S_) ;  /* 0xffffff9042947950 */ /* 0x000fea0003c3ffff */
.L_x_630:
        /* <DEDUP_REMOVED lines=13> */
.L_x_880:


//--------------------- .text._Z23CrankNicolson_2D_SolverififfPfS_S_ --------------------------
	.section	.text._Z23CrankNicolson_2D_SolverififfPfS_S_,"ax",@progbits
	.align	128
        .global         _Z23CrankNicolson_2D_SolverififfPfS_S_
        .type           _Z23CrankNicolson_2D_SolverififfPfS_S_,@function
        .size           _Z23CrankNicolson_2D_SolverififfPfS_S_,(.L_x_882 - _Z23CrankNicolson_2D_SolverififfPfS_S_)
        .other          _Z23CrankNicolson_2D_SolverififfPfS_S_,@"STO_CUDA_ENTRY STV_DEFAULT"
_Z23CrankNicolson_2D_SolverififfPfS_S_:
.text._Z23CrankNicolson_2D_SolverififfPfS_S_:
        /* <DEDUP_REMOVED lines=60> */
[----:B------:R-:W-:-:S07]  /*03c0*/  IMAD.MOV.U32 R63, RZ, RZ, R3 ;  /* 0x000000ffff3f7224 */ /* 0x000fce00078e0003 */
[----:B------:R-:W-:Y:S05]  /*03d0*/  CALL.REL.NOINC `($__internal_12_$__cuda_sm20_div_rn_f64_full) ;  /* 0x0000004000547944 */ /* 0x000fea0003c00000 */
.L_x_632:
        /* <DEDUP_REMOVED lines=22> */
[----:B------:R-:W-:Y:S02]  /*0540*/  IMAD.MOV.U32 R36, RZ, RZ, R56 ;  /* 0x000000ffff247224 */ /* 0x000fe400078e0038 */
[----:B------:R-:W-:-:S07]  /*0550*/  IMAD.MOV.U32 R37, RZ, RZ, R57 ;  /* 0x000000ffff257224 */ /* 0x000fce00078e0039 */
.L_x_633:
[----:B------:R-:W0:Y:S01]  /*0560*/  LDCU UR4, c[0x0][0x390] ;  /* 0x00007200ff0477ac */ /* 0x000e220008000800 */
[----:B------:R-:W1:Y:S01]  /*0570*/  LDC.64 R38, c[0x0][0x380] ;  /* 0x0000e000ff267b82 */ /* 0x000e620000000a00 */
[----:B------:R2:W5:Y:S04]  /*0580*/  LDG.E.CONSTANT R4, desc[UR6][R32.64+0x18] ;  /* 0x0000180620047981 */ /* 0x000568000c1e9900 */
[----:B------:R3:W5:Y:S04]  /*0590*/  LDG.E.CONSTANT R6, desc[UR6][R28.64+0x18] ;  /* 0x000018061c067981 */ /* 0x000768000c1e9900 */
[----:B------:R4:W5:Y:S01]  /*05a0*/  LDG.E.CONSTANT R8, desc[UR6][R24.64+0x18] ;  /* 0x0000180618087981 */ /* 0x000962000c1e9900 */
[----:B--2---:R-:W2:Y:S03]  /*05b0*/  LDC.64 R32, c[0x0][0x388] ;  /* 0x0000e200ff207b82 */ /* 0x004ea60000000a00 */
[----:B------:R-:W5:Y:S01]  /*05c0*/  LDG.E.CONSTANT R3, desc[UR6][R14.64+0x18] ;  /* 0x000018060e037981 */ /* 0x000f62000c1e9900 */
[----:B0-----:R-:W3:Y:S03]  /*05d0*/  F2F.F64.F32 R42, UR4 ;  /* 0x00000004002a7d10 */ /* 0x001ee60008201800 */
[----:B------:R0:W5:Y:S04]  /*05e0*/  LDG.E.CONSTANT R7, desc[UR6][R22.64+0x18] ;  /* 0x0000180616077981 */ /* 0x000168000c1e9900 */
[----:B------:R-:W5:Y:S01]  /*05f0*/  LDG.E.CONSTANT R11, desc[UR6][R16.64+0x18] ;  /* 0x00001806100b7981 */ /* 0x000f62000c1e9900 */
[----:B-1----:R-:W1:Y:S01]  /*0600*/  F2F.F64.F32 R44, R39 ;  /* 0x00000027002c7310 */ /* 0x002e620000201800 */
[----:B------:R-:W-:-:S02]  /*0610*/  IMAD.WIDE R46, R38, 0x4, R12 ;  /* 0x00000004262e7825 */ /* 0x000fc400078e020c */
[----:B------:R-:W5:Y:S04]  /*0620*/  LDG.E.CONSTANT R10, desc[UR6][R20.64+0x18] ;  /* 0x00001806140a7981 */ /* 0x000f68000c1e9900 */
[----:B------:R2:W5:Y:S01]  /*0630*/  LDG.E.CONSTANT R14, desc[UR6][R46.64+0x18] ;  /* 0x000018062e0e7981 */ /* 0x000562000c1e9900 */
[C---:B---3--:R-:W-:Y:S02]  /*0640*/  DADD R28, R42.reuse, 6 ;  /* 0x401800002a1c7429 */ /* 0x048fe40000000000 */
[C---:B----4-:R-:W-:Y:S01]  /*0650*/  DADD R24, R42.reuse, 4 ;  /* 0x401000002a187429 */ /* 0x050fe20000000000 */
[----:B------:R3:W-:Y:S01]  /*0660*/  F2F.F32.F64 R0, R36 ;  /* 0x0000002400007310 */ /* 0x0007e20000301000 */
[----:B0-----:R-:W-:Y:S01]  /*0670*/  DADD R22, R42, 2 ;  /* 0x400000002a167429 */ /* 0x001fe20000000000 */
[----:B------:R0:W5:Y:S04]  /*0680*/  LDG.E.CONSTANT R12, desc[UR6][R12.64+0x18] ;  /* 0x000018060c0c7981 */ /* 0x000168000c1e9900 */
[----:B------:R4:W5:Y:S02]  /*0690*/  LDG.E.CONSTANT R2, desc[UR6][R34.64+0x18] ;  /* 0x0000180622027981 */ /* 0x000964000c1e9900 */
[----:B--2---:R-:W2:Y:S01]  /*06a0*/  F2F.F64.F32 R46, R33 ;  /* 0x00000021002e7310 */ /* 0x004ea20000201800 */
[----:B------:R-:W-:Y:S01]  /*06b0*/  LOP3.LUT R16, R29, 0x7ff00000, RZ, 0xc0, !PT ;  /* 0x7ff000001d107812 */ /* 0x000fe200078ec0ff */
[C---:B-1----:R-:W-:Y:S01]  /*06c0*/  DADD R28, R44.reuse, 10 ;  /* 0x402400002c1c7429 */ /* 0x042fe20000000000 */
[----:B------:R-:W-:Y:S01]  /*06d0*/  LOP3.LUT R15, R25, 0x7ff00000, RZ, 0xc0, !PT ;  /* 0x7ff00000190f7812 */ /* 0x000fe200078ec0ff */
[C---:B------:R-:W-:Y:S01]  /*06e0*/  DADD R24, R44.reuse, 6 ;  /* 0x401800002c187429 */ /* 0x040fe20000000000 */
[----:B0-----:R-:W-:Y:S01]  /*06f0*/  LOP3.LUT R13, R23, 0x7ff00000, RZ, 0xc0, !PT ;  /* 0x7ff00000170d7812 */ /* 0x001fe200078ec0ff */
[C---:B------:R-:W-:Y:S01]  /*0700*/  DADD R20, R44.reuse, 2 ;  /* 0x400000002c147429 */ /* 0x040fe20000000000 */
[----:B------:R0:W5:Y:S01]  /*0710*/  LDG.E.CONSTANT R5, desc[UR6][R30.64+0x18] ;  /* 0x000018061e057981 */ /* 0x000162000c1e9900 */
[----:B------:R-:W-:-:S02]  /*0720*/  DADD R22, R44, 4 ;  /* 0x401000002c167429 */ /* 0x000fc40000000000 */
[----:B----4-:R-:W-:Y:S01]  /*0730*/  DADD R34, R42, 10 ;  /* 0x402400002a227429 */ /* 0x010fe20000000000 */
[----:B------:R1:W5:Y:S01]  /*0740*/  LDG.E.CONSTANT R9, desc[UR6][R18.64+0x18] ;  /* 0x0000180612097981 */ /* 0x000362000c1e9900 */
[C---:B---3--:R-:W-:Y:S01]  /*0750*/  DADD R36, R44.reuse, 12 ;  /* 0x402800002c247429 */ /* 0x048fe20000000000 */
[----:B------:R-:W-:Y:S01]  /*0760*/  LOP3.LUT R24, R29, 0x7ff00000, RZ, 0xc0, !PT ;  /* 0x7ff000001d187812 */ /* 0x000fe200078ec0ff */
[----:B0-----:R-:W-:Y:S01]  /*0770*/  DADD R30, R44, 8 ;  /* 0x402000002c1e7429 */ /* 0x001fe20000000000 */
[----:B------:R-:W-:Y:S01]  /*0780*/  FADD R51, R33, UR4 ;  /* 0x0000000421337e21 */ /* 0x000fe20008000000 */
[----:B--2---:R-:W-:Y:S01]  /*0790*/  DADD R28, R46, 2 ;  /* 0x400000002e1c7429 */ /* 0x004fe20000000000 */
[C---:B------:R-:W-:Y:S01]  /*07a0*/  FADD R50, R0.reuse, R0 ;  /* 0x0000000000327221 */ /* 0x040fe20000000000 */
[C---:B-1----:R-:W-:Y:S01]  /*07b0*/  DADD R18, R42.reuse, 8 ;  /* 0x402000002a127429 */ /* 0x042fe20000000000 */
[----:B------:R-:W-:Y:S01]  /*07c0*/  LOP3.LUT R20, R21, 0x7ff00000, RZ, 0xc0, !PT ;  /* 0x7ff0000015147812 */ /* 0x000fe200078ec0ff */
[----:B------:R-:W-:Y:S01]  /*07d0*/  DADD R48, R42, 12 ;  /* 0x402800002a307429 */ /* 0x000fe20000000000 */
[----:B------:R-:W-:Y:S01]  /*07e0*/  LOP3.LUT R21, R23, 0x7ff00000, RZ, 0xc0, !PT ;  /* 0x7ff0000017157812 */ /* 0x000fe200078ec0ff */
[----:B------:R-:W-:Y:S01]  /*07f0*/  FMUL R28, R0, R51 ;  /* 0x00000033001c7220 */ /* 0x000fe20000400000 */
[----:B------:R-:W-:Y:S01]  /*0800*/  LOP3.LUT R22, R25, 0x7ff00000, RZ, 0xc0, !PT ;  /* 0x7ff0000019167812 */ /* 0x000fe200078ec0ff */
[----:B------:R-:W0:Y:S01]  /*0810*/  F2F.F64.F32 R50, R50 ;  /* 0x0000003200327310 */ /* 0x000e220000201800 */
[----:B------:R-:W-:Y:S01]  /*0820*/  LOP3.LUT R18, R35, 0x7ff00000, RZ, 0xc0, !PT ;  /* 0x7ff0000023127812 */ /* 0x000fe200078ec0ff */
[C---:B------:R-:W-:Y:S01]  /*0830*/  DADD R34, R46.reuse, 6 ;  /* 0x401800002e227429 */ /* 0x040fe20000000000 */
[----:B------:R-:W-:Y:S01]  /*0840*/  LOP3.LUT R23, R31, 0x7ff00000, RZ, 0xc0, !PT ;  /* 0x7ff000001f177812 */ /* 0x000fe200078ec0ff */
[C---:B------:R-:W-:Y:S01]  /*0850*/  DADD R30, R46.reuse, 4 ;  /* 0x401000002e1e7429 */ /* 0x040fe20000000000 */
[----:B------:R-:W-:Y:S01]  /*0860*/  LOP3.LUT R25, R37, 0x7ff00000, RZ, 0xc0, !PT ;  /* 0x7ff0000025197812 */ /* 0x000fe200078ec0ff */
[C-C-:B------:R-:W-:Y:S01]  /*0870*/  IMAD R56, R38.reuse, 0xc, R27.reuse ;  /* 0x0000000c26387824 */ /* 0x140fe200078e021b */
[C---:B------:R-:W-:Y:S01]  /*0880*/  DADD R36, R46.reuse, 8 ;  /* 0x402000002e247429 */ /* 0x040fe20000000000 */
[----:B------:R-:W-:Y:S01]  /*0890*/  IMAD R38, R38, 0x6, R27 ;  /* 0x0000000626267824 */ /* 0x000fe200078e021b */
[----:B------:R-:W-:-:S02]  /*08a0*/  DADD R52, R46, 10 ;  /* 0x402400002e347429 */ /* 0x000fc40000000000 */
[----:B------:R-:W-:Y:S01]  /*08b0*/  DADD R54, R46, 12 ;  /* 0x402800002e367429 */ /* 0x000fe20000000000 */
[----:B------:R-:W-:Y:S01]  /*08c0*/  FADD R27, R39, UR4 ;  /* 0x00000004271b7e21 */ /* 0x000fe20008000000 */
[----:B------:R-:W-:Y:S01]  /*08d0*/  FMUL R33, R0, R33 ;  /* 0x0000002100217220 */ /* 0x000fe20000400000 */
[----:B------:R-:W-:Y:S02]  /*08e0*/  LOP3.LUT R17, R19, 0x7ff00000, RZ, 0xc0, !PT ;  /* 0x7ff0000013117812 */ /* 0x000fe400078ec0ff */
[C---:B------:R-:W-:Y:S01]  /*08f0*/  FFMA R0, R26.reuse, R27, R28 ;  /* 0x0000001b1a007223 */ /* 0x040fe2000000001c */
[----:B------:R-:W-:Y:S01]  /*0900*/  FFMA R33, R26, R39, R33 ;  /* 0x000000271a217223 */ /* 0x000fe20000000021 */
[----:B------:R-:W-:Y:S02]  /*0910*/  LOP3.LUT R19, R49, 0x7ff00000, RZ, 0xc0, !PT ;  /* 0x7ff0000031137812 */ /* 0x000fe400078ec0ff */
[----:B------:R1:W2:Y:S01]  /*0920*/  F2F.F64.F32 R48, R26 ;  /* 0x0000001a00307310 */ /* 0x0002a20000201800 */
[----:B------:R-:W-:Y:S01]  /*0930*/  LOP3.LUT R27, R31, 0x7ff00000, RZ, 0xc0, !PT ;  /* 0x7ff000001f1b7812 */ /* 0x000fe200078ec0ff */
[----:B------:R-:W-:Y:S01]  /*0940*/  FADD R33, R33, R0 ;  /* 0x0000000021217221 */ /* 0x000fe20000000000 */
[----:B------:R-:W-:Y:S01]  /*0950*/  LOP3.LUT R28, R35, 0x7ff00000, RZ, 0xc0, !PT ;  /* 0x7ff00000231c7812 */ /* 0x000fe200078ec0ff */
[----:B------:R-:W-:Y:S01]  /*0960*/  IMAD.MOV R32, RZ, RZ, -R32 ;  /* 0x000000ffff207224 */ /* 0x000fe200078e0a20 */
[----:B------:R-:W-:Y:S01]  /*0970*/  LOP3.LUT R30, R53, 0x7ff00000, RZ, 0xc0, !PT ;  /* 0x7ff00000351e7812 */ /* 0x000fe200078ec0ff */
[----:B------:R-:W-:Y:S01]  /*0980*/  VIADD R34, R56, 0x6 ;  /* 0x0000000638227836 */ /* 0x000fe20000000000 */
[----:B------:R-:W-:Y:S01]  /*0990*/  LOP3.LUT R31, R55, 0x7ff00000, RZ, 0xc0, !PT ;  /* 0x7ff00000371f7812 */ /* 0x000fe200078ec0ff */
[----:B------:R-:W-:Y:S01]  /*09a0*/  VIADD R35, R38, 0x6 ;  /* 0x0000000626237836 */ /* 0x000fe20000000000 */
[----:B-1----:R-:W-:-:S02]  /*09b0*/  LOP3.LUT R26, R29, 0x7ff00000, RZ, 0xc0, !PT ;  /* 0x7ff000001d1a7812 */ /* 0x002fc400078ec0ff */
[----:B0-----:R-:W-:-:S07]  /*09c0*/  LOP3.LUT R29, R37, 0x7ff00000, RZ, 0xc0, !PT ;  /* 0x7ff00000251d7812 */ /* 0x001fce00078ec0ff */
.L_x_682:
[----:B0-----:R-:W0:Y:S02]  /*09d0*/  LDC.64 R52, c[0x0][0x3a0] ;  /* 0x0000e800ff347b82 */ /* 0x001e240000000a00 */
[----:B0-----:R-:W-:-:S06]  /*09e0*/  IMAD.WIDE R38, R34, 0x4, R52 ;  /* 0x0000000422267825 */ /* 0x001fcc00078e0234 */
[----:B------:R-:W3:Y:S01]  /*09f0*/  LDG.E.CONSTANT R38, desc[UR6][R38.64] ;  /* 0x0000000626267981 */ /* 0x000ee2000c1e9900 */
        /* <DEDUP_REMOVED lines=14> */
[----:B---3--:R-:W-:-:S12]  /*0ae0*/  IMAD.MOV.U32 R14, RZ, RZ, R38 ;  /* 0x000000ffff0e7224 */ /* 0x008fd800078e0026 */
[----:B------:R-:W-:Y:S01]  /*0af0*/  @!P1 IMAD.WIDE R52, R35, 0x4, R52 ;  /* 0x0000000423349825 */ /* 0x000fe200078e0234 */
[----:B------:R-:W0:Y:S08]  /*0b00*/  S2UR UR5, SR_CgaCtaId ;  /* 0x00000000000579c3 */ /* 0x000e300000008800 */
[----:B------:R-:W-:Y:S08]  /*0b10*/  BAR.SYNC.DEFER_BLOCKING 0x0 ;  /* 0x0000000000007b1d */ /* 0x000ff00000010000 */
[----:B------:R-:W1:Y:S01]  /*0b20*/  LDC R79, c[0x0][0x384] ;  /* 0x0000e100ff4f7b82 */ /* 0x000e620000000800 */
[----:B------:R-:W3:Y:S04]  /*0b30*/  @!P1 LDG.E.CONSTANT R0, desc[UR6][R52.64+-0x18] ;  /* 0xffffe80634009981 */ /* 0x000ee8000c1e9900 */
[----:B------:R4:W2:Y:S01]  /*0b40*/  @!P1 LDG.E.CONSTANT R58, desc[UR6][R52.64+0x80] ;  /* 0x00008006343a9981 */ /* 0x0008a2000c1e9900 */
[----:B------:R-:W-:Y:S01]  /*0b50*/  UMOV UR4, 0x400 ;  /* 0x0000040000047882 */ /* 0x000fe20000000000 */
[----:B------:R-:W-:Y:S01]  /*0b60*/  ISETP.NE.AND P6, PT, R25, 0x7ff00000, PT ;  /* 0x7ff000001900780c */ /* 0x000fe20003fc5270 */
[----:B------:R-:W4:Y:S01]  /*0b70*/  LDC R38, c[0x0][0x390] ;  /* 0x0000e400ff267b82 */ /* 0x000f220000000800 */
[----:B------:R-:W-:Y:S01]  /*0b80*/  DADD R54, -RZ, |R46| ;  /* 0x00000000ff367229 */ /* 0x000fe2000000052e */
[----:B------:R-:W-:Y:S01]  /*0b90*/  BSSY.RECONVERGENT B0, `(.L_x_634) ;  /* 0x0000044000007945 */ /* 0x000fe20003800200 */
[----:B------:R-:W-:Y:S01]  /*0ba0*/  P2R R89, PR, RZ, 0x40 ;  /* 0x00000040ff597803 */ /* 0x000fe20000000000 */
[----:B------:R-:W-:Y:S01]  /*0bb0*/  DSETP.NEU.AND P0, PT, |R46|, +INF , PT ;  /* 0x7ff000002e00742a */ /* 0x000fe20003f0d200 */
[----:B------:R-:W-:Y:S01]  /*0bc0*/  ISETP.NE.AND P6, PT, R24, 0x7ff00000, PT ;  /* 0x7ff000001800780c */ /* 0x000fe20003fc5270 */
[----:B------:R-:W-:Y:S01]  /*0bd0*/  FMUL R96, R33, R6 ;  /* 0x0000000621607220 */ /* 0x000fe20000400000 */
[----:B------:R-:W-:Y:S01]  /*0be0*/  IMAD.MOV.U32 R91, RZ, RZ, 0x40000000 ;  /* 0x40000000ff5b7424 */ /* 0x000fe200078e00ff */
[----:B------:R-:W4:Y:S01]  /*0bf0*/  LDC R36, c[0x0][0x38c] ;  /* 0x0000e300ff247b82 */ /* 0x000f220000000800 */
[----:B0-----:R-:W-:Y:S01]  /*0c00*/  ULEA UR4, UR5, UR4, 0x18 ;  /* 0x0000000405047291 */ /* 0x001fe2000f8ec0ff */
[----:B------:R-:W-:-:S02]  /*0c10*/  P2R R86, PR, RZ, 0x40 ;  /* 0x00000040ff567803 */ /* 0x000fc40000000000 */
[----:B------:R-:W-:-:S03]  /*0c20*/  ISETP.NE.AND P6, PT, R23, 0x7ff00000, PT ;  /* 0x7ff000001700780c */ /* 0x000fc60003fc5270 */
[----:B------:R-:W-:Y:S01]  /*0c30*/  LEA R39, R59, UR4, 0x2 ;  /* 0x000000043b277c11 */ /* 0x000fe2000f8e10ff */
[----:B------:R-:W0:Y:S01]  /*0c40*/  LDC.64 R56, c[0x0][0x3a8] ;  /* 0x0000ea00ff387b82 */ /* 0x000e220000000a00 */
[C---:B-1----:R-:W-:Y:S01]  /*0c50*/  FSETP.NEU.AND P2, PT, R79.reuse, 1, PT ;  /* 0x3f8000004f00780b */ /* 0x042fe20003f4d000 */
[----:B------:R-:W-:Y:S01]  /*0c60*/  UMOV UR4, URZ ;  /* 0x000000ff00047c82 */ /* 0x000fe20008000000 */
[----:B------:R-:W-:Y:S01]  /*0c70*/  FSETP.NEU.AND P3, PT, R79, RZ, PT ;  /* 0x000000ff4f00720b */ /* 0x000fe20003f6d000 */
[----:B------:R-:W-:Y:S01]  /*0c80*/  STS [R39+0x18], R6 ;  /* 0x0000180627007388 */ /* 0x000fe20000000800 */
[----:B------:R-:W-:Y:S02]  /*0c90*/  P2R R83, PR, RZ, 0x40 ;  /* 0x00000040ff537803 */ /* 0x000fe40000000000 */
[----:B------:R-:W-:Y:S02]  /*0ca0*/  ISETP.NE.AND P6, PT, R22, 0x7ff00000, PT ;  /* 0x7ff000001600780c */ /* 0x000fe40003fc5270 */
[----:B----4-:R-:W-:-:S02]  /*0cb0*/  FSETP.NEU.AND P4, PT, R38, 1, PT ;  /* 0x3f8000002600780b */ /* 0x010fc40003f8d000 */
[----:B------:R-:W-:Y:S02]  /*0cc0*/  P2R R80, PR, RZ, 0x40 ;  /* 0x00000040ff507803 */ /* 0x000fe40000000000 */
[----:B------:R-:W-:Y:S02]  /*0cd0*/  ISETP.NE.AND P6, PT, R21, 0x7ff00000, PT ;  /* 0x7ff000001500780c */ /* 0x000fe40003fc5270 */
[----:B------:R-:W-:Y:S02]  /*0ce0*/  FSETP.NEU.AND P5, PT, R36, 1, PT ;  /* 0x3f8000002400780b */ /* 0x000fe40003fad000 */
[----:B------:R-:W-:-:S03]  /*0cf0*/  P2R R90, PR, RZ, 0x40 ;  /* 0x00000040ff5a7803 */ /* 0x000fc60000000000 */
[----:B------:R-:W-:Y:S01]  /*0d00*/  DSETP.NEU.AND P6, PT, |R44|, +INF , PT ;  /* 0x7ff000002c00742a */ /* 0x000fe20003fcd200 */
[----:B0-----:R-:W-:-:S05]  /*0d10*/  IMAD.WIDE R52, R35, 0x4, R56 ;  /* 0x0000000423347825 */ /* 0x001fca00078e0238 */
[----:B------:R-:W-:Y:S02]  /*0d20*/  P2R R78, PR, RZ, 0x40 ;  /* 0x00000040ff4e7803 */ /* 0x000fe40000000000 */
[----:B------:R-:W-:-:S04]  /*0d30*/  ISETP.NE.AND P6, PT, R13, 0x7ff00000, PT ;  /* 0x7ff000000d00780c */ /* 0x000fc80003fc5270 */
[----:B------:R-:W-:Y:S01]  /*0d40*/  P2R R68, PR, RZ, 0x40 ;  /* 0x00000040ff447803 */ /* 0x000fe20000000000 */
[----:B---3--:R0:W-:Y:S04]  /*0d50*/  @!P1 STS [R39], R0 ;  /* 0x0000000027009388 */ /* 0x0081e80000000800 */
[----:B--2---:R1:W-:Y:S01]  /*0d60*/  @!P1 STS [R39+0x98], R58 ;  /* 0x0000983a27009388 */ /* 0x0043e20000000800 */
[----:B------:R-:W-:Y:S01]  /*0d70*/  BAR.SYNC.DEFER_BLOCKING 0x0 ;  /* 0x0000000000007b1d */ /* 0x000fe20000010000 */
[----:B------:R-:W-:Y:S02]  /*0d80*/  FSETP.NAN.AND P1, PT, R79, R79, PT ;  /* 0x0000004f4f00720b */ /* 0x000fe40003f28000 */
[----:B0-----:R-:W-:Y:S02]  /*0d90*/  P2R R0, PR, RZ, 0x4 ;  /* 0x00000004ff007803 */ /* 0x001fe40000000000 */
[----:B------:R-:W-:-:S02]  /*0da0*/  P2R R0, PR, RZ, 0x8 ;  /* 0x00000008ff007803 */ /* 0x000fc40000000000 */
[----:B------:R-:W-:Y:S02]  /*0db0*/  FSETP.NEU.AND P3, PT, R38, RZ, PT ;  /* 0x000000ff2600720b */ /* 0x000fe40003f6d000 */
[----:B------:R-:W-:Y:S02]  /*0dc0*/  P2R R0, PR, RZ, 0x10 ;  /* 0x00000010ff007803 */ /* 0x000fe40000000000 */
[----:B------:R-:W-:Y:S02]  /*0dd0*/  FSETP.NEU.AND P4, PT, R36, RZ, PT ;  /* 0x000000ff2400720b */ /* 0x000fe40003f8d000 */
[----:B------:R-:W-:Y:S02]  /*0de0*/  P2R R0, PR, RZ, 0x8 ;  /* 0x00000008ff007803 */ /* 0x000fe40000000000 */
        /* <DEDUP_REMOVED lines=22> */
[----:B------:R-:W-:Y:S01]  /*0f50*/  P2R R98, PR, RZ, 0x10 ;  /* 0x00000010ff627803 */ /* 0x000fe20000000000 */
[----:B------:R-:W-:Y:S01]  /*0f60*/  DSETP.NEU.AND P4, PT, |R42|, +INF , PT ;  /* 0x7ff000002a00742a */ /* 0x000fe20003f8d200 */
[----:B------:R-:W-:Y:S02]  /*0f70*/  P2R R97, PR, RZ, 0x20 ;  /* 0x00000020ff617803 */ /* 0x000fe40000000000 */
[----:B------:R-:W-:Y:S02]  /*0f80*/  FSETP.NAN.AND P2, PT, R38, R38, PT ;  /* 0x000000262600720b */ /* 0x000fe40003f48000 */
[----:B------:R-:W-:-:S02]  /*0f90*/  FSETP.NAN.AND P3, PT, R36, R36, PT ;  /* 0x000000242400720b */ /* 0x000fc40003f68000 */
[----:B------:R-:W-:Y:S02]  /*0fa0*/  ISETP.NE.AND P5, PT, R26, 0x7ff00000, PT ;  /* 0x7ff000001a00780c */ /* 0x000fe40003fa5270 */
[----:B-1----:R-:W-:-:S11]  /*0fb0*/  MOV R0, 0xfd0 ;  /* 0x00000fd000007802 */ /* 0x002fd60000000f00 */
[----:B------:R-:W-:Y:S05]  /*0fc0*/  CALL.REL.NOINC `($_Z23CrankNicolson_2D_SolverififfPfS_S_$__internal_accurate_pow) ;  /* 0x0000003800c47944 */ /* 0x000fea0003c00000 */
[----:B------:R-:W-:Y:S05]  /*0fd0*/  BSYNC.RECONVERGENT B0 ;  /* 0x0000000000007941 */ /* 0x000fea0003800200 */
.L_x_634:
[----:B------:R-:W0:Y:S01]  /*0fe0*/  F2F.F64.F32 R46, UR12 ;  /* 0x0000000c002e7d10 */ /* 0x000e220008201800 */
[----:B------:R-:W-:Y:S01]  /*0ff0*/  FSETP.NEU.AND P6, PT, R36, RZ, PT ;  /* 0x000000ff2400720b */ /* 0x000fe20003fcd000 */
[----:B------:R-:W-:Y:S01]  /*1000*/  BSSY.RECONVERGENT B0, `(.L_x_635) ;  /* 0x0000013000007945 */ /* 0x000fe20003800200 */
[----:B------:R-:W-:Y:S02]  /*1010*/  IMAD.MOV.U32 R91, RZ, RZ, 0x40000000 ;  /* 0x40000000ff5b7424 */ /* 0x000fe400078e00ff */
[----:B------:R-:W-:Y:S02]  /*1020*/  FSEL R0, R55, RZ, P6 ;  /* 0x000000ff37007208 */ /* 0x000fe40003000000 */
[----:B------:R-:W-:Y:S02]  /*1030*/  FSEL R61, R54, RZ, P6 ;  /* 0x000000ff363d7208 */ /* 0x000fe40003000000 */
[----:B------:R-:W-:Y:S02]  /*1040*/  FSEL R55, R0, RZ, P0 ;  /* 0x000000ff00377208 */ /* 0x000fe40000000000 */
[----:B------:R-:W-:-:S02]  /*1050*/  FSEL R59, R61, +QNAN , P0 ;  /* 0x7ff000003d3b7808 */ /* 0x000fc40000000000 */
        /* <DEDUP_REMOVED lines=8> */
[----:B------:R-:W-:-:S08]  /*10e0*/  DADD R56, R56, R56 ;  /* 0x0000000038387229 */ /* 0x000fd00000000038 */
[----:B------:R-:W-:-:S10]  /*10f0*/  DMUL R42, R56, 0.5 ;  /* 0x3fe00000382a7828 */ /* 0x000fd40000000000 */
[----:B------:R-:W-:Y:S02]  /*1100*/  FSEL R74, R42, RZ, P6 ;  /* 0x000000ff2a4a7208 */ /* 0x000fe40003000000 */
[----:B------:R-:W-:-:S07]  /*1110*/  FSEL R75, R43, 1.875, P6 ;  /* 0x3ff000002b4b7808 */ /* 0x000fce0003000000 */
[----:B------:R-:W-:Y:S05]  /*1120*/  CALL.REL.NOINC `($_Z23CrankNicolson_2D_SolverififfPfS_S_$__internal_accurate_pow) ;  /* 0x00000038006c7944 */ /* 0x000fea0003c00000 */
[----:B------:R-:W-:Y:S05]  /*1130*/  BSYNC.RECONVERGENT B0 ;  /* 0x0000000000007941 */ /* 0x000fea0003800200 */
.L_x_635:
[----:B------:R-:W0:Y:S01]  /*1140*/  F2F.F64.F32 R42, UR13 ;  /* 0x0000000d002a7d10 */ /* 0x000e220008201800 */
[----:B------:R-:W-:Y:S01]  /*1150*/  ISETP.NE.AND P5, PT, R68, RZ, PT ;  /* 0x000000ff4400720c */ /* 0x000fe20003fa5270 */
[----:B------:R-:W-:Y:S01]  /*1160*/  BSSY.RECONVERGENT B0, `(.L_x_636) ;  /* 0x0000018000007945 */ /* 0x000fe20003800200 */
[----:B------:R-:W-:Y:S01]  /*1170*/  FSETP.NEU.AND P6, PT, R38, RZ, PT ;  /* 0x000000ff2600720b */ /* 0x000fe20003fcd000 */
[----:B------:R-:W-:-:S03]  /*1180*/  IMAD.MOV.U32 R91, RZ, RZ, 0x40000000 ;  /* 0x40000000ff5b7424 */ /* 0x000fc600078e00ff */
[----:B------:R-:W-:Y:S02]  /*1190*/  FSEL R0, R55, RZ, P6 ;  /* 0x000000ff37007208 */ /* 0x000fe40003000000 */
[----:B------:R-:W-:Y:S02]  /*11a0*/  FSEL R61, R54, RZ, P6 ;  /* 0x000000ff363d7208 */ /* 0x000fe40003000000 */
[----:B------:R-:W-:Y:S02]  /*11b0*/  FSEL R55, R0, RZ, P4 ;  /* 0x000000ff00377208 */ /* 0x000fe40002000000 */
[----:B------:R-:W-:Y:S01]  /*11c0*/  FSEL R59, R61, +QNAN , P4 ;  /* 0x7ff000003d3b7808 */ /* 0x000fe20002000000 */
[----:B0-----:R-:W-:-:S10]  /*11d0*/  DADD R56, R42, 2 ;  /* 0x400000002a387429 */ /* 0x001fd40000000000 */
[----:B------:R-:W-:Y:S02]  /*11e0*/  @!P5 FSEL R0, R56, R55, P2 ;  /* 0x000000373800d208 */ /* 0x000fe40001000000 */
[----:B------:R-:W-:Y:S02]  /*11f0*/  @!P5 FSEL R61, R57, R59, P2 ;  /* 0x0000003b393dd208 */ /* 0x000fe40001000000 */
[----:B------:R-:W-:Y:S01]  /*1200*/  FSETP.NEU.AND P5, PT, R38, 1, PT ;  /* 0x3f8000002600780b */ /* 0x000fe20003fad000 */
[----:B------:R-:W-:Y:S01]  /*1210*/  IMAD.MOV.U32 R54, RZ, RZ, R0 ;  /* 0x000000ffff367224 */ /* 0x000fe200078e0000 */
[----:B------:R-:W-:Y:S01]  /*1220*/  MOV R0, 0x12e0 ;  /* 0x000012e000007802 */ /* 0x000fe20000000f00 */
[----:B------:R-:W-:-:S06]  /*1230*/  IMAD.MOV.U32 R55, RZ, RZ, R61 ;  /* 0x000000ffff377224 */ /* 0x000fcc00078e003d */
[----:B------:R-:W-:-:S08]  /*1240*/  DADD R54, R54, R54 ;  /* 0x0000000036367229 */ /* 0x000fd00000000036 */
[----:B------:R-:W-:-:S10]  /*1250*/  DMUL R54, R54, 0.5 ;  /* 0x3fe0000036367828 */ /* 0x000fd40000000000 */
[----:B------:R-:W-:Y:S02]  /*1260*/  FSEL R68, R54, RZ, P5 ;  /* 0x000000ff36447208 */ /* 0x000fe40002800000 */
[----:B------:R-:W-:Y:S01]  /*1270*/  FSEL R69, R55, 1.875, P5 ;  /* 0x3ff0000037457808 */ /* 0x000fe20002800000 */
[----:B------:R-:W-:Y:S01]  /*1280*/  DADD R54, -RZ, |R44| ;  /* 0x00000000ff367229 */ /* 0x000fe2000000052c */
[----:B------:R-:W-:-:S04]  /*1290*/  FADD R44, R5, R8 ;  /* 0x00000008052c7221 */ /* 0x000fc80000000000 */
[----:B------:R-:W-:Y:S01]  /*12a0*/  DADD R76, R68, R74 ;  /* 0x00000000444c7229 */ /* 0x000fe2000000004a */
[----:B------:R0:W1:Y:S07]  /*12b0*/  F2F.F64.F32 R74, R44 ;  /* 0x0000002c004a7310 */ /* 0x00006e0000201800 */
[----:B------:R-:W-:-:S11]  /*12c0*/  DMUL R76, R50, R76 ;  /* 0x0000004c324c7228 */ /* 0x000fd60000000000 */
[----:B01----:R-:W-:Y:S05]  /*12d0*/  CALL.REL.NOINC `($_Z23CrankNicolson_2D_SolverififfPfS_S_$__internal_accurate_pow) ;  /* 0x0000003800007944 */ /* 0x003fea0003c00000 */
[----:B------:R-:W-:Y:S05]  /*12e0*/  BSYNC.RECONVERGENT B0 ;  /* 0x0000000000007941 */ /* 0x000fea0003800200 */
.L_x_636:
[----:B------:R-:W0:Y:S01]  /*12f0*/  F2F.F64.F32 R44, UR14 ;  /* 0x0000000e002c7d10 */ /* 0x000e220008201800 */
[----:B------:R-:W-:Y:S01]  /*1300*/  P2R R0, PR, RZ, 0x1 ;  /* 0x00000001ff007803 */ /* 0x000fe20000000000 */
[----:B------:R-:W-:Y:S01]  /*1310*/  BSSY.RECONVERGENT B0, `(.L_x_637) ;  /* 0x0000024000007945 */ /* 0x000fe20003800200 */
[----:B------:R-:W-:Y:S01]  /*1320*/  ISETP.NE.AND P5, PT, R97, RZ, PT ;  /* 0x000000ff6100720c */ /* 0x000fe20003fa5270 */
[----:B------:R-:W-:Y:S01]  /*1330*/  IMAD.MOV.U32 R91, RZ, RZ, 0x40100000 ;  /* 0x40100000ff5b7424 */ /* 0x000fe200078e00ff */
[----:B------:R-:W-:Y:S02]  /*1340*/  FSETP.NEU.AND P0, PT, R79, RZ, PT ;  /* 0x000000ff4f00720b */ /* 0x000fe40003f0d000 */
[----:B------:R-:W-:Y:S01]  /*1350*/  ISETP.NE.AND P6, PT, R78, RZ, PT ;  /* 0x000000ff4e00720c */ /* 0x000fe20003fc5270 */
[----:B------:R-:W-:Y:S01]  /*1360*/  F2F.F64.F32 R96, R96 ;  /* 0x0000006000607310 */ /* 0x000fe20000201800 */
[----:B------:R-:W-:Y:S02]  /*1370*/  FSEL R61, R54, RZ, P0 ;  /* 0x000000ff363d7208 */ /* 0x000fe40000000000 */
[----:B------:R-:W-:-:S02]  /*1380*/  FSEL R58, R55, RZ, P0 ;  /* 0x000000ff373a7208 */ /* 0x000fc40000000000 */
[----:B------:R-:W-:Y:S01]  /*1390*/  FSEL R59, R61, +QNAN , P6 ;  /* 0x7ff000003d3b7808 */ /* 0x000fe20003000000 */
[----:B0-----:R-:W-:Y:S01]  /*13a0*/  DADD R56, R44, 2 ;  /* 0x400000002c387429 */ /* 0x001fe20000000000 */
[----:B------:R-:W-:Y:S02]  /*13b0*/  ISETP.NE.AND P0, PT, R0, RZ, PT ;  /* 0x000000ff0000720c */ /* 0x000fe40003f05270 */
[----:B------:R-:W-:Y:S01]  /*13c0*/  LDS R0, [R39+0x14] ;  /* 0x0000140027007984 */ /* 0x000fe20000000800 */
[----:B------:R-:W-:-:S06]  /*13d0*/  FSEL R55, R58, RZ, P6 ;  /* 0x000000ff3a377208 */ /* 0x000fcc0003000000 */
        /* <DEDUP_REMOVED lines=9> */
[----:B------:R-:W-:Y:S01]  /*1470*/  FSEL R55, R55, 1.875, P5 ;  /* 0x3ff0000037377808 */ /* 0x000fe20002800000 */
[----:B0-----:R-:W-:-:S05]  /*1480*/  FADD R0, R0, R57 ;  /* 0x0000003900007221 */ /* 0x001fca0000000000 */
[----:B------:R-:W-:Y:S02]  /*1490*/  DADD R56, R68, R54 ;  /* 0x0000000044387229 */ /* 0x000fe40000000036 */
[C---:B------:R-:W-:Y:S01]  /*14a0*/  DMUL R54, R48.reuse, R54 ;  /* 0x0000003630367228 */ /* 0x040fe20000000000 */
[----:B------:R0:W1:Y:S05]  /*14b0*/  F2F.F64.F32 R58, R0 ;  /* 0x00000000003a7310 */ /* 0x00006a0000201800 */
[----:B------:R-:W-:Y:S01]  /*14c0*/  DMUL R56, R48, R56 ;  /* 0x0000003830387228 */ /* 0x000fe20000000000 */
[----:B0-----:R-:W-:-:S07]  /*14d0*/  MOV R0, 0x1550 ;  /* 0x0000155000007802 */ /* 0x001fce0000000f00 */
[----:B-1----:R-:W-:-:S08]  /*14e0*/  DMUL R56, R58, R56 ;  /* 0x000000383a387228 */ /* 0x002fd00000000000 */
[----:B------:R-:W-:-:S08]  /*14f0*/  DFMA R54, R54, R58, R56 ;  /* 0x0000003a3636722b */ /* 0x000fd00000000038 */
[----:B------:R-:W-:-:S08]  /*1500*/  DFMA R54, R76, R74, R54 ;  /* 0x0000004a4c36722b */ /* 0x000fd00000000036 */
[----:B------:R-:W-:Y:S02]  /*1510*/  DADD R56, R54, R96 ;  /* 0x0000000036387229 */ /* 0x000fe40000000060 */
[----:B------:R-:W-:-:S04]  /*1520*/  DADD R54, -RZ, |R46| ;  /* 0x00000000ff367229 */ /* 0x000fc8000000052e */
[----:B------:R0:W1:Y:S07]  /*1530*/  F2F.F32.F64 R97, R56 ;  /* 0x0000003800617310 */ /* 0x00006e0000301000 */
[----:B01----:R-:W-:Y:S05]  /*1540*/  CALL.REL.NOINC `($_Z23CrankNicolson_2D_SolverififfPfS_S_$__internal_accurate_pow) ;  /* 0x0000003400647944 */ /* 0x003fea0003c00000 */
[----:B------:R-:W-:Y:S05]  /*1550*/  BSYNC.RECONVERGENT B0 ;  /* 0x0000000000007941 */ /* 0x000fea0003800200 */
.L_x_637:
        /* <DEDUP_REMOVED lines=30> */
[----:B------:R-:W-:Y:S05]  /*1740*/  CALL.REL.NOINC `($__internal_12_$__cuda_sm20_div_rn_f64_full) ;  /* 0x0000002c00787944 */ /* 0x000fea0003c00000 */
.L_x_639:
[----:B------:R-:W-:Y:S05]  /*1750*/  BSYNC.RECONVERGENT B1 ;  /* 0x0000000000017941 */ /* 0x000fea0003800200 */
.L_x_638:
[----:B------:R-:W-:Y:S01]  /*1760*/  FSETP.NEU.AND P5, PT, R36, 1, PT ;  /* 0x3f8000002400780b */ /* 0x000fe20003fad000 */
[----:B------:R-:W-:Y:S01]  /*1770*/  DADD R54, -RZ, |R42| ;  /* 0x00000000ff367229 */ /* 0x000fe2000000052a */
[----:B------:R-:W-:Y:S01]  /*1780*/  BSSY.RECONVERGENT B0, `(.L_x_640) ;  /* 0x0000006000007945 */ /* 0x000fe20003800200 */
[----:B------:R-:W-:Y:S01]  /*1790*/  IMAD.MOV.U32 R91, RZ, RZ, 0x40100000 ;  /* 0x40100000ff5b7424 */ /* 0x000fe200078e00ff */
[----:B------:R-:W-:Y:S02]  /*17a0*/  FSEL R74, R56, 1.46601546874880000000e+13, P5 ;  /* 0x55555555384a7808 */ /* 0x000fe40002800000 */
[----:B------:R-:W-:Y:S02]  /*17b0*/  FSEL R75, R57, 1.4166666269302368164, P5 ;  /* 0x3fb55555394b7808 */ /* 0x000fe40002800000 */
[----:B------:R-:W-:-:S07]  /*17c0*/  MOV R0, 0x17e0 ;  /* 0x000017e000007802 */ /* 0x000fce0000000f00 */
[----:B------:R-:W-:Y:S05]  /*17d0*/  CALL.REL.NOINC `($_Z23CrankNicolson_2D_SolverififfPfS_S_$__internal_accurate_pow) ;  /* 0x0000003000c07944 */ /* 0x000fea0003c00000 */
[----:B------:R-:W-:Y:S05]  /*17e0*/  BSYNC.RECONVERGENT B0 ;  /* 0x0000000000007941 */ /* 0x000fea0003800200 */
.L_x_640:
        /* <DEDUP_REMOVED lines=31> */
.L_x_642:
[----:B------:R-:W-:Y:S05]  /*19e0*/  BSYNC.RECONVERGENT B1 ;  /* 0x0000000000017941 */ /* 0x000fea0003800200 */
.L_x_641:
[----:B------:R-:W-:Y:S01]  /*19f0*/  FSETP.NEU.AND P5, PT, R38, 1, PT ;  /* 0x3f8000002600780b */ /* 0x000fe20003fad000 */
[----:B------:R-:W-:Y:S01]  /*1a00*/  DADD R54, -RZ, |R44| ;  /* 0x00000000ff367229 */ /* 0x000fe2000000052c */
[----:B------:R-:W-:Y:S01]  /*1a10*/  BSSY.RECONVERGENT B0, `(.L_x_643) ;  /* 0x000000a000007945 */ /* 0x000fe20003800200 */
[----:B------:R-:W-:Y:S01]  /*1a20*/  IMAD.MOV.U32 R91, RZ, RZ, 0x40100000 ;  /* 0x40100000ff5b7424 */ /* 0x000fe200078e00ff */
[----:B------:R-:W-:Y:S01]  /*1a30*/  FSEL R68, R56, 1.46601546874880000000e+13, P5 ;  /* 0x5555555538447808 */ /* 0x000fe20002800000 */
[----:B------:R-:W-:Y:S01]  /*1a40*/  FADD R56, R4, R7 ;  /* 0x0000000704387221 */ /* 0x000fe20000000000 */
[----:B------:R-:W-:Y:S02]  /*1a50*/  FSEL R69, R57, 1.4166666269302368164, P5 ;  /* 0x3fb5555539457808 */ /* 0x000fe40002800000 */
[----:B------:R-:W-:-:S04]  /*1a60*/  MOV R0, 0x1ab0 ;  /* 0x00001ab000007802 */ /* 0x000fc80000000f00 */
[----:B------:R-:W-:Y:S01]  /*1a70*/  DADD R76, R68, R74 ;  /* 0x00000000444c7229 */ /* 0x000fe2000000004a */
[----:B------:R0:W1:Y:S07]  /*1a80*/  F2F.F64.F32 R74, R56 ;  /* 0x00000038004a7310 */ /* 0x00006e0000201800 */
[----:B------:R-:W-:-:S11]  /*1a90*/  DMUL R76, R50, R76 ;  /* 0x0000004c324c7228 */ /* 0x000fd60000000000 */
[----:B01----:R-:W-:Y:S05]  /*1aa0*/  CALL.REL.NOINC `($_Z23CrankNicolson_2D_SolverififfPfS_S_$__internal_accurate_pow) ;  /* 0x00000030000c7944 */ /* 0x003fea0003c00000 */
[----:B------:R-:W-:Y:S05]  /*1ab0*/  BSYNC.RECONVERGENT B0 ;  /* 0x0000000000007941 */ /* 0x000fea0003800200 */
.L_x_643:
[----:B------:R-:W-:Y:S01]  /*1ac0*/  P2R R0, PR, RZ, 0x1 ;  /* 0x00000001ff007803 */ /* 0x000fe20000000000 */
[----:B------:R-:W-:Y:S01]  /*1ad0*/  DADD R56, R44, 4 ;  /* 0x401000002c387429 */ /* 0x000fe20000000000 */
[----:B------:R-:W-:Y:S01]  /*1ae0*/  FSETP.NEU.AND P0, PT, R79, RZ, PT ;  /* 0x000000ff4f00720b */ /* 0x000fe20003f0d000 */
[----:B------:R-:W-:Y:S01]  /*1af0*/  IMAD.MOV.U32 R58, RZ, RZ, 0x1 ;  /* 0x00000001ff3a7424 */ /* 0x000fe200078e00ff */
[----:B------:R-:W-:Y:S01]  /*1b00*/  ISETP.NE.AND P5, PT, R90, RZ, PT ;  /* 0x000000ff5a00720c */ /* 0x000fe20003fa5270 */
[----:B------:R-:W-:Y:S01]  /*1b10*/  BSSY.RECONVERGENT B1, `(.L_x_644) ;  /* 0x000001d000017945 */ /* 0x000fe20003800200 */
[----:B------:R-:W-:Y:S02]  /*1b20*/  ISETP.NE.AND P6, PT, R78, RZ, PT ;  /* 0x000000ff4e00720c */ /* 0x000fe40003fc5270 */
[----:B------:R-:W-:Y:S01]  /*1b30*/  FSEL R63, R54, RZ, P0 ;  /* 0x000000ff363f7208 */ /* 0x000fe20000000000 */
[----:B------:R-:W-:Y:S01]  /*1b40*/  IMAD.MOV.U32 R54, RZ, RZ, 0x0 ;  /* 0x00000000ff367424 */ /* 0x000fe200078e00ff */
[----:B------:R-:W-:-:S02]  /*1b50*/  FSEL R62, R55, RZ, P0 ;  /* 0x000000ff373e7208 */ /* 0x000fc40000000000 */
[----:B------:R-:W-:Y:S02]  /*1b60*/  FSEL R59, R63, +QNAN , P6 ;  /* 0x7ff000003f3b7808 */ /* 0x000fe40003000000 */
[----:B------:R-:W-:Y:S02]  /*1b70*/  FSEL R55, R62, RZ, P6 ;  /* 0x000000ff3e377208 */ /* 0x000fe40003000000 */
[----:B------:R-:W-:Y:S02]  /*1b80*/  ISETP.NE.AND P0, PT, R0, RZ, PT ;  /* 0x000000ff0000720c */ /* 0x000fe40003f05270 */
        /* <DEDUP_REMOVED lines=21> */
.L_x_645:
[----:B------:R-:W-:Y:S05]  /*1ce0*/  BSYNC.RECONVERGENT B1 ;  /* 0x0000000000017941 */ /* 0x000fea0003800200 */
.L_x_644:
[----:B------:R-:W-:Y:S01]  /*1cf0*/  LDS R0, [R39+0x10] ;  /* 0x0000100027007984 */ /* 0x000fe20000000800 */
[----:B------:R-:W-:Y:S01]  /*1d00*/  FSETP.NEU.AND P5, PT, R79, 1, PT ;  /* 0x3f8000004f00780b */ /* 0x000fe20003fad000 */
[----:B------:R-:W-:Y:S01]  /*1d10*/  BSSY.RECONVERGENT B0, `(.L_x_646) ;  /* 0x0000013000007945 */ /* 0x000fe20003800200 */
[----:B------:R-:W-:Y:S01]  /*1d20*/  IMAD.MOV.U32 R91, RZ, RZ, 0x40180000 ;  /* 0x40180000ff5b7424 */ /* 0x000fe200078e00ff */
[----:B------:R-:W0:Y:S01]  /*1d30*/  LDS R59, [R39+0x20] ;  /* 0x00002000273b7984 */ /* 0x000e220000000800 */
[----:B------:R-:W-:Y:S02]  /*1d40*/  FSEL R54, R56, 1.46601546874880000000e+13, P5 ;  /* 0x5555555538367808 */ /* 0x000fe40002800000 */
[----:B------:R-:W-:-:S06]  /*1d50*/  FSEL R55, R57, 1.4166666269302368164, P5 ;  /* 0x3fb5555539377808 */ /* 0x000fcc0002800000 */
[----:B------:R-:W-:Y:S02]  /*1d60*/  DADD R56, R68, R54 ;  /* 0x0000000044387229 */ /* 0x000fe40000000036 */
[----:B------:R-:W-:-:S06]  /*1d70*/  DMUL R54, R48, R54 ;  /* 0x0000003630367228 */ /* 0x000fcc0000000000 */
[----:B------:R-:W-:Y:S01]  /*1d80*/  DMUL R56, R48, R56 ;  /* 0x0000003830387228 */ /* 0x000fe20000000000 */
[----:B0-----:R-:W-:Y:S01]  /*1d90*/  FADD R59, R0, R59 ;  /* 0x0000003b003b7221 */ /* 0x001fe20000000000 */
[----:B------:R-:W-:-:S05]  /*1da0*/  MOV R0, 0x1e40 ;  /* 0x00001e4000007802 */ /* 0x000fca0000000f00 */
[----:B------:R-:W0:Y:S02]  /*1db0*/  F2F.F64.F32 R58, R59 ;  /* 0x0000003b003a7310 */ /* 0x000e240000201800 */
[----:B0-----:R-:W-:-:S08]  /*1dc0*/  DMUL R56, R58, R56 ;  /* 0x000000383a387228 */ /* 0x001fd00000000000 */
[----:B------:R-:W-:Y:S02]  /*1dd0*/  DFMA R54, R54, R58, R56 ;  /* 0x0000003a3636722b */ /* 0x000fe40000000038 */
[----:B------:R-:W0:Y:S06]  /*1de0*/  F2F.F64.F32 R56, R97 ;  /* 0x0000006100387310 */ /* 0x000e2c0000201800 */
[----:B------:R-:W-:-:S08]  /*1df0*/  DFMA R54, R76, R74, R54 ;  /* 0x0000004a4c36722b */ /* 0x000fd00000000036 */
[----:B0-----:R-:W-:Y:S02]  /*1e00*/  DADD R56, R54, R56 ;  /* 0x0000000036387229 */ /* 0x001fe40000000038 */
[----:B------:R-:W-:-:S04]  /*1e10*/  DADD R54, -RZ, |R46| ;  /* 0x00000000ff367229 */ /* 0x000fc8000000052e */
[----:B------:R0:W1:Y:S07]  /*1e20*/  F2F.F32.F64 R90, R56 ;  /* 0x00000038005a7310 */ /* 0x00006e0000301000 */
[----:B01----:R-:W-:Y:S05]  /*1e30*/  CALL.REL.NOINC `($_Z23CrankNicolson_2D_SolverififfPfS_S_$__internal_accurate_pow) ;  /* 0x0000002c00287944 */ /* 0x003fea0003c00000 */
[----:B------:R-:W-:Y:S05]  /*1e40*/  BSYNC.RECONVERGENT B0 ;  /* 0x0000000000007941 */ /* 0x000fea0003800200 */
.L_x_646:
        /* <DEDUP_REMOVED lines=30> */
[----:B------:R-:W-:Y:S05]  /*2030*/  CALL.REL.NOINC `($__internal_12_$__cuda_sm20_div_rn_f64_full) ;  /* 0x00000024003c7944 */ /* 0x000fea0003c00000 */
.L_x_648:
[----:B------:R-:W-:Y:S05]  /*2040*/  BSYNC.RECONVERGENT B1 ;  /* 0x0000000000017941 */ /* 0x000fea0003800200 */
.L_x_647:
[----:B------:R-:W-:Y:S01]  /*2050*/  FSETP.NEU.AND P5, PT, R36, 1, PT ;  /* 0x3f8000002400780b */ /* 0x000fe20003fad000 */
[----:B------:R-:W-:Y:S01]  /*2060*/  DADD R54, -RZ, |R42| ;  /* 0x00000000ff367229 */ /* 0x000fe2000000052a */
[----:B------:R-:W-:Y:S01]  /*2070*/  BSSY.RECONVERGENT B0, `(.L_x_649) ;  /* 0x0000006000007945 */ /* 0x000fe20003800200 */
[----:B------:R-:W-:Y:S01]  /*2080*/  IMAD.MOV.U32 R91, RZ, RZ, 0x40180000 ;  /* 0x40180000ff5b7424 */ /* 0x000fe200078e00ff */
[----:B------:R-:W-:Y:S02]  /*2090*/  FSEL R74, R56, 3.1249045965716459206e-25, P5 ;  /* 0x16c16c17384a7808 */ /* 0x000fe40002800000 */
[----:B------:R-:W-:Y:S02]  /*20a0*/  FSEL R75, R57, 0.90138888359069824219, P5 ;  /* 0x3f66c16c394b7808 */ /* 0x000fe40002800000 */
[----:B------:R-:W-:-:S07]  /*20b0*/  MOV R0, 0x20d0 ;  /* 0x000020d000007802 */ /* 0x000fce0000000f00 */
[----:B------:R-:W-:Y:S05]  /*20c0*/  CALL.REL.NOINC `($_Z23CrankNicolson_2D_SolverififfPfS_S_$__internal_accurate_pow) ;  /* 0x0000002800847944 */ /* 0x000fea0003c00000 */
[----:B------:R-:W-:Y:S05]  /*20d0*/  BSYNC.RECONVERGENT B0 ;  /* 0x0000000000007941 */ /* 0x000fea0003800200 */
.L_x_649:
[----:B------:R-:W-:Y:S01]  /*20e0*/  FSETP.NEU.AND P6, PT, R38, RZ, PT ;  /* 0x000000ff2600720b */ /* 0x000fe20003fcd000 */
[----:B------:R-:W-:Y:S01]  /*20f0*/  DADD R56, R42, 6 ;  /* 0x401800002a387429 */ /* 0x000fe20000000000 */
[----:B------:R-:W-:Y:S01]  /*2100*/  ISETP.NE.AND P5, PT, R93, RZ, PT ;  /* 0x000000ff5d00720c */ /* 0x000fe20003fa5270 */
[----:B------:R-:W-:Y:S01]  /*2110*/  BSSY.RECONVERGENT B1, `(.L_x_650) ;  /* 0x000001c000017945 */ /* 0x000fe20003800200 */
[----:B------:R-:W-:Y:S02]  /*2120*/  FSEL R62, R55, RZ, P6 ;  /* 0x000000ff373e7208 */ /* 0x000fe40003000000 */
[----:B------:R-:W-:Y:S01]  /*2130*/  FSEL R63, R54, RZ, P6 ;  /* 0x000000ff363f7208 */ /* 0x000fe20003000000 */
[----:B------:R-:W-:Y:S01]  /*2140*/  IMAD.MOV.U32 R54, RZ, RZ, 0x1 ;  /* 0x00000001ff367424 */ /* 0x000fe200078e00ff */
        /* <DEDUP_REMOVED lines=24> */
.L_x_651:
[----:B------:R-:W-:Y:S05]  /*22d0*/  BSYNC.RECONVERGENT B1 ;  /* 0x0000000000017941 */ /* 0x000fea0003800200 */
.L_x_650:
[----:B------:R-:W-:Y:S01]  /*22e0*/  FSETP.NEU.AND P5, PT, R38, 1, PT ;  /* 0x3f8000002600780b */ /* 0x000fe20003fad000 */
[----:B------:R-:W-:Y:S01]  /*22f0*/  DADD R54, -RZ, |R44| ;  /* 0x00000000ff367229 */ /* 0x000fe2000000052c */
[----:B------:R-:W-:Y:S01]  /*2300*/  BSSY.RECONVERGENT B0, `(.L_x_652) ;  /* 0x000000a000007945 */ /* 0x000fe20003800200 */
[----:B------:R-:W-:Y:S01]  /*2310*/  IMAD.MOV.U32 R91, RZ, RZ, 0x40180000 ;  /* 0x40180000ff5b7424 */ /* 0x000fe200078e00ff */
[----:B------:R-:W-:Y:S01]  /*2320*/  FSEL R68, R56, 3.1249045965716459206e-25, P5 ;  /* 0x16c16c1738447808 */ /* 0x000fe20002800000 */
[----:B------:R-:W-:Y:S01]  /*2330*/  FADD R56, R3, R10 ;  /* 0x0000000a03387221 */ /* 0x000fe20000000000 */
[----:B------:R-:W-:Y:S02]  /*2340*/  FSEL R69, R57, 0.90138888359069824219, P5 ;  /* 0x3f66c16c39457808 */ /* 0x000fe40002800000 */
[----:B------:R-:W-:-:S04]  /*2350*/  MOV R0, 0x23a0 ;  /* 0x000023a000007802 */ /* 0x000fc80000000f00 */
[----:B------:R-:W-:Y:S01]  /*2360*/  DADD R76, R68, R74 ;  /* 0x00000000444c7229 */ /* 0x000fe2000000004a */
[----:B------:R0:W1:Y:S07]  /*2370*/  F2F.F64.F32 R74, R56 ;  /* 0x00000038004a7310 */ /* 0x00006e0000201800 */
[----:B------:R-:W-:-:S11]  /*2380*/  DMUL R76, R50, R76 ;  /* 0x0000004c324c7228 */ /* 0x000fd60000000000 */
[----:B01----:R-:W-:Y:S05]  /*2390*/  CALL.REL.NOINC `($_Z23CrankNicolson_2D_SolverififfPfS_S_$__internal_accurate_pow) ;  /* 0x0000002400d07944 */ /* 0x003fea0003c00000 */
[----:B------:R-:W-:Y:S05]  /*23a0*/  BSYNC.RECONVERGENT B0 ;  /* 0x0000000000007941 */ /* 0x000fea0003800200 */
.L_x_652:
        /* <DEDUP_REMOVED lines=34> */
.L_x_654:
[----:B------:R-:W-:Y:S05]  /*25d0*/  BSYNC.RECONVERGENT B1 ;  /* 0x0000000000017941 */ /* 0x000fea0003800200 */
.L_x_653:
[----:B------:R-:W-:Y:S01]  /*25e0*/  LDS R0, [R39+0xc] ;  /* 0x00000c0027007984 */ /* 0x000fe20000000800 */
[----:B------:R-:W-:Y:S01]  /*25f0*/  FSETP.NEU.AND P5, PT, R79, 1, PT ;  /* 0x3f8000004f00780b */ /* 0x000fe20003fad000 */
[----:B------:R-:W-:Y:S01]  /*2600*/  F2F.F64.F32 R90, R90 ;  /* 0x0000005a005a7310 */ /* 0x000fe20000201800 */
[----:B------:R-:W-:Y:S01]  /*2610*/  BSSY.RECONVERGENT B0, `(.L_x_655) ;  /* 0x0000012000007945 */ /* 0x000fe20003800200 */
[----:B------:R-:W0:Y:S01]  /*2620*/  LDS R59, [R39+0x24] ;  /* 0x00002400273b7984 */ /* 0x000e220000000800 */
[----:B------:R-:W-:Y:S02]  /*2630*/  FSEL R54, R56, 3.1249045965716459206e-25, P5 ;  /* 0x16c16c1738367808 */ /* 0x000fe40002800000 */
[----:B------:R-:W-:Y:S01]  /*2640*/  FSEL R55, R57, 0.90138888359069824219, P5 ;  /* 0x3f66c16c39377808 */ /* 0x000fe20002800000 */
        /* <DEDUP_REMOVED lines=10> */
[----:B------:R-:W-:Y:S01]  /*26f0*/  DADD R54, -RZ, |R46| ;  /* 0x00000000ff367229 */ /* 0x000fe2000000052e */
[----:B------:R-:W-:-:S07]  /*2700*/  IMAD.MOV.U32 R91, RZ, RZ, 0x40200000 ;  /* 0x40200000ff5b7424 */ /* 0x000fce00078e00ff */
[----:B------:R0:W1:Y:S03]  /*2710*/  F2F.F32.F64 R68, R68 ;  /* 0x0000004400447310 */ /* 0x0000660000301000 */
[----:B01----:R-:W-:Y:S05]  /*2720*/  CALL.REL.NOINC `($_Z23CrankNicolson_2D_SolverififfPfS_S_$__internal_accurate_pow) ;  /* 0x0000002000ec7944 */ /* 0x003fea0003c00000 */
[----:B------:R-:W-:Y:S05]  /*2730*/  BSYNC.RECONVERGENT B0 ;  /* 0x0000000000007941 */ /* 0x000fea0003800200 */
.L_x_655:
[----:B------:R-:W-:Y:S01]  /*2740*/  ISETP.NE.AND P5, PT, R81, RZ, PT ;  /* 0x000000ff5100720c */ /* 0x000fe20003fa5270 */
[----:B------:R-:W-:Y:S01]  /*2750*/  DADD R56, R46, 8 ;  /* 0x402000002e387429 */ /* 0x000fe20000000000 */
[----:B------:R-:W-:Y:S01]  /*2760*/  FSETP.NEU.AND P6, PT, R36, RZ, PT ;  /* 0x000000ff2400720b */ /* 0x000fe20003fcd000 */
[----:B------:R-:W-:Y:S03]  /*2770*/  BSSY.RECONVERGENT B1, `(.L_x_656) ;  /* 0x000001c000017945 */ /* 0x000fe60003800200 */
[----:B------:R-:W-:Y:S01]  /*2780*/  FSEL R63, R54, RZ, P6 ;  /* 0x000000ff363f7208 */ /* 0x000fe20003000000 */
[----:B------:R-:W-:Y:S01]  /*2790*/  IMAD.MOV.U32 R54, RZ, RZ, 0x0 ;  /* 0x00000000ff367424 */ /* 0x000fe200078e00ff */
[----:B------:R-:W-:Y:S02]  /*27a0*/  FSEL R62, R55, RZ, P6 ;  /* 0x000000ff373e7208 */ /* 0x000fe40003000000 */
[----:B------:R-:W-:-:S02]  /*27b0*/  FSEL R59, R63, +QNAN , P0 ;  /* 0x7ff000003f3b7808 */ /* 0x000fc40000000000 */
[----:B------:R-:W-:Y:S02]  /*27c0*/  FSEL R55, R62, RZ, P0 ;  /* 0x000000ff3e377208 */ /* 0x000fe40000000000 */
[----:B------:R-:W-:Y:S02]  /*27d0*/  @!P5 FSEL R63, R57, R59, P3 ;  /* 0x0000003b393fd208 */ /* 0x000fe40001800000 */
[----:B------:R-:W0:Y:S01]  /*27e0*/  MUFU.RCP64H R57, 40320 ;  /* 0x40e3b00000397908 */ /* 0x000e220000001800 */
[----:B------:R-:W-:Y:S01]  /*27f0*/  @!P5 FSEL R62, R56, R55, P3 ;  /* 0x00000037383ed208 */ /* 0x000fe20001800000 */
[----:B------:R-:W-:Y:S02]  /*2800*/  IMAD.MOV.U32 R55, RZ, RZ, 0x40e3b000 ;  /* 0x40e3b000ff377424 */ /* 0x000fe400078e00ff */
[----:B------:R-:W-:-:S03]  /*2810*/  IMAD.MOV.U32 R56, RZ, RZ, 0x1 ;  /* 0x00000001ff387424 */ /* 0x000fc600078e00ff */
[----:B------:R-:W-:-:S03]  /*2820*/  DADD R62, R62, R62 ;  /* 0x000000003e3e7229 */ /* 0x000fc6000000003e */
[----:B0-----:R-:W-:-:S07]  /*2830*/  DFMA R58, R56, -R54, 1 ;  /* 0x3ff00000383a742b */ /* 0x001fce0000000836 */
        /* <DEDUP_REMOVED lines=14> */
[----:B------:R-:W-:Y:S05]  /*2920*/  CALL.REL.NOINC `($__internal_12_$__cuda_sm20_div_rn_f64_full) ;  /* 0x0000001c00007944 */ /* 0x000fea0003c00000 */
.L_x_657:
[----:B------:R-:W-:Y:S05]  /*2930*/  BSYNC.RECONVERGENT B1 ;  /* 0x0000000000017941 */ /* 0x000fea0003800200 */
.L_x_656:
[----:B------:R-:W-:Y:S01]  /*2940*/  FSETP.NEU.AND P5, PT, R36, 1, PT ;  /* 0x3f8000002400780b */ /* 0x000fe20003fad000 */
[----:B------:R-:W-:Y:S01]  /*2950*/  DADD R54, -RZ, |R42| ;  /* 0x00000000ff367229 */ /* 0x000fe2000000052a */
[----:B------:R-:W-:Y:S01]  /*2960*/  BSSY.RECONVERGENT B0, `(.L_x_658) ;  /* 0x0000006000007945 */ /* 0x000fe20003800200 */
[----:B------:R-:W-:Y:S01]  /*2970*/  IMAD.MOV.U32 R91, RZ, RZ, 0x40200000 ;  /* 0x40200000ff5b7424 */ /* 0x000fe200078e00ff */
[----:B------:R-:W-:Y:S02]  /*2980*/  FSEL R74, R56, 2.6805903767080696074e-23, P5 ;  /* 0x1a01a01a384a7808 */ /* 0x000fe40002800000 */
[----:B------:R-:W-:Y:S02]  /*2990*/  FSEL R75, R57, 0.5390872955322265625, P5 ;  /* 0x3f0a01a0394b7808 */ /* 0x000fe40002800000 */
[----:B------:R-:W-:-:S07]  /*29a0*/  MOV R0, 0x29c0 ;  /* 0x000029c000007802 */ /* 0x000fce0000000f00 */
[----:B------:R-:W-:Y:S05]  /*29b0*/  CALL.REL.NOINC `($_Z23CrankNicolson_2D_SolverififfPfS_S_$__internal_accurate_pow) ;  /* 0x0000002000487944 */ /* 0x000fea0003c00000 */
[----:B------:R-:W-:Y:S05]  /*29c0*/  BSYNC.RECONVERGENT B0 ;  /* 0x0000000000007941 */ /* 0x000fea0003800200 */
.L_x_658:
        /* <DEDUP_REMOVED lines=31> */
.L_x_660:
[----:B------:R-:W-:Y:S05]  /*2bc0*/  BSYNC.RECONVERGENT B1 ;  /* 0x0000000000017941 */ /* 0x000fea0003800200 */
.L_x_659:
[----:B------:R-:W-:Y:S01]  /*2bd0*/  FSETP.NEU.AND P5, PT, R38, 1, PT ;  /* 0x3f8000002600780b */ /* 0x000fe20003fad000 */
[----:B------:R-:W-:Y:S01]  /*2be0*/  DADD R54, -RZ, |R44| ;  /* 0x00000000ff367229 */ /* 0x000fe2000000052c */
[----:B------:R-:W-:Y:S01]  /*2bf0*/  BSSY.RECONVERGENT B0, `(.L_x_661) ;  /* 0x000000a000007945 */ /* 0x000fe20003800200 */
[----:B------:R-:W-:Y:S01]  /*2c00*/  IMAD.MOV.U32 R91, RZ, RZ, 0x40200000 ;  /* 0x40200000ff5b7424 */ /* 0x000fe200078e00ff */
[----:B------:R-:W-:Y:S01]  /*2c10*/  FSEL R80, R56, 2.6805903767080696074e-23, P5 ;  /* 0x1a01a01a38507808 */ /* 0x000fe20002800000 */
[----:B------:R-:W-:Y:S01]  /*2c20*/  FADD R56, R2, R9 ;  /* 0x0000000902387221 */ /* 0x000fe20000000000 */
[----:B------:R-:W-:Y:S02]  /*2c30*/  FSEL R81, R57, 0.5390872955322265625, P5 ;  /* 0x3f0a01a039517808 */ /* 0x000fe40002800000 */
[----:B------:R-:W-:-:S04]  /*2c40*/  MOV R0, 0x2c90 ;  /* 0x00002c9000007802 */ /* 0x000fc80000000f00 */
[----:B------:R-:W-:Y:S01]  /*2c50*/  DADD R76, R80, R74 ;  /* 0x00000000504c7229 */ /* 0x000fe2000000004a */
[----:B------:R0:W1:Y:S07]  /*2c60*/  F2F.F64.F32 R74, R56 ;  /* 0x00000038004a7310 */ /* 0x00006e0000201800 */
[----:B------:R-:W-:-:S11]  /*2c70*/  DMUL R76, R50, R76 ;  /* 0x0000004c324c7228 */ /* 0x000fd60000000000 */
[----:B01----:R-:W-:Y:S05]  /*2c80*/  CALL.REL.NOINC `($_Z23CrankNicolson_2D_SolverififfPfS_S_$__internal_accurate_pow) ;  /* 0x0000001c00947944 */ /* 0x003fea0003c00000 */
[----:B------:R-:W-:Y:S05]  /*2c90*/  BSYNC.RECONVERGENT B0 ;  /* 0x0000000000007941 */ /* 0x000fea0003800200 */
.L_x_661:
[----:B------:R-:W-:Y:S01]  /*2ca0*/  P2R R0, PR, RZ, 0x1 ;  /* 0x00000001ff007803 */ /* 0x000fe20000000000 */
[----:B------:R-:W-:Y:S01]  /*2cb0*/  DADD R56, R44, 8 ;  /* 0x402000002c387429 */ /* 0x000fe20000000000 */
[----:B------:R-:W-:Y:S01]  /*2cc0*/  ISETP.NE.AND P5, PT, R83, RZ, PT ;  /* 0x000000ff5300720c */ /* 0x000fe20003fa5270 */
[----:B------:R-:W-:Y:S01]  /*2cd0*/  BSSY.RECONVERGENT B1, `(.L_x_662) ;  /* 0x000001f000017945 */ /* 0x000fe20003800200 */
[----:B------:R-:W-:Y:S02]  /*2ce0*/  FSETP.NEU.AND P0, PT, R79, RZ, PT ;  /* 0x000000ff4f00720b */ /* 0x000fe40003f0d000 */
[----:B------:R-:W-:Y:S02]  /*2cf0*/  ISETP.NE.AND P6, PT, R78, RZ, PT ;  /* 0x000000ff4e00720c */ /* 0x000fe40003fc5270 */
[----:B------:R-:W-:Y:S01]  /*2d00*/  FSEL R63, R54, RZ, P0 ;  /* 0x000000ff363f7208 */ /* 0x000fe20000000000 */
[----:B------:R-:W-:Y:S01]  /*2d10*/  IMAD.MOV.U32 R54, RZ, RZ, 0x0 ;  /* 0x00000000ff367424 */ /* 0x000fe200078e00ff */
[----:B------:R-:W-:-:S02]  /*2d20*/  FSEL R62, R55, RZ, P0 ;  /* 0x000000ff373e7208 */ /* 0x000fc40000000000 */
[----:B------:R-:W-:Y:S02]  /*2d30*/  FSEL R59, R63, +QNAN , P6 ;  /* 0x7ff000003f3b7808 */ /* 0x000fe40003000000 */
[----:B------:R-:W-:Y:S02]  /*2d40*/  FSEL R55, R62, RZ, P6 ;  /* 0x000000ff3e377208 */ /* 0x000fe40003000000 */
[----:B------:R-:W-:Y:S02]  /*2d50*/  @!P5 FSEL R63, R57, R59, P1 ;  /* 0x0000003b393fd208 */ /* 0x000fe40000800000 */
[----:B------:R-:W0:Y:S01]  /*2d60*/  MUFU.RCP64H R57, 40320 ;  /* 0x40e3b00000397908 */ /* 0x000e220000001800 */
[----:B------:R-:W-:Y:S01]  /*2d70*/  @!P5 FSEL R62, R56, R55, P1 ;  /* 0x00000037383ed208 */ /* 0x000fe20000800000 */
[----:B------:R-:W-:Y:S01]  /*2d80*/  IMAD.MOV.U32 R55, RZ, RZ, 0x40e3b000 ;  /* 0x40e3b000ff377424 */ /* 0x000fe200078e00ff */
[----:B------:R-:W-:Y:S01]  /*2d90*/  ISETP.NE.AND P0, PT, R0, RZ, PT ;  /* 0x000000ff0000720c */ /* 0x000fe20003f05270 */
        /* <DEDUP_REMOVED lines=18> */
.L_x_663:
[----:B------:R-:W-:Y:S05]  /*2ec0*/  BSYNC.RECONVERGENT B1 ;  /* 0x0000000000017941 */ /* 0x000fea0003800200 */
.L_x_662:
[----:B------:R-:W-:Y:S01]  /*2ed0*/  LDS R0, [R39+0x8] ;  /* 0x0000080027007984 */ /* 0x000fe20000000800 */
[----:B------:R-:W-:Y:S01]  /*2ee0*/  FSETP.NEU.AND P5, PT, R79, 1, PT ;  /* 0x3f8000004f00780b */ /* 0x000fe20003fad000 */
[----:B------:R-:W-:Y:S01]  /*2ef0*/  F2F.F64.F32 R68, R68 ;  /* 0x0000004400447310 */ /* 0x000fe20000201800 */
[----:B------:R-:W-:Y:S01]  /*2f00*/  BSSY.RECONVERGENT B0, `(.L_x_664) ;  /* 0x0000012000007945 */ /* 0x000fe20003800200 */
[----:B------:R-:W0:Y:S01]  /*2f10*/  LDS R59, [R39+0x28] ;  /* 0x00002800273b7984 */ /* 0x000e220000000800 */
[----:B------:R-:W-:Y:S01]  /*2f20*/  FSEL R54, R56, 2.6805903767080696074e-23, P5 ;  /* 0x1a01a01a38367808 */ /* 0x000fe20002800000 */
[----:B------:R-:W-:Y:S01]  /*2f30*/  IMAD.MOV.U32 R91, RZ, RZ, 0x40240000 ;  /* 0x40240000ff5b7424 */ /* 0x000fe200078e00ff */
[----:B------:R-:W-:-:S06]  /*2f40*/  FSEL R55, R57, 0.5390872955322265625, P5 ;  /* 0x3f0a01a039377808 */ /* 0x000fcc0002800000 */
[----:B------:R-:W-:Y:S02]  /*2f50*/  DADD R80, R80, R54 ;  /* 0x0000000050507229 */ /* 0x000fe40000000036 */
[----:B------:R-:W-:-:S06]  /*2f60*/  DMUL R54, R48, R54 ;  /* 0x0000003630367228 */ /* 0x000fcc0000000000 */
[----:B------:R-:W-:Y:S01]  /*2f70*/  DMUL R80, R48, R80 ;  /* 0x0000005030507228 */ /* 0x000fe20000000000 */
[----:B0-----:R-:W-:-:S04]  /*2f80*/  FADD R0, R0, R59 ;  /* 0x0000003b00007221 */ /* 0x001fc80000000000 */
[----:B------:R0:W1:Y:S02]  /*2f90*/  F2F.F64.F32 R56, R0 ;  /* 0x0000000000387310 */ /* 0x0000640000201800 */
[----:B0-----:R-:W-:Y:S01]  /*2fa0*/  MOV R0, 0x3020 ;  /* 0x0000302000007802 */ /* 0x001fe20000000f00 */
        /* <DEDUP_REMOVED lines=8> */
.L_x_664:
[----:B------:R-:W-:Y:S01]  /*3030*/  FSETP.NEU.AND P6, PT, R36, RZ, PT ;  /* 0x000000ff2400720b */ /* 0x000fe20003fcd000 */
[----:B------:R-:W-:Y:S01]  /*3040*/  DADD R56, R46, 10 ;  /* 0x402400002e387429 */ /* 0x000fe20000000000 */
[----:B------:R-:W-:Y:S01]  /*3050*/  ISETP.NE.AND P5, PT, R84, RZ, PT ;  /* 0x000000ff5400720c */ /* 0x000fe20003fa5270 */
[----:B------:R-:W-:Y:S01]  /*3060*/  IMAD.MOV.U32 R58, RZ, RZ, 0x0 ;  /* 0x00000000ff3a7424 */ /* 0x000fe200078e00ff */
[----:B------:R-:W-:Y:S01]  /*3070*/  FSEL R0, R55, RZ, P6 ;  /* 0x000000ff37007208 */ /* 0x000fe20003000000 */
[----:B------:R-:W-:Y:S01]  /*3080*/  BSSY.RECONVERGENT B1, `(.L_x_665) ;  /* 0x000001c000017945 */ /* 0x000fe20003800200 */
[----:B------:R-:W-:Y:S01]  /*3090*/  FSEL R61, R54, RZ, P6 ;  /* 0x000000ff363d7208 */ /* 0x000fe20003000000 */
[----:B------:R-:W-:Y:S01]  /*30a0*/  IMAD.MOV.U32 R54, RZ, RZ, 0x1 ;  /* 0x00000001ff367424 */ /* 0x000fe200078e00ff */
[----:B------:R-:W-:Y:S02]  /*30b0*/  FSEL R55, R0, RZ, P0 ;  /* 0x000000ff00377208 */ /* 0x000fe40000000000 */
[----:B------:R-:W-:-:S05]  /*30c0*/  FSEL R59, R61, +QNAN , P0 ;  /* 0x7ff000003d3b7808 */ /* 0x000fca0000000000 */
        /* <DEDUP_REMOVED lines=22> */
[----:B------:R-:W-:Y:S05]  /*3230*/  CALL.REL.NOINC `($__internal_12_$__cuda_sm20_div_rn_f64_full) ;  /* 0x0000001000bc7944 */ /* 0x000fea0003c00000 */
.L_x_666:
[----:B------:R-:W-:Y:S05]  /*3240*/  BSYNC.RECONVERGENT B1 ;  /* 0x0000000000017941 */ /* 0x000fea0003800200 */
.L_x_665:
[----:B------:R-:W-:Y:S01]  /*3250*/  FSETP.NEU.AND P5, PT, R36, 1, PT ;  /* 0x3f8000002400780b */ /* 0x000fe20003fad000 */
[----:B------:R-:W-:Y:S01]  /*3260*/  DADD R54, -RZ, |R42| ;  /* 0x00000000ff367229 */ /* 0x000fe2000000052a */
[----:B------:R-:W-:Y:S01]  /*3270*/  BSSY.RECONVERGENT B0, `(.L_x_667) ;  /* 0x0000006000007945 */ /* 0x000fe20003800200 */
[----:B------:R-:W-:Y:S01]  /*3280*/  IMAD.MOV.U32 R91, RZ, RZ, 0x40240000 ;  /* 0x40240000ff5b7424 */ /* 0x000fe200078e00ff */
[----:B------:R-:W-:Y:S02]  /*3290*/  FSEL R74, R56, -1.481905565015040338e-05, P5 ;  /* 0xb7789f5c384a7808 */ /* 0x000fe40002800000 */
[----:B------:R-:W-:Y:S02]  /*32a0*/  FSEL R75, R57, 0.31736990809440612793, P5 ;  /* 0x3ea27e4f394b7808 */ /* 0x000fe40002800000 */
[----:B------:R-:W-:-:S07]  /*32b0*/  MOV R0, 0x32d0 ;  /* 0x000032d000007802 */ /* 0x000fce0000000f00 */
[----:B------:R-:W-:Y:S05]  /*32c0*/  CALL.REL.NOINC `($_Z23CrankNicolson_2D_SolverififfPfS_S_$__internal_accurate_pow) ;  /* 0x0000001800047944 */ /* 0x000fea0003c00000 */
[----:B------:R-:W-:Y:S05]  /*32d0*/  BSYNC.RECONVERGENT B0 ;  /* 0x0000000000007941 */ /* 0x000fea0003800200 */
.L_x_667:
        /* <DEDUP_REMOVED lines=33> */
.L_x_669:
[----:B------:R-:W-:Y:S05]  /*34f0*/  BSYNC.RECONVERGENT B1 ;  /* 0x0000000000017941 */ /* 0x000fea0003800200 */
.L_x_668:
[----:B------:R-:W-:Y:S01]  /*3500*/  FSETP.NEU.AND P5, PT, R38, 1, PT ;  /* 0x3f8000002600780b */ /* 0x000fe20003fad000 */
[----:B------:R-:W-:Y:S01]  /*3510*/  DADD R54, -RZ, |R44| ;  /* 0x00000000ff367229 */ /* 0x000fe2000000052c */
[----:B------:R-:W-:Y:S01]  /*3520*/  BSSY.RECONVERGENT B0, `(.L_x_670) ;  /* 0x000000a000007945 */ /* 0x000fe20003800200 */
[----:B------:R-:W-:Y:S01]  /*3530*/  IMAD.MOV.U32 R91, RZ, RZ, 0x40240000 ;  /* 0x40240000ff5b7424 */ /* 0x000fe200078e00ff */
[----:B------:R-:W-:Y:S01]  /*3540*/  FSEL R80, R56, -1.481905565015040338e-05, P5 ;  /* 0xb7789f5c38507808 */ /* 0x000fe20002800000 */
[----:B------:R-:W-:Y:S01]  /*3550*/  FADD R56, R12, R37 ;  /* 0x000000250c387221 */ /* 0x000fe20000000000 */
[----:B------:R-:W-:Y:S02]  /*3560*/  FSEL R81, R57, 0.31736990809440612793, P5 ;  /* 0x3ea27e4f39517808 */ /* 0x000fe40002800000 */
[----:B------:R-:W-:-:S04]  /*3570*/  MOV R0, 0x35c0 ;  /* 0x000035c000007802 */ /* 0x000fc80000000f00 */
[----:B------:R-:W-:Y:S01]  /*3580*/  DADD R76, R80, R74 ;  /* 0x00000000504c7229 */ /* 0x000fe2000000004a */
[----:B------:R0:W1:Y:S07]  /*3590*/  F2F.F64.F32 R74, R56 ;  /* 0x00000038004a7310 */ /* 0x00006e0000201800 */
[----:B------:R-:W-:-:S11]  /*35a0*/  DMUL R76, R50, R76 ;  /* 0x0000004c324c7228 */ /* 0x000fd60000000000 */
[----:B01----:R-:W-:Y:S05]  /*35b0*/  CALL.REL.NOINC `($_Z23CrankNicolson_2D_SolverififfPfS_S_$__internal_accurate_pow) ;  /* 0x0000001400487944 */ /* 0x003fea0003c00000 */
[----:B------:R-:W-:Y:S05]  /*35c0*/  BSYNC.RECONVERGENT B0 ;  /* 0x0000000000007941 */ /* 0x000fea0003800200 */
.L_x_670:
[----:B------:R-:W-:Y:S01]  /*35d0*/  P2R R0, PR, RZ, 0x1 ;  /* 0x00000001ff007803 */ /* 0x000fe20000000000 */
[----:B------:R-:W-:Y:S01]  /*35e0*/  DADD R56, R44, 10 ;  /* 0x402400002c387429 */ /* 0x000fe20000000000 */
[----:B------:R-:W-:Y:S01]  /*35f0*/  FSETP.NEU.AND P0, PT, R79, RZ, PT ;  /* 0x000000ff4f00720b */ /* 0x000fe20003f0d000 */
[----:B------:R-:W-:Y:S01]  /*3600*/  BSSY.RECONVERGENT B1, `(.L_x_671) ;  /* 0x000001f000017945 */ /* 0x000fe20003800200 */
[----:B------:R-:W-:Y:S02]  /*3610*/  ISETP.NE.AND P5, PT, R86, RZ, PT ;  /* 0x000000ff5600720c */ /* 0x000fe40003fa5270 */
[----:B------:R-:W-:Y:S02]  /*3620*/  ISETP.NE.AND P6, PT, R78, RZ, PT ;  /* 0x000000ff4e00720c */ /* 0x000fe40003fc5270 */
[----:B------:R-:W-:Y:S02]  /*3630*/  FSEL R62, R55, RZ, P0 ;  /* 0x000000ff373e7208 */ /* 0x000fe40000000000 */
[----:B------:R-:W-:Y:S01]  /*3640*/  FSEL R63, R54, RZ, P0 ;  /* 0x000000ff363f7208 */ /* 0x000fe20000000000 */
[----:B------:R-:W-:Y:S01]  /*3650*/  IMAD.MOV.U32 R54, RZ, RZ, 0x1 ;  /* 0x00000001ff367424 */ /* 0x000fe200078e00ff */
[----:B------:R-:W-:-:S02]  /*3660*/  FSEL R55, R62, RZ, P6 ;  /* 0x000000ff3e377208 */ /* 0x000fc40003000000 */
[----:B------:R-:W-:Y:S02]  /*3670*/  FSEL R59, R63, +QNAN , P6 ;  /* 0x7ff000003f3b7808 */ /* 0x000fe40003000000 */
[----:B------:R-:W-:Y:S02]  /*3680*/  ISETP.NE.AND P0, PT, R0, RZ, PT ;  /* 0x000000ff0000720c */ /* 0x000fe40003f05270 */
        /* <DEDUP_REMOVED lines=22> */
.L_x_672:
[----:B------:R-:W-:Y:S05]  /*37f0*/  BSYNC.RECONVERGENT B1 ;  /* 0x0000000000017941 */ /* 0x000fea0003800200 */
.L_x_671:
[----:B------:R-:W-:Y:S01]  /*3800*/  LDS R0, [R39+0x4] ;  /* 0x0000040027007984 */ /* 0x000fe20000000800 */
[----:B------:R-:W-:Y:S01]  /*3810*/  FSETP.NEU.AND P5, PT, R79, 1, PT ;  /* 0x3f8000004f00780b */ /* 0x000fe20003fad000 */
[----:B------:R-:W-:Y:S01]  /*3820*/  BSSY.RECONVERGENT B0, `(.L_x_673) ;  /* 0x0000013000007945 */ /* 0x000fe20003800200 */
[----:B------:R-:W-:Y:S01]  /*3830*/  IMAD.MOV.U32 R91, RZ, RZ, 0x40280000 ;  /* 0x40280000ff5b7424 */ /* 0x000fe200078e00ff */
[----:B------:R-:W0:Y:S01]  /*3840*/  LDS R59, [R39+0x2c] ;  /* 0x00002c00273b7984 */ /* 0x000e220000000800 */
[----:B------:R-:W-:Y:S02]  /*3850*/  FSEL R54, R56, -1.481905565015040338e-05, P5 ;  /* 0xb7789f5c38367808 */ /* 0x000fe40002800000 */
[----:B------:R-:W-:-:S06]  /*3860*/  FSEL R55, R57, 0.31736990809440612793, P5 ;  /* 0x3ea27e4f39377808 */ /* 0x000fcc0002800000 */
[----:B------:R-:W-:Y:S02]  /*3870*/  DADD R80, R80, R54 ;  /* 0x0000000050507229 */ /* 0x000fe40000000036 */
[----:B------:R-:W-:-:S06]  /*3880*/  DMUL R54, R48, R54 ;  /* 0x0000003630367228 */ /* 0x000fcc0000000000 */
[----:B------:R-:W-:Y:S01]  /*3890*/  DMUL R80, R48, R80 ;  /* 0x0000005030507228 */ /* 0x000fe20000000000 */
[----:B0-----:R-:W-:-:S04]  /*38a0*/  FADD R0, R0, R59 ;  /* 0x0000003b00007221 */ /* 0x001fc80000000000 */
[----:B------:R0:W1:Y:S02]  /*38b0*/  F2F.F64.F32 R56, R0 ;  /* 0x0000000000387310 */ /* 0x0000640000201800 */
[----:B0-----:R-:W-:Y:S01]  /*38c0*/  MOV R0, 0x3950 ;  /* 0x0000395000007802 */ /* 0x001fe20000000f00 */
[----:B-1----:R-:W-:-:S08]  /*38d0*/  DMUL R80, R56, R80 ;  /* 0x0000005038507228 */ /* 0x002fd00000000000 */
[----:B------:R-:W-:Y:S01]  /*38e0*/  DFMA R54, R54, R56, R80 ;  /* 0x000000383636722b */ /* 0x000fe20000000050 */
[----:B------:R-:W0:Y:S07]  /*38f0*/  F2F.F64.F32 R56, R69 ;  /* 0x0000004500387310 */ /* 0x000e2e0000201800 */
[----:B------:R-:W-:-:S08]  /*3900*/  DFMA R54, R76, R74, R54 ;  /* 0x0000004a4c36722b */ /* 0x000fd00000000036 */
[----:B0-----:R-:W-:Y:S02]  /*3910*/  DADD R56, R54, R56 ;  /* 0x0000000036387229 */ /* 0x001fe40000000038 */
[----:B------:R-:W-:-:S04]  /*3920*/  DADD R54, -RZ, |R46| ;  /* 0x00000000ff367229 */ /* 0x000fc8000000052e */
[----:B------:R0:W1:Y:S07]  /*3930*/  F2F.F32.F64 R68, R56 ;  /* 0x0000003800447310 */ /* 0x00006e0000301000 */
[----:B01----:R-:W-:Y:S05]  /*3940*/  CALL.REL.NOINC `($_Z23CrankNicolson_2D_SolverififfPfS_S_$__internal_accurate_pow) ;  /* 0x0000001000647944 */ /* 0x003fea0003c00000 */
[----:B------:R-:W-:Y:S05]  /*3950*/  BSYNC.RECONVERGENT B0 ;  /* 0x0000000000007941 */ /* 0x000fea0003800200 */
.L_x_673:
[----:B------:R-:W-:Y:S01]  /*3960*/  FSETP.NEU.AND P6, PT, R36, RZ, PT ;  /* 0x000000ff2400720b */ /* 0x000fe20003fcd000 */
[----:B------:R-:W-:Y:S01]  /*3970*/  IMAD.MOV.U32 R58, RZ, RZ, 0x0 ;  /* 0x00000000ff3a7424 */ /* 0x000fe200078e00ff */
[----:B------:R-:W-:Y:S01]  /*3980*/  ISETP.NE.AND P5, PT, R87, RZ, PT ;  /* 0x000000ff5700720c */ /* 0x000fe20003fa5270 */
        /* <DEDUP_REMOVED lines=29> */
[----:B------:R-:W-:Y:S05]  /*3b60*/  CALL.REL.NOINC `($__internal_12_$__cuda_sm20_div_rn_f64_full) ;  /* 0x0000000800707944 */ /* 0x000fea0003c00000 */
.L_x_675:
[----:B------:R-:W-:Y:S05]  /*3b70*/  BSYNC.RECONVERGENT B1 ;  /* 0x0000000000017941 */ /* 0x000fea0003800200 */
.L_x_674:
[----:B------:R-:W-:Y:S01]  /*3b80*/  FSETP.NEU.AND P0, PT, R36, 1, PT ;  /* 0x3f8000002400780b */ /* 0x000fe20003f0d000 */
[----:B------:R-:W-:Y:S01]  /*3b90*/  DADD R54, -RZ, |R42| ;  /* 0x00000000ff367229 */ /* 0x000fe2000000052a */
[----:B------:R-:W-:Y:S01]  /*3ba0*/  BSSY.RECONVERGENT B0, `(.L_x_676) ;  /* 0x0000006000007945 */ /* 0x000fe20003800200 */
[----:B------:R-:W-:Y:S01]  /*3bb0*/  IMAD.MOV.U32 R91, RZ, RZ, 0x40280000 ;  /* 0x40280000ff5b7424 */ /* 0x000fe200078e00ff */
[----:B------:R-:W-:Y:S02]  /*3bc0*/  FSEL R74, R56, -1.54028256424871466263e+29, P0 ;  /* 0xeff8d898384a7808 */ /* 0x000fe40000000000 */
[----:B------:R-:W-:Y:S02]  /*3bd0*/  FSEL R75, R57, 0.17376267910003662109, P0 ;  /* 0x3e31eed8394b7808 */ /* 0x000fe40000000000 */
[----:B------:R-:W-:-:S07]  /*3be0*/  MOV R0, 0x3c00 ;  /* 0x00003c0000007802 */ /* 0x000fce0000000f00 */
[----:B------:R-:W-:Y:S05]  /*3bf0*/  CALL.REL.NOINC `($_Z23CrankNicolson_2D_SolverififfPfS_S_$__internal_accurate_pow) ;  /* 0x0000000c00b87944 */ /* 0x000fea0003c00000 */
[----:B------:R-:W-:Y:S05]  /*3c00*/  BSYNC.RECONVERGENT B0 ;  /* 0x0000000000007941 */ /* 0x000fea0003800200 */
.L_x_676:
        /* <DEDUP_REMOVED lines=33> */
.L_x_678:
[----:B------:R-:W-:Y:S05]  /*3e20*/  BSYNC.RECONVERGENT B1 ;  /* 0x0000000000017941 */ /* 0x000fea0003800200 */
.L_x_677:
        /* <DEDUP_REMOVED lines=11> */
[----:B01----:R-:W-:Y:S05]  /*3ee0*/  CALL.REL.NOINC `($_Z23CrankNicolson_2D_SolverififfPfS_S_$__internal_accurate_pow) ;  /* 0x0000000800fc7944 */ /* 0x003fea0003c00000 */
[----:B------:R-:W-:Y:S05]  /*3ef0*/  BSYNC.RECONVERGENT B0 ;  /* 0x0000000000007941 */ /* 0x000fea0003800200 */
.L_x_679:
[----:B------:R-:W0:Y:S01]  /*3f00*/  MUFU.RCP64H R59, 479001600 ;  /* 0x41bc8cfc003b7908 */ /* 0x000e220000001800 */
[----:B------:R-:W-:Y:S01]  /*3f10*/  IMAD.MOV.U32 R60, RZ, RZ, 0x0 ;  /* 0x00000000ff3c7424 */ /* 0x000fe200078e00ff */
[----:B------:R-:W-:Y:S01]  /*3f20*/  ISETP.NE.AND P0, PT, R89, RZ, PT ;  /* 0x000000ff5900720c */ /* 0x000fe20003f05270 */
[----:B------:R-:W-:Y:S01]  /*3f30*/  IMAD.MOV.U32 R61, RZ, RZ, 0x41bc8cfc ;  /* 0x41bc8cfcff3d7424 */ /* 0x000fe200078e00ff */
[----:B------:R-:W-:Y:S01]  /*3f40*/  FSETP.NEU.AND P3, PT, R79, RZ, PT ;  /* 0x000000ff4f00720b */ /* 0x000fe20003f6d000 */
[----:B------:R-:W-:Y:S01]  /*3f50*/  IMAD.MOV.U32 R58, RZ, RZ, 0x1 ;  /* 0x00000001ff3a7424 */ /* 0x000fe200078e00ff */
[----:B------:R-:W-:Y:S01]  /*3f60*/  ISETP.NE.AND P2, PT, R78, RZ, PT ;  /* 0x000000ff4e00720c */ /* 0x000fe20003f45270 */
[----:B------:R-:W-:Y:S01]  /*3f70*/  BSSY.RECONVERGENT B1, `(.L_x_680) ;  /* 0x000001a000017945 */ /* 0x000fe20003800200 */
[----:B------:R-:W-:Y:S02]  /*3f80*/  FSEL R0, R55, RZ, P3 ;  /* 0x000000ff37007208 */ /* 0x000fe40001800000 */
[----:B------:R-:W-:-:S02]  /*3f90*/  FSEL R55, R54, RZ, P3 ;  /* 0x000000ff36377208 */ /* 0x000fc40001800000 */
        /* <DEDUP_REMOVED lines=9> */
[----:B------:R-:W-:-:S06]  /*4030*/  IMAD.MOV.U32 R54, RZ, RZ, R0 ;  /* 0x000000ffff367224 */ /* 0x000fcc00078e0000 */
[----:B------:R-:W-:Y:S02]  /*4040*/  DADD R62, R54, R54 ;  /* 0x00000000363e7229 */ /* 0x000fe40000000036 */
[----:B------:R-:W-:-:S08]  /*4050*/  DFMA R60, R58, R60, R58 ;  /* 0x0000003c3a3c722b */ /* 0x000fd0000000003a */
[----:B------:R-:W-:Y:S01]  /*4060*/  DMUL R56, R60, R62 ;  /* 0x0000003e3c387228 */ /* 0x000fe20000000000 */
[----:B------:R-:W-:-:S07]  /*4070*/  FSETP.GEU.AND P1, PT, |R63|, 6.5827683646048100446e-37, PT ;  /* 0x036000003f00780b */ /* 0x000fce0003f2e200 */
        /* <DEDUP_REMOVED lines=9> */
.L_x_681:
[----:B------:R-:W-:Y:S05]  /*4110*/  BSYNC.RECONVERGENT B1 ;  /* 0x0000000000017941 */ /* 0x000fea0003800200 */
.L_x_680:
[----:B------:R-:W0:Y:S01]  /*4120*/  LDC.64 R58, c[0x0][0x398] ;  /* 0x0000e600ff3a7b82 */ /* 0x000e220000000a00 */
[----:B------:R-:W2:Y:S04]  /*4130*/  LDG.E R36, desc[UR6][R52.64] ;  /* 0x0000000634247981 */ /* 0x000ea8000c1e1900 */
[----:B------:R-:W-:Y:S04]  /*4140*/  LDS R0, [R39] ;  /* 0x0000000027007984 */ /* 0x000fe80000000800 */
[----:B------:R-:W1:Y:S01]  /*4150*/  LDS R11, [R39+0x30] ;  /* 0x00003000270b7984 */ /* 0x000e620000000800 */
[----:B0-----:R-:W-:-:S06]  /*4160*/  IMAD.WIDE R58, R35, 0x4, R58 ;  /* 0x00000004233a7825 */ /* 0x001fcc00078e023a */
[----:B------:R-:W3:Y:S01]  /*4170*/  LDG.E.CONSTANT R58, desc[UR6][R58.64] ;  /* 0x000000063a3a7981 */ /* 0x000ee2000c1e9900 */
[----:B------:R-:W-:-:S04]  /*4180*/  FSETP.NEU.AND P0, PT, R79, 1, PT ;  /* 0x3f8000004f00780b */ /* 0x000fc80003f0d000 */
[----:B------:R-:W-:Y:S02]  /*4190*/  FSEL R54, R56, -1.54028256424871466263e+29, P0 ;  /* 0xeff8d89838367808 */ /* 0x000fe40000000000 */
[----:B------:R-:W-:-:S06]  /*41a0*/  FSEL R55, R57, 0.17376267910003662109, P0 ;  /* 0x3e31eed839377808 */ /* 0x000fcc0000000000 */
[----:B------:R-:W-:Y:S01]  /*41b0*/  DADD R76, R76, R54 ;  /* 0x000000004c4c7229 */ /* 0x000fe20000000036 */
[----:B-1----:R-:W-:-:S04]  /*41c0*/  FADD R0, R0, R11 ;  /* 0x0000000b00007221 */ /* 0x002fc80000000000 */
[----:B------:R-:W0:Y:S03]  /*41d0*/  F2F.F64.F32 R56, R0 ;  /* 0x0000000000387310 */ /* 0x000e260000201800 */
        /* <DEDUP_REMOVED lines=18> */
.L_x_631:
        /* <DEDUP_REMOVED lines=25> */
[----:B0-----:R-:W-:Y:S05]  /*4490*/  CALL.REL.NOINC `($__internal_12_$__cuda_sm20_div_rn_f64_full) ;  /* 0x0000000000247944 */ /* 0x001fea0003c00000 */
.L_x_683:
        /* <DEDUP_REMOVED lines=9> */
        .weak           $__internal_12_$__cuda_sm20_div_rn_f64_full
        .type           $__internal_12_$__cuda_sm20_div_rn_f64_full,@function
        .size           $__internal_12_$__cuda_sm20_div_rn_f64_full,($_Z23CrankNicolson_2D_SolverififfPfS_S_$__internal_accurate_pow - $__internal_12_$__cuda_sm20_div_rn_f64_full)
$__internal_12_$__cuda_sm20_div_rn_f64_full:
[----:B------:R-:W-:Y:S01]  /*4530*/  LOP3.LUT R59, R55, 0x7ff00000, RZ, 0xc0, !PT ;  /* 0x7ff00000373b7812 */ /* 0x000fe200078ec0ff */
[----:B------:R-:W-:Y:S01]  /*4540*/  IMAD.MOV.U32 R57, RZ, RZ, 0x1ca00000 ;  /* 0x1ca00000ff397424 */ /* 0x000fe200078e00ff */
[----:B------:R-:W-:Y:S01]  /*4550*/  LOP3.LUT R56, R63, 0x7ff00000, RZ, 0xc0, !PT ;  /* 0x7ff000003f387812 */ /* 0x000fe200078ec0ff */
[----:B------:R-:W-:Y:S01]  /*4560*/  IMAD.MOV.U32 R64, RZ, RZ, R54 ;  /* 0x000000ffff407224 */ /* 0x000fe200078e0036 */
[----:B------:R-:W-:Y:S01]  /*4570*/  BSSY.RECONVERGENT B0, `(.L_x_684) ;  /* 0x0000053000007945 */ /* 0x000fe20003800200 */
[----:B------:R-:W-:Y:S01]  /*4580*/  IMAD.MOV.U32 R66, RZ, RZ, R62 ;  /* 0x000000ffff427224 */ /* 0x000fe200078e003e */
[----:B------:R-:W-:-:S04]  /*4590*/  ISETP.GE.U32.AND P5, PT, R56, R59, PT ;  /* 0x0000003b3800720c */ /* 0x000fc80003fa6070 */
[----:B------:R-:W-:Y:S02]  /*45a0*/  SEL R58, R57, 0x63400000, !P5 ;  /* 0x63400000393a7807 */ /* 0x000fe40006800000 */
[----:B------:R-:W-:Y:S02]  /*45b0*/  FSETP.GEU.AND P5, PT, |R63|, 1.469367938527859385e-39, PT ;  /* 0x001000003f00780b */ /* 0x000fe40003fae200 */
[----:B------:R-:W-:Y:S01]  /*45c0*/  LOP3.LUT R67, R58, 0x800fffff, R63, 0xf8, !PT ;  /* 0x800fffff3a437812 */ /* 0x000fe200078ef83f */
[----:B------:R-:W-:-:S10]  /*45d0*/  IMAD.MOV.U32 R58, RZ, RZ, R56 ;  /* 0x000000ffff3a7224 */ /* 0x000fd400078e0038 */
[----:B------:R-:W-:Y:S01]  /*45e0*/  @!P5 LOP3.LUT R61, R55, 0x7ff00000, RZ, 0xc0, !PT ;  /* 0x7ff00000373dd812 */ /* 0x000fe200078ec0ff */
[----:B------:R-:W-:-:S03]  /*45f0*/  @!P5 IMAD.MOV.U32 R70, RZ, RZ, RZ ;  /* 0x000000ffff46d224 */ /* 0x000fc600078e00ff */
[----:B------:R-:W-:Y:S02]  /*4600*/  @!P5 ISETP.GE.U32.AND P6, PT, R56, R61, PT ;  /* 0x0000003d3800d20c */ /* 0x000fe40003fc6070 */
[----:B------:R-:W-:Y:S02]  /*4610*/  LOP3.LUT R61, R55, 0x800fffff, RZ, 0xc0, !PT ;  /* 0x800fffff373d7812 */ /* 0x000fe400078ec0ff */
[----:B------:R-:W-:Y:S02]  /*4620*/  @!P5 SEL R60, R57, 0x63400000, !P6 ;  /* 0x63400000393cd807 */ /* 0x000fe40007000000 */
[----:B------:R-:W-:Y:S02]  /*4630*/  FSETP.GEU.AND P6, PT, |R55|, 1.469367938527859385e-39, PT ;  /* 0x001000003700780b */ /* 0x000fe40003fce200 */
[----:B------:R-:W-:Y:S02]  /*4640*/  LOP3.LUT R65, R61, 0x3ff00000, RZ, 0xfc, !PT ;  /* 0x3ff000003d417812 */ /* 0x000fe400078efcff */
[----:B------:R-:W-:-:S04]  /*4650*/  @!P5 LOP3.LUT R60, R60, 0x80000000, R63, 0xf8, !PT ;  /* 0x800000003c3cd812 */ /* 0x000fc800078ef83f */
[----:B------:R-:W-:Y:S01]  /*4660*/  @!P5 LOP3.LUT R71, R60, 0x100000, RZ, 0xfc, !PT ;  /* 0x001000003c47d812 */ /* 0x000fe200078efcff */
[----:B------:R-:W-:-:S04]  /*4670*/  IMAD.MOV.U32 R60, RZ, RZ, 0x1 ;  /* 0x00000001ff3c7424 */ /* 0x000fc800078e00ff */
        /* <DEDUP_REMOVED lines=45> */
.L_x_685:
        /* <DEDUP_REMOVED lines=16> */
.L_x_688:
[----:B------:R-:W-:Y:S01]  /*4a50*/  LOP3.LUT R57, R55, 0x80000, RZ, 0xfc, !PT ;  /* 0x0008000037397812 */ /* 0x000fe200078efcff */
[----:B------:R-:W-:Y:S01]  /*4a60*/  IMAD.MOV.U32 R56, RZ, RZ, R54 ;  /* 0x000000ffff387224 */ /* 0x000fe200078e0036 */
[----:B------:R-:W-:Y:S06]  /*4a70*/  BRA `(.L_x_686) ;  /* 0x0000000000087947 */ /* 0x000fec0003800000 */
.L_x_687:
[----:B------:R-:W-:Y:S01]  /*4a80*/  LOP3.LUT R57, R63, 0x80000, RZ, 0xfc, !PT ;  /* 0x000800003f397812 */ /* 0x000fe200078efcff */
[----:B------:R-:W-:-:S07]  /*4a90*/  IMAD.MOV.U32 R56, RZ, RZ, R62 ;  /* 0x000000ffff387224 */ /* 0x000fce00078e003e */
.L_x_686:
[----:B------:R-:W-:Y:S05]  /*4aa0*/  BSYNC.RECONVERGENT B0 ;  /* 0x0000000000007941 */ /* 0x000fea0003800200 */
.L_x_684:
[----:B------:R-:W-:Y:S02]  /*4ab0*/  IMAD.MOV.U32 R54, RZ, RZ, R0 ;  /* 0x000000ffff367224 */ /* 0x000fe400078e0000 */
[----:B------:R-:W-:-:S04]  /*4ac0*/  IMAD.MOV.U32 R55, RZ, RZ, 0x0 ;  /* 0x00000000ff377424 */ /* 0x000fc800078e00ff */
[----:B------:R-:W-:Y:S05]  /*4ad0*/  RET.REL.NODEC R54 `(_Z23CrankNicolson_2D_SolverififfPfS_S_) ;  /* 0xffffffb436487950 */ /* 0x000fea0003c3ffff */
        .type           $_Z23CrankNicolson_2D_SolverififfPfS_S_$__internal_accurate_pow,@function
        .size           $_Z23CrankNicolson_2D_SolverififfPfS_S_$__internal_accurate_pow,(.L_x_882 - $_Z23CrankNicolson_2D_SolverififfPfS_S_$__internal_accurate_pow)
$_Z23CrankNicolson_2D_SolverififfPfS_S_$__internal_accurate_pow:
[----:B------:R-:W-:Y:S01]  /*4ae0*/  ISETP.GT.U32.AND P6, PT, R55, 0xfffff, PT ;  /* 0x000fffff3700780c */ /* 0x000fe20003fc4070 */
[----:B------:R-:W-:Y:S01]  /*4af0*/  UMOV UR8, 0x7d2cafe2 ;  /* 0x7d2cafe200087882 */ /* 0x000fe20000000000 */
[----:B------:R-:W-:Y:S01]  /*4b00*/  SHF.R.U32.HI R94, RZ, 0x14, R55 ;  /* 0x00000014ff5e7819 */ /* 0x000fe20000011637 */
[----:B------:R-:W-:Y:S01]  /*4b10*/  UMOV UR9, 0x3eb0f5ff ;  /* 0x3eb0f5ff00097882 */ /* 0x000fe20000000000 */
[----:B------:R-:W-:Y:S01]  /*4b20*/  UMOV UR10, 0x3b39803f ;  /* 0x3b39803f000a7882 */ /* 0x000fe20000000000 */
[----:B------:R-:W-:-:S08]  /*4b30*/  UMOV UR11, 0x3c7abc9e ;  /* 0x3c7abc9e000b7882 */ /* 0x000fd00000000000 */
[----:B------:R-:W-:-:S10]  /*4b40*/  @!P6 DMUL R56, R54, 1.80143985094819840000e+16 ;  /* 0x435000003638e828 */ /* 0x000fd40000000000 */
[----:B------:R-:W-:Y:S01]  /*4b50*/  @!P6 IMAD.MOV.U32 R55, RZ, RZ, R57 ;  /* 0x000000ffff37e224 */ /* 0x000fe200078e0039 */
[----:B------:R-:W-:Y:S01]  /*4b60*/  @!P6 LEA.HI R94, R57, 0xffffffca, RZ, 0xc ;  /* 0xffffffca395ee811 */ /* 0x000fe200078f60ff */
[----:B------:R-:W-:-:S03]  /*4b70*/  @!P6 IMAD.MOV.U32 R54, RZ, RZ, R56 ;  /* 0x000000ffff36e224 */ /* 0x000fc600078e0038 */
[----:B------:R-:W-:Y:S01]  /*4b80*/  LOP3.LUT R55, R55, 0x800fffff, RZ, 0xc0, !PT ;  /* 0x800fffff37377812 */ /* 0x000fe200078ec0ff */
[----:B------:R-:W-:-:S03]  /*4b90*/  IMAD.MOV.U32 R60, RZ, RZ, R54 ;  /* 0x000000ffff3c7224 */ /* 0x000fc600078e0036 */
[----:B------:R-:W-:-:S04]  /*4ba0*/  LOP3.LUT R55, R55, 0x3ff00000, RZ, 0xfc, !PT ;  /* 0x3ff0000037377812 */ /* 0x000fc800078efcff */
[----:B------:R-:W-:Y:S01]  /*4bb0*/  ISETP.GE.U32.AND P6, PT, R55, 0x3ff6a09f, PT ;  /* 0x3ff6a09f3700780c */ /* 0x000fe20003fc6070 */
[----:B------:R-:W-:-:S12]  /*4bc0*/  IMAD.MOV.U32 R61, RZ, RZ, R55 ;  /* 0x000000ffff3d7224 */ /* 0x000fd800078e0037 */
[----:B------:R-:W-:-:S04]  /*4bd0*/  @P6 VIADD R54, R61, 0xfff00000 ;  /* 0xfff000003d366836 */ /* 0x000fc80000000000 */
        /* <DEDUP_REMOVED lines=12> */
[----:B------:R-:W-:-:S08]  /*4ca0*/  DMUL R64, R56, R56 ;  /* 0x0000003838407228 */ /* 0x000fd00000000000 */
        /* <DEDUP_REMOVED lines=32> */
[----:B------:R-:W-:Y:S01]  /*4eb0*/  DFMA R58, R56, R56, -R64 ;  /* 0x00000038383a722b */ /* 0x000fe20000000840 */
[----:B------:R-:W-:-:S07]  /*4ec0*/  UMOV UR9, 0x43300000 ;  /* 0x4330000000097882 */ /* 0x000fce0000000000 */
[C---:B------:R-:W-:Y:S02]  /*4ed0*/  DFMA R62, R56.reuse, R62, R58 ;  /* 0x0000003e383e722b */ /* 0x040fe4000000003a */
[----:B------:R-:W-:-:S08]  /*4ee0*/  DMUL R58, R56, R64 ;  /* 0x00000040383a7228 */ /* 0x000fd00000000000 */
[----:B------:R-:W-:-:S08]  /*4ef0*/  DFMA R66, R56, R64, -R58 ;  /* 0x000000403842722b */ /* 0x000fd0000000083a */
[----:B------:R-:W-:Y:S02]  /*4f00*/  DFMA R66, R54, R64, R66 ;  /* 0x000000403642722b */ /* 0x000fe40000000042 */
[----:B------:R-:W-:-:S06]  /*4f10*/  DADD R64, R70, R60 ;  /* 0x0000000046407229 */ /* 0x000fcc000000003c */
[----:B------:R-:W-:Y:S02]  /*4f20*/  DFMA R62, R56, R62, R66 ;  /* 0x0000003e383e722b */ /* 0x000fe40000000042 */
[----:B------:R-:W-:Y:S02]  /*4f30*/  DMUL R66, R64, R58 ;  /* 0x0000003a40427228 */ /* 0x000fe40000000000 */
[----:B------:R-:W-:-:S06]  /*4f40*/  DADD R70, R70, -R64 ;  /* 0x0000000046467229 */ /* 0x000fcc0000000840 */
[----:B------:R-:W-:Y:S02]  /*4f50*/  DFMA R72, R64, R58, -R66 ;  /* 0x0000003a4048722b */ /* 0x000fe40000000842 */
[----:B------:R-:W-:Y:S01]  /*4f60*/  DADD R70, R60, R70 ;  /* 0x000000003c467229 */ /* 0x000fe20000000046 */
[----:B------:R-:W-:Y:S02]  /*4f70*/  IMAD.MOV.U32 R61, RZ, RZ, R91 ;  /* 0x000000ffff3d7224 */ /* 0x000fe400078e005b */
[----:B------:R-:W-:-:S03]  /*4f80*/  IMAD.U32 R60, RZ, RZ, UR4 ;  /* 0x00000004ff3c7e24 */ /* 0x000fc6000f8e00ff */
[----:B------:R-:W-:Y:S01]  /*4f90*/  DFMA R62, R64, R62, R72 ;  /* 0x0000003e403e722b */ /* 0x000fe20000000048 */
[C---:B------:R-:W-:Y:S02]  /*4fa0*/  VIADD R64, R94.reuse, 0xfffffc01 ;  /* 0xfffffc015e407836 */ /* 0x040fe40000000000 */
[----:B------:R-:W-:Y:S02]  /*4fb0*/  @P6 VIADD R64, R94, 0xfffffc02 ;  /* 0xfffffc025e406836 */ /* 0x000fe40000000000 */
[----:B------:R-:W-:-:S03]  /*4fc0*/  IMAD.SHL.U32 R65, R61, 0x2, RZ ;  /* 0x000000023d417824 */ /* 0x000fc600078e00ff */
[----:B------:R-:W-:Y:S02]  /*4fd0*/  DFMA R70, R70, R58, R62 ;  /* 0x0000003a4646722b */ /* 0x000fe4000000003e */
[----:B------:R-:W-:Y:S02]  /*4fe0*/  ISETP.GT.U32.AND P6, PT, R65, -0x2000001, PT ;  /* 0xfdffffff4100780c */ /* 0x000fe40003fc4070 */
[----:B------:R-:W-:-:S04]  /*4ff0*/  LOP3.LUT R65, R61, 0xff0fffff, RZ, 0xc0, !PT ;  /* 0xff0fffff3d417812 */ /* 0x000fc800078ec0ff */
[----:B------:R-:W-:Y:S01]  /*5000*/  DADD R62, R66, R70 ;  /* 0x00000000423e7229 */ /* 0x000fe20000000046 */
[----:B------:R-:W-:-:S07]  /*5010*/  SEL R61, R65, R61, P6 ;  /* 0x0000003d413d7207 */ /* 0x000fce0003000000 */
        /* <DEDUP_REMOVED lines=84> */
.L_x_689:
[----:B------:R-:W-:Y:S02]  /*5560*/  DFMA R60, R60, R56, R56 ;  /* 0x000000383c3c722b */ /* 0x000fe40000000038 */
[----:B------:R-:W-:-:S08]  /*5570*/  DSETP.NEU.AND P6, PT, |R56|, +INF , PT ;  /* 0x7ff000003800742a */ /* 0x000fd00003fcd200 */
[----:B------:R-:W-:Y:S01]  /*5580*/  FSEL R55, R56, R60, !P6 ;  /* 0x0000003c38377208 */ /* 0x000fe20007000000 */
[----:B------:R-:W-:Y:S01]  /*5590*/  IMAD.MOV.U32 R56, RZ, RZ, R0 ;  /* 0x000000ffff387224 */ /* 0x000fe200078e0000 */
[----:B------:R-:W-:Y:S01]  /*55a0*/  FSEL R54, R57, R61, !P6 ;  /* 0x0000003d39367208 */ /* 0x000fe20007000000 */
[----:B------:R-:W-:-:S04]  /*55b0*/  IMAD.MOV.U32 R57, RZ, RZ, 0x0 ;  /* 0x00000000ff397424 */ /* 0x000fc800078e00ff */
[----:B------:R-:W-:Y:S05]  /*55c0*/  RET.REL.NODEC R56 `(_Z23CrankNicolson_2D_SolverififfPfS_S_) ;  /* 0xffffffa8388c7950 */ /* 0x000fea0003c3ffff */
.L_x_690:
        /* <DEDUP_REMOVED lines=11> */
.L_x_882:


//--------------------- .text._Z18Leapfrog_2D_SolverififfPfS_S_ --------------------------
	.section	.text._Z18Leapfrog_2D_SolverififfPfS_S_,"ax",@progbits
	.align	128
        .global         _Z18Leapfrog_2D_SolverififfPfS_S_
        .type           _Z18Leapfrog_2D_SolverififfPfS_S_,@function
        .size           _Z18Leapfrog_2D_SolverififfPfS_S_,(.L_x_885 - _Z18Leapfrog_2D_SolverififfPfS_S_)
        .other          _Z18Leapfrog_2D_SolverififfPfS_S_,@"STO_CUDA_ENTRY STV_DEFAULT"
_Z18Leapfrog_2D_SolverififfPfS_S_:
.text._Z18Leapfrog_2D_SolverififfPfS_S_:
[----:B------:R-:W-:Y:S01]  /*0000*/  LDC R1, c[0x0][0x37c] ;  /* 0x0000df00ff017b82 */ /* 0x000fe20000000800 */
[----:B------:R-:W0:Y:S01]  /*0010*/  LDCU.64 UR8, c[0x0][0x358] ;  /* 0x00006b00ff0877ac */ /* 0x000e220008000a00 */
[----:B------:R-:W-:Y:S01]  /*0020*/  CS2R R30, SR_CLOCKLO ;  /* 0x00000000001e7805 */ /* 0x000fe20000015000 */
[----:B------:R-:W1:Y:S05]  /*0030*/  S2R R5, SR_TID.Y ;  /* 0x0000000000057919 */ /* 0x000e6a0000002200 */
[----:B------:R-:W2:Y:S01]  /*0040*/  LDC R3, c[0x0][0x360] ;  /* 0x0000d800ff037b82 */ /* 0x000ea20000000800 */
[----:B------:R-:W3:Y:S01]  /*0050*/  LDCU UR7, c[0x0][0x388] ;  /* 0x00007100ff0777ac */ /* 0x000ee20008000800 */
[----:B------:R-:W-:Y:S01]  /*0060*/  BSSY.RECONVERGENT B0, `(.L_x_691) ;  /* 0x00002f4000007945 */ /* 0x000fe20003800200 */
[----:B------:R-:W2:Y:S01]  /*0070*/  S2R R2, SR_TID.X ;  /* 0x0000000000027919 */ /* 0x000ea20000002100 */
[----:B------:R-:W4:Y:S04]  /*0080*/  LDCU UR14, c[0x0][0x384] ;  /* 0x00007080ff0e77ac */ /* 0x000f280008000800 */
[----:B------:R-:W1:Y:S01]  /*0090*/  S2UR UR6, SR_CTAID.Y ;  /* 0x00000000000679c3 */ /* 0x000e620000002600 */
[----:B------:R-:W0:Y:S07]  /*00a0*/  LDCU UR15, c[0x0][0x380] ;  /* 0x00007000ff0f77ac */ /* 0x000e2e0008000800 */
[----:B------:R-:W1:Y:S01]  /*00b0*/  LDC R0, c[0x0][0x364] ;  /* 0x0000d900ff007b82 */ /* 0x000e620000000800 */
[----:B---3--:R-:W-:-:S07]  /*00c0*/  UIADD3 UR4, UPT, UPT, UR7, -0xc, URZ ;  /* 0xfffffff407047890 */ /* 0x008fce000fffe0ff */
[----:B------:R-:W2:Y:S08]  /*00d0*/  S2UR UR5, SR_CTAID.X ;  /* 0x00000000000579c3 */ /* 0x000eb00000002500 */
[----:B------:R-:W3:Y:S01]  /*00e0*/  LDC R25, c[0x0][0x380] ;  /* 0x0000e000ff197b82 */ /* 0x000ee20000000800 */
[----:B-1----:R-:W-:-:S05]  /*00f0*/  IMAD R0, R0, UR6, R5 ;  /* 0x0000000600007c24 */ /* 0x002fca000f8e0205 */
[----:B------:R-:W-:Y:S01]  /*0100*/  ISETP.GE.AND P0, PT, R0, UR4, PT ;  /* 0x0000000400007c0c */ /* 0x000fe2000bf06270 */
[----:B------:R-:W-:Y:S01]  /*0110*/  UMOV UR4, URZ ;  /* 0x000000ff00047c82 */ /* 0x000fe20008000000 */
[----:B--2---:R-:W-:Y:S02]  /*0120*/  IMAD R3, R3, UR5, R2 ;  /* 0x0000000503037c24 */ /* 0x004fe4000f8e0202 */
[----:B---3--:R-:W-:-:S05]  /*0130*/  VIADD R0, R25, 0xfffffff4 ;  /* 0xfffffff419007836 */ /* 0x008fca0000000000 */
[----:B------:R-:W-:-:S13]  /*0140*/  ISETP.GE.OR P0, PT, R3, R0, P0 ;  /* 0x000000000300720c */ /* 0x000fda0000706670 */
[----:B0---4-:R-:W-:Y:S05]  /*0150*/  @P0 BRA `(.L_x_692) ;  /* 0x0000002c00900947 */ /* 0x011fea0003800000 */
[----:B------:R-:W0:Y:S01]  /*0160*/  LDC R10, c[0x0][0x390] ;  /* 0x0000e400ff0a7b82 */ /* 0x000e220000000800 */
[----:B------:R-:W-:Y:S01]  /*0170*/  UISETP.GE.AND UP0, UPT, UR7, 0xd, UPT ;  /* 0x0000000d0700788c */ /* 0x000fe2000bf06270 */
[----:B0-----:R-:W-:-:S08]  /*0180*/  FMUL R10, R10, R10 ;  /* 0x0000000a0a0a7220 */ /* 0x001fd00000400000 */
[----:B------:R-:W-:Y:S05]  /*0190*/  BRA.U !UP0, `(.L_x_692) ;  /* 0x0000002d08807547 */ /* 0x000fea000b800000 */
[----:B------:R-:W0:Y:S08]  /*01a0*/  LDC.64 R16, c[0x0][0x3a0] ;  /* 0x0000e800ff107b82 */ /* 0x000e300000000a00 */
[----:B------:R-:W1:Y:S01]  /*01b0*/  LDC R5, c[0x0][0x384] ;  /* 0x0000e100ff057b82 */ /* 0x000e620000000800 */
[----:B0-----:R-:W-:-:S04]  /*01c0*/  IMAD.WIDE R16, R3, 0x4, R16 ;  /* 0x0000000403107825 */ /* 0x001fc800078e0210 */
[----:B------:R-:W-:-:S04]  /*01d0*/  IMAD.WIDE R18, R25, 0x4, R16 ;  /* 0x0000000419127825 */ /* 0x000fc800078e0210 */
[----:B-1----:R-:W-:Y:S01]  /*01e0*/  FMUL R5, R5, R5 ;  /* 0x0000000505057220 */ /* 0x002fe20000400000 */
[----:B------:R-:W-:-:S03]  /*01f0*/  IMAD.WIDE R20, R25, 0x4, R18 ;  /* 0x0000000419147825 */ /* 0x000fc600078e0212 */
[----:B------:R-:W0:Y:S01]  /*0200*/  MUFU.RCP R0, R5 ;  /* 0x0000000500007308 */ /* 0x000e220000001000 */
[----:B------:R-:W-:-:S07]  /*0210*/  IMAD.WIDE R22, R25, 0x4, R20 ;  /* 0x0000000419167825 */ /* 0x000fce00078e0214 */
[----:B------:R-:W1:Y:S01]  /*0220*/  FCHK P0, R10, R5 ;  /* 0x000000050a007302 */ /* 0x000e620000000000 */
[----:B------:R-:W-:-:S04]  /*0230*/  IMAD.WIDE R26, R25, 0x4, R22 ;  /* 0x00000004191a7825 */ /* 0x000fc800078e0216 */
[----:B------:R-:W-:-:S04]  /*0240*/  IMAD.WIDE R34, R25, 0x4, R26 ;  /* 0x0000000419227825 */ /* 0x000fc800078e021a */
[----:B0-----:R-:W-:-:S04]  /*0250*/  FFMA R7, -R5, R0, 1 ;  /* 0x3f80000005077423 */ /* 0x001fc80000000100 */
[----:B------:R-:W-:Y:S01]  /*0260*/  FFMA R0, R0, R7, R0 ;  /* 0x0000000700007223 */ /* 0x000fe20000000000 */
[----:B------:R-:W-:-:S04]  /*0270*/  IMAD.WIDE R32, R25, 0x4, R34 ;  /* 0x0000000419207825 */ /* 0x000fc800078e0222 */
[----:B------:R-:W-:Y:S01]  /*0280*/  FFMA R7, R0, R10, RZ ;  /* 0x0000000a00077223 */ /* 0x000fe200000000ff */
[----:B------:R-:W-:-:S04]  /*0290*/  IMAD.WIDE R36, R25, 0x4, R32 ;  /* 0x0000000419247825 */ /* 0x000fc800078e0220 */
[----:B------:R-:W-:-:S04]  /*02a0*/  FFMA R54, -R5, R7, R10 ;  /* 0x0000000705367223 */ /* 0x000fc8000000010a */
[----:B------:R-:W-:Y:S01]  /*02b0*/  FFMA R54, R0, R54, R7 ;  /* 0x0000003600367223 */ /* 0x000fe20000000007 */
[----:B------:R-:W-:-:S04]  /*02c0*/  IMAD.WIDE R38, R25, 0x4, R36 ;  /* 0x0000000419267825 */ /* 0x000fc800078e0224 */
[----:B------:R-:W-:-:S04]  /*02d0*/  IMAD.WIDE R14, R25, 0x4, R38 ;  /* 0x00000004190e7825 */ /* 0x000fc800078e0226 */
[----:B------:R-:W-:Y:S01]  /*02e0*/  IMAD.WIDE R24, R25, 0x4, R14 ;  /* 0x0000000419187825 */ /* 0x000fe200078e020e */
[----:B-1----:R-:W-:Y:S06]  /*02f0*/  @!P0 BRA `(.L_x_693) ;  /* 0x0000000000108947 */ /* 0x002fec0003800000 */
[----:B------:R-:W-:Y:S01]  /*0300*/  IMAD.MOV.U32 R0, RZ, RZ, R10 ;  /* 0x000000ffff007224 */ /* 0x000fe200078e000a */
[----:B------:R-:W-:-:S07]  /*0310*/  MOV R11, 0x330 ;  /* 0x00000330000b7802 */ /* 0x000fce0000000f00 */
[----:B------:R-:W-:Y:S05]  /*0320*/  CALL.REL.NOINC `($__internal_14_$__cuda_sm3x_div_rn_noftz_f32_slowpath) ;  /* 0x0000003400187944 */ /* 0x000fea0003c00000 */
[----:B------:R-:W-:-:S07]  /*0330*/  IMAD.MOV.U32 R54, RZ, RZ, R7 ;  /* 0x000000ffff367224 */ /* 0x000fce00078e0007 */
.L_x_693:
        /* <DEDUP_REMOVED lines=12> */
[----:B------:R-:W-:Y:S05]  /*0400*/  CALL.REL.NOINC `($__internal_14_$__cuda_sm3x_div_rn_noftz_f32_slowpath) ;  /* 0x0000003000e07944 */ /* 0x000fea0003c00000 */
[----:B------:R-:W-:-:S07]  /*0410*/  IMAD.MOV.U32 R0, RZ, RZ, R7 ;  /* 0x000000ffff007224 */ /* 0x000fce00078e0007 */
.L_x_694:
[----:B------:R-:W0:Y:S01]  /*0420*/  LDC.64 R28, c[0x0][0x380] ;  /* 0x0000e000ff1c7b82 */ /* 0x000e220000000a00 */
[----:B------:R0:W5:Y:S04]  /*0430*/  LDG.E.CONSTANT R7, desc[UR8][R32.64+0x18] ;  /* 0x0000180820077981 */ /* 0x000168000c1e9900 */
[----:B------:R1:W5:Y:S03]  /*0440*/  LDG.E.CONSTANT R8, desc[UR8][R34.64+0x18] ;  /* 0x0000180822087981 */ /* 0x000366000c1e9900 */
[----:B------:R-:W1:Y:S01]  /*0450*/  LDC.64 R64, c[0x0][0x388] ;  /* 0x0000e200ff407b82 */ /* 0x000e620000000a00 */
[----:B------:R2:W5:Y:S04]  /*0460*/  LDG.E.CONSTANT R9, desc[UR8][R22.64+0x18] ;  /* 0x0000180816097981 */ /* 0x000568000c1e9900 */
[----:B------:R3:W5:Y:S04]  /*0470*/  LDG.E.CONSTANT R10, desc[UR8][R26.64+0x18] ;  /* 0x000018081a0a7981 */ /* 0x000768000c1e9900 */
[----:B------:R4:W5:Y:S04]  /*0480*/  LDG.E.CONSTANT R11, desc[UR8][R20.64+0x18] ;  /* 0x00001808140b7981 */ /* 0x000968000c1e9900 */
[----:B------:R4:W5:Y:S01]  /*0490*/  LDG.E.CONSTANT R12, desc[UR8][R16.64+0x18] ;  /* 0x00001808100c7981 */ /* 0x000962000c1e9900 */
[----:B0-----:R-:W2:Y:S03]  /*04a0*/  F2F.F64.F32 R32, R29 ;  /* 0x0000001d00207310 */ /* 0x001ea60000201800 */
[----:B------:R-:W5:Y:S04]  /*04b0*/  LDG.E.CONSTANT R4, desc[UR8][R14.64+0x18] ;  /* 0x000018080e047981 */ /* 0x000f68000c1e9900 */
[----:B------:R-:W5:Y:S01]  /*04c0*/  LDG.E.CONSTANT R13, desc[UR8][R18.64+0x18] ;  /* 0x00001808120d7981 */ /* 0x000f62000c1e9900 */
[----:B-1----:R-:W0:Y:S01]  /*04d0*/  F2F.F64.F32 R34, R65 ;  /* 0x0000004100227310 */ /* 0x002e220000201800 */
[----:B------:R-:W-:-:S02]  /*04e0*/  IMAD.WIDE R40, R28, 0x4, R24 ;  /* 0x000000041c287825 */ /* 0x000fc400078e0218 */
[----:B------:R-:W5:Y:S04]  /*04f0*/  LDG.E.CONSTANT R5, desc[UR8][R38.64+0x18] ;  /* 0x0000180826057981 */ /* 0x000f68000c1e9900 */
[----:B------:R0:W5:Y:S01]  /*0500*/  LDG.E.CONSTANT R14, desc[UR8][R24.64+0x18] ;  /* 0x00001808180e7981 */ /* 0x000162000c1e9900 */
[C---:B--2---:R-:W-:Y:S02]  /*0510*/  DADD R22, R32.reuse, 4 ;  /* 0x4010000020167429 */ /* 0x044fe40000000000 */
[C---:B---3--:R-:W-:Y:S01]  /*0520*/  DADD R26, R32.reuse, 2 ;  /* 0x40000000201a7429 */ /* 0x048fe20000000000 */
[C-C-:B------:R-:W-:Y:S01]  /*0530*/  IMAD R86, R28.reuse, 0xc, R3.reuse ;  /* 0x0000000c1c567824 */ /* 0x140fe200078e0203 */
[C---:B----4-:R-:W-:Y:S01]  /*0540*/  DADD R20, R32.reuse, 8 ;  /* 0x4020000020147429 */ /* 0x050fe20000000000 */
[----:B------:R-:W-:Y:S01]  /*0550*/  IMAD R87, R28, 0x6, R3 ;  /* 0x000000061c577824 */ /* 0x000fe200078e0203 */
[----:B------:R-:W-:Y:S01]  /*0560*/  DADD R46, R32, 12 ;  /* 0x40280000202e7429 */ /* 0x000fe20000000000 */
[----:B------:R1:W5:Y:S03]  /*0570*/  LDG.E.CONSTANT R6, desc[UR8][R36.64+0x18] ;  /* 0x0000180824067981 */ /* 0x000366000c1e9900 */
[----:B------:R-:W-:Y:S01]  /*0580*/  LOP3.LUT R17, R23, 0x7ff00000, RZ, 0xc0, !PT ;  /* 0x7ff0000017117812 */ /* 0x000fe200078ec0ff */
[----:B------:R-:W-:Y:S01]  /*0590*/  FMUL R23, R0, R65 ;  /* 0x0000004100177220 */ /* 0x000fe20000400000 */
[----:B------:R-:W-:Y:S01]  /*05a0*/  LOP3.LUT R16, R27, 0x7ff00000, RZ, 0xc0, !PT ;  /* 0x7ff000001b107812 */ /* 0x000fe200078ec0ff */
[C---:B0-----:R-:W-:Y:S01]  /*05b0*/  DADD R24, R34.reuse, 2 ;  /* 0x4000000022187429 */ /* 0x041fe20000000000 */
[----:B------:R-:W-:Y:S01]  /*05c0*/  LOP3.LUT R19, R21, 0x7ff00000, RZ, 0xc0, !PT ;  /* 0x7ff0000015137812 */ /* 0x000fe200078ec0ff */
[----:B------:R-:W-:Y:S01]  /*05d0*/  DADD R26, R34, 4 ;  /* 0x40100000221a7429 */ /* 0x000fe20000000000 */
[----:B------:R-:W-:Y:S01]  /*05e0*/  LOP3.LUT R21, R47, 0x7ff00000, RZ, 0xc0, !PT ;  /* 0x7ff000002f157812 */ /* 0x000fe200078ec0ff */
[C---:B------:R-:W-:Y:S01]  /*05f0*/  DADD R42, R32.reuse, 6 ;  /* 0x40180000202a7429 */ /* 0x040fe20000000000 */
[----:B------:R-:W-:Y:S01]  /*0600*/  FFMA R23, R54, R29, R23 ;  /* 0x0000001d36177223 */ /* 0x000fe20000000017 */
[----:B------:R-:W-:Y:S01]  /*0610*/  DADD R44, R32, 10 ;  /* 0x40240000202c7429 */ /* 0x000fe20000000000 */
[----:B------:R0:W2:Y:S01]  /*0620*/  F2F.F64.F32 R46, R0 ;  /* 0x00000000002e7310 */ /* 0x0000a20000201800 */
[C---:B------:R-:W-:Y:S01]  /*0630*/  DADD R48, R34.reuse, 6 ;  /* 0x4018000022307429 */ /* 0x040fe20000000000 */
[----:B------:R3:W5:Y:S01]  /*0640*/  LDG.E.CONSTANT R15, desc[UR8][R40.64+0x18] ;  /* 0x00001808280f7981 */ /* 0x000762000c1e9900 */
[----:B------:R-:W-:-:S02]  /*0650*/  DADD R50, R34, 8 ;  /* 0x4020000022327429 */ /* 0x000fc40000000000 */
[----:B------:R-:W-:-:S03]  /*0660*/  DADD R52, R34, 10 ;  /* 0x4024000022347429 */ /* 0x000fc60000000000 */
[----:B------:R-:W4:Y:S01]  /*0670*/  F2F.F64.F32 R54, R54 ;  /* 0x0000003600367310 */ /* 0x000f220000201800 */
[----:B------:R-:W-:Y:S01]  /*0680*/  DADD R62, R34, 12 ;  /* 0x40280000223e7429 */ /* 0x000fe20000000000 */
[----:B------:R-:W-:Y:S02]  /*0690*/  LOP3.LUT R22, R25, 0x7ff00000, RZ, 0xc0, !PT ;  /* 0x7ff0000019167812 */ /* 0x000fe400078ec0ff */
[----:B------:R-:W-:Y:S01]  /*06a0*/  LOP3.LUT R24, R27, 0x7ff00000, RZ, 0xc0, !PT ;  /* 0x7ff000001b187812 */ /* 0x000fe200078ec0ff */
[C---:B-1----:R-:W-:Y:S01]  /*06b0*/  DADD R36, R32.reuse, 4 ;  /* 0x4010000020247429 */ /* 0x042fe20000000000 */
[----:B------:R-:W-:Y:S01]  /*06c0*/  LOP3.LUT R18, R43, 0x7ff00000, RZ, 0xc0, !PT ;  /* 0x7ff000002b127812 */ /* 0x000fe200078ec0ff */
[C---:B------:R-:W-:Y:S01]  /*06d0*/  DADD R38, R32.reuse, 6 ;  /* 0x4018000020267429 */ /* 0x040fe20000000000 */
[----:B------:R-:W-:Y:S01]  /*06e0*/  LOP3.LUT R20, R45, 0x7ff00000, RZ, 0xc0, !PT ;  /* 0x7ff000002d147812 */ /* 0x000fe200078ec0ff */
[C---:B---3--:R-:W-:Y:S01]  /*06f0*/  DADD R40, R32.reuse, 8 ;  /* 0x4020000020287429 */ /* 0x048fe20000000000 */
[----:B------:R-:W-:Y:S01]  /*0700*/  LOP3.LUT R25, R49, 0x7ff00000, RZ, 0xc0, !PT ;  /* 0x7ff0000031197812 */ /* 0x000fe200078ec0ff */
[C---:B------:R-:W-:Y:S01]  /*0710*/  DADD R42, R32.reuse, 10 ;  /* 0x40240000202a7429 */ /* 0x040fe20000000000 */
[----:B------:R-:W-:Y:S01]  /*0720*/  LOP3.LUT R26, R51, 0x7ff00000, RZ, 0xc0, !PT ;  /* 0x7ff00000331a7812 */ /* 0x000fe200078ec0ff */
[----:B------:R-:W-:Y:S01]  /*0730*/  DADD R44, R32, 12 ;  /* 0x40280000202c7429 */ /* 0x000fe20000000000 */
[----:B------:R-:W-:Y:S01]  /*0740*/  LOP3.LUT R27, R53, 0x7ff00000, RZ, 0xc0, !PT ;  /* 0x7ff00000351b7812 */ /* 0x000fe200078ec0ff */
[----:B------:R-:W-:-:S02]  /*0750*/  DADD R48, R34, 2 ;  /* 0x4000000022307429 */ /* 0x000fc40000000000 */
[C---:B------:R-:W-:Y:S02]  /*0760*/  DADD R50, R34.reuse, 4 ;  /* 0x4010000022327429 */ /* 0x040fe40000000000 */
[C---:B------:R-:W-:Y:S02]  /*0770*/  DADD R52, R34.reuse, 6 ;  /* 0x4018000022347429 */ /* 0x040fe40000000000 */
[C---:B------:R-:W-:Y:S02]  /*0780*/  DADD R56, R34.reuse, 8 ;  /* 0x4020000022387429 */ /* 0x040fe40000000000 */
[C---:B------:R-:W-:Y:S02]  /*0790*/  DADD R58, R34.reuse, 10 ;  /* 0x40240000223a7429 */ /* 0x040fe40000000000 */
[----:B------:R-:W-:Y:S01]  /*07a0*/  DADD R60, R34, 12 ;  /* 0x40280000223c7429 */ /* 0x000fe20000000000 */
[----:B------:R-:W-:Y:S01]  /*07b0*/  LOP3.LUT R28, R63, 0x7ff00000, RZ, 0xc0, !PT ;  /* 0x7ff000003f1c7812 */ /* 0x000fe200078ec0ff */
[----:B------:R-:W-:-:S02]  /*07c0*/  IMAD.MOV R29, RZ, RZ, -R64 ;  /* 0x000000ffff1d7224 */ /* 0x000fc400078e0a40 */
[----:B------:R-:W-:Y:S02]  /*07d0*/  VIADD R86, R86, 0x6 ;  /* 0x0000000656567836 */ /* 0x000fe40000000000 */
[----:B0-2-4-:R-:W-:-:S07]  /*07e0*/  VIADD R87, R87, 0x6 ;  /* 0x0000000657577836 */ /* 0x015fce0000000000 */
.L_x_727:
        /* <DEDUP_REMOVED lines=25> */
[----:B------:R-:W3:Y:S01]  /*0980*/  LDC R88, c[0x0][0x38c] ;  /* 0x0000e300ff587b82 */ /* 0x000ee20000000800 */
[----:B------:R-:W-:Y:S01]  /*0990*/  ISETP.NE.AND P5, PT, R20, 0x7ff00000, PT ;  /* 0x7ff000001400780c */ /* 0x000fe20003fa5270 */
[----:B------:R-:W-:Y:S01]  /*09a0*/  DADD R66, -RZ, |R34| ;  /* 0x00000000ff427229 */ /* 0x000fe20000000522 */
[----:B------:R-:W-:Y:S01]  /*09b0*/  ISETP.NE.AND P6, PT, R16, 0x7ff00000, PT ;  /* 0x7ff000001000780c */ /* 0x000fe20003fc5270 */
[----:B------:R-:W-:Y:S01]  /*09c0*/  BSSY.RECONVERGENT B1, `(.L_x_695) ;  /* 0x000002d000017945 */ /* 0x000fe20003800200 */
[----:B------:R-:W-:Y:S01]  /*09d0*/  P2R R92, PR, RZ, 0x20 ;  /* 0x00000020ff5c7803 */ /* 0x000fe20000000000 */
[----:B------:R-:W-:Y:S01]  /*09e0*/  FMUL R99, R23, R8 ;  /* 0x0000000817637220 */ /* 0x000fe20000400000 */
[----:B------:R-:W-:Y:S01]  /*09f0*/  ISETP.NE.AND P5, PT, R26, 0x7ff00000, PT ;  /* 0x7ff000001a00780c */ /* 0x000fe20003fa5270 */
[----:B0-----:R-:W-:Y:S01]  /*0a00*/  ULEA UR5, UR6, UR5, 0x18 ;  /* 0x0000000506057291 */ /* 0x001fe2000f8ec0ff */
[----:B------:R-:W0:Y:S01]  /*0a10*/  LDC.64 R64, c[0x0][0x3a8] ;  /* 0x0000ea00ff407b82 */ /* 0x000e220000000a00 */
[----:B------:R-:W-:Y:S01]  /*0a20*/  IMAD.MOV.U32 R95, RZ, RZ, 0x40000000 ;  /* 0x40000000ff5f7424 */ /* 0x000fe200078e00ff */
[----:B------:R-:W-:-:S03]  /*0a30*/  P2R R100, PR, RZ, 0x40 ;  /* 0x00000040ff647803 */ /* 0x000fc60000000000 */
[----:B------:R-:W-:Y:S01]  /*0a40*/  LEA R91, R2, UR5, 0x2 ;  /* 0x00000005025b7c11 */ /* 0x000fe2000f8e10ff */
[----:B------:R-:W-:Y:S01]  /*0a50*/  UMOV UR5, URZ ;  /* 0x000000ff00057c82 */ /* 0x000fe20008000000 */
[C---:B-1----:R-:W-:Y:S02]  /*0a60*/  FSETP.NEU.AND P1, PT, R90.reuse, 1, PT ;  /* 0x3f8000005a00780b */ /* 0x042fe40003f2d000 */
[----:B------:R-:W-:Y:S01]  /*0a70*/  FSETP.NEU.AND P2, PT, R90, RZ, PT ;  /* 0x000000ff5a00720b */ /* 0x000fe20003f4d000 */
[----:B------:R-:W-:Y:S01]  /*0a80*/  STS [R91+0x18], R8 ;  /* 0x000018085b007388 */ /* 0x000fe20000000800 */
[----:B---3--:R-:W-:Y:S01]  /*0a90*/  FSETP.NEU.AND P3, PT, R88, 1, PT ;  /* 0x3f8000005800780b */ /* 0x008fe20003f6d000 */
[----:B0-----:R-:W-:Y:S02]  /*0aa0*/  IMAD.WIDE R62, R87, 0x4, R64 ;  /* 0x00000004573e7825 */ /* 0x001fe400078e0240 */
[----:B--2---:R0:W-:Y:S04]  /*0ab0*/  @!P0 STS [R91], R0 ;  /* 0x000000005b008388 */ /* 0x0041e80000000800 */
[----:B----4-:R1:W-:Y:S01]  /*0ac0*/  @!P0 STS [R91+0x98], R68 ;  /* 0x000098445b008388 */ /* 0x0103e20000000800 */
[----:B------:R-:W-:Y:S01]  /*0ad0*/  BAR.SYNC.DEFER_BLOCKING 0x0 ;  /* 0x0000000000007b1d */ /* 0x000fe20000010000 */
[----:B------:R-:W-:-:S02]  /*0ae0*/  FSETP.NAN.AND P0, PT, R90, R90, PT ;  /* 0x0000005a5a00720b */ /* 0x000fc40003f08000 */
[----:B0-----:R-:W-:Y:S02]  /*0af0*/  P2R R0, PR, RZ, 0x2 ;  /* 0x00000002ff007803 */ /* 0x001fe40000000000 */
[----:B------:R-:W-:Y:S02]  /*0b00*/  P2R R0, PR, RZ, 0x4 ;  /* 0x00000004ff007803 */ /* 0x000fe40000000000 */
[----:B------:R-:W-:Y:S02]  /*0b10*/  P2R R0, PR, RZ, 0x8 ;  /* 0x00000008ff007803 */ /* 0x000fe40000000000 */
[----:B------:R-:W-:Y:S02]  /*0b20*/  ISETP.NE.AND P3, PT, R21, 0x7ff00000, PT ;  /* 0x7ff000001500780c */ /* 0x000fe40003f65270 */
[----:B------:R-:W-:Y:S02]  /*0b30*/  FSETP.NAN.AND P1, PT, R88, R88, PT ;  /* 0x000000585800720b */ /* 0x000fe40003f28000 */
[----:B------:R-:W-:-:S02]  /*0b40*/  P2R R93, PR, RZ, 0x8 ;  /* 0x00000008ff5d7803 */ /* 0x000fc40000000000 */
[----:B------:R-:W-:Y:S02]  /*0b50*/  ISETP.NE.AND P3, PT, R28, 0x7ff00000, PT ;  /* 0x7ff000001c00780c */ /* 0x000fe40003f65270 */
[----:B------:R-:W-:Y:S02]  /*0b60*/  FSETP.NEU.AND P2, PT, R88, RZ, PT ;  /* 0x000000ff5800720b */ /* 0x000fe40003f4d000 */
        /* <DEDUP_REMOVED lines=9> */
[----:B------:R-:W-:-:S02]  /*0c00*/  ISETP.NE.AND P5, PT, R17, 0x7ff00000, PT ;  /* 0x7ff000001100780c */ /* 0x000fc40003fa5270 */
[----:B------:R-:W-:Y:S01]  /*0c10*/  P2R R0, PR, RZ, 0x8 ;  /* 0x00000008ff007803 */ /* 0x000fe20000000000 */
[----:B------:R-:W-:Y:S01]  /*0c20*/  DSETP.NEU.AND P3, PT, |R32|, +INF , PT ;  /* 0x7ff000002000742a */ /* 0x000fe20003f6d200 */
[----:B------:R-:W-:Y:S01]  /*0c30*/  P2R R0, PR, RZ, 0x10 ;  /* 0x00000010ff007803 */ /* 0x000fe20000000000 */
[----:B------:R-:W-:Y:S01]  /*0c40*/  DSETP.NEU.AND P4, PT, |R34|, +INF , PT ;  /* 0x7ff000002200742a */ /* 0x000fe20003f8d200 */
[----:B------:R-:W-:Y:S02]  /*0c50*/  P2R R98, PR, RZ, 0x20 ;  /* 0x00000020ff627803 */ /* 0x000fe40000000000 */
[----:B------:R-:W-:Y:S02]  /*0c60*/  ISETP.NE.AND P5, PT, R22, 0x7ff00000, PT ;  /* 0x7ff000001600780c */ /* 0x000fe40003fa5270 */
[----:B-1----:R-:W-:-:S11]  /*0c70*/  MOV R0, 0xc90 ;  /* 0x00000c9000007802 */ /* 0x002fd60000000f00 */
[----:B------:R-:W-:Y:S05]  /*0c80*/  CALL.REL.NOINC `($_Z18Leapfrog_2D_SolverififfPfS_S_$__internal_accurate_pow) ;  /* 0x00000030004c7944 */ /* 0x000fea0003c00000 */
[----:B------:R-:W-:Y:S05]  /*0c90*/  BSYNC.RECONVERGENT B1 ;  /* 0x0000000000017941 */ /* 0x000fea0003800200 */
.L_x_695:
[----:B------:R-:W-:Y:S01]  /*0ca0*/  FSEL R69, R72, RZ, P2 ;  /* 0x000000ff48457208 */ /* 0x000fe20001000000 */
[----:B------:R-:W-:Y:S01]  /*0cb0*/  FADD R82, R7, R10 ;  /* 0x0000000a07527221 */ /* 0x000fe20000000000 */
[----:B------:R-:W-:Y:S01]  /*0cc0*/  FSEL R64, R70, RZ, P2 ;  /* 0x000000ff46407208 */ /* 0x000fe20001000000 */
[----:B------:R-:W-:Y:S01]  /*0cd0*/  DADD R32, -RZ, |R32| ;  /* 0x00000000ff207229 */ /* 0x000fe20000000520 */
[----:B------:R-:W-:Y:S01]  /*0ce0*/  FSEL R67, R69, +QNAN , P4 ;  /* 0x7ff0000045437808 */ /* 0x000fe20002000000 */
[----:B------:R-:W-:Y:S01]  /*0cf0*/  BSSY.RECONVERGENT B1, `(.L_x_696) ;  /* 0x0000011000017945 */ /* 0x000fe20003800200 */
[----:B------:R-:W-:Y:S01]  /*0d00*/  FSEL R65, R64, RZ, P4 ;  /* 0x000000ff40417208 */ /* 0x000fe20002000000 */
[----:B------:R-:W0:Y:S01]  /*0d10*/  F2F.F64.F32 R82, R82 ;  /* 0x0000005200527310 */ /* 0x000e220000201800 */
[----:B------:R-:W-:Y:S01]  /*0d20*/  @!P5 FSEL R69, R49, R67, P1 ;  /* 0x000000433145d208 */ /* 0x000fe20000800000 */
[----:B------:R-:W-:Y:S01]  /*0d30*/  IMAD.MOV.U32 R95, RZ, RZ, 0x40000000 ;  /* 0x40000000ff5f7424 */ /* 0x000fe200078e00ff */
[----:B------:R-:W-:-:S02]  /*0d40*/  @!P5 FSEL R64, R48, R65, P1 ;  /* 0x000000413040d208 */ /* 0x000fc40000800000 */
[----:B------:R-:W-:Y:S01]  /*0d50*/  FSETP.NEU.AND P6, PT, R88, 1, PT ;  /* 0x3f8000005800780b */ /* 0x000fe20003fcd000 */
[----:B------:R-:W-:Y:S01]  /*0d60*/  IMAD.MOV.U32 R65, RZ, RZ, R69 ;  /* 0x000000ffff417224 */ /* 0x000fe200078e0045 */
[----:B------:R-:W-:Y:S01]  /*0d70*/  MOV R0, 0xe00 ;  /* 0x00000e0000007802 */ /* 0x000fe20000000f00 */
[----:B------:R-:W-:Y:S02]  /*0d80*/  IMAD.MOV.U32 R66, RZ, RZ, R32 ;  /* 0x000000ffff427224 */ /* 0x000fe400078e0020 */
[----:B------:R-:W-:Y:S02]  /*0d90*/  IMAD.MOV.U32 R67, RZ, RZ, R33 ;  /* 0x000000ffff437224 */ /* 0x000fe400078e0021 */
[----:B------:R-:W-:-:S08]  /*0da0*/  DADD R64, R64, R64 ;  /* 0x0000000040407229 */ /* 0x000fd00000000040 */
[----:B------:R-:W-:-:S10]  /*0db0*/  DMUL R64, R64, 0.5 ;  /* 0x3fe0000040407828 */ /* 0x000fd40000000000 */
[----:B------:R-:W-:Y:S02]  /*0dc0*/  FSEL R84, R64, RZ, P6 ;  /* 0x000000ff40547208 */ /* 0x000fe40003000000 */
[----:B------:R-:W-:-:S06]  /*0dd0*/  FSEL R85, R65, 1.875, P6 ;  /* 0x3ff0000041557808 */ /* 0x000fcc0003000000 */
[----:B0-----:R-:W-:-:S11]  /*0de0*/  DMUL R84, R46, R84 ;  /* 0x000000542e547228 */ /* 0x001fd60000000000 */
[----:B------:R-:W-:Y:S05]  /*0df0*/  CALL.REL.NOINC `($_Z18Leapfrog_2D_SolverififfPfS_S_$__internal_accurate_pow) ;  /* 0x0000002c00f07944 */ /* 0x000fea0003c00000 */
[----:B------:R-:W-:Y:S05]  /*0e00*/  BSYNC.RECONVERGENT B1 ;  /* 0x0000000000017941 */ /* 0x000fea0003800200 */
.L_x_696:
[----:B------:R-:W0:Y:S01]  /*0e10*/  F2F.F64.F32 R32, UR14 ;  /* 0x0000000e00207d10 */ /* 0x000e220008201800 */
[----:B------:R-:W-:Y:S01]  /*0e20*/  FSETP.NEU.AND P6, PT, R90, RZ, PT ;  /* 0x000000ff5a00720b */ /* 0x000fe20003fcd000 */
[----:B------:R-:W-:Y:S01]  /*0e30*/  LDS R0, [R91+0x14] ;  /* 0x000014005b007984 */ /* 0x000fe20000000800 */
[----:B------:R-:W-:Y:S01]  /*0e40*/  ISETP.NE.AND P5, PT, R100, RZ, PT ;  /* 0x000000ff6400720c */ /* 0x000fe20003fa5270 */
[----:B------:R-:W-:Y:S01]  /*0e50*/  BSSY.RECONVERGENT B1, `(.L_x_697) ;  /* 0x000001c000017945 */ /* 0x000fe20003800200 */
[----:B------:R-:W-:Y:S01]  /*0e60*/  FSEL R71, R72, RZ, P6 ;  /* 0x000000ff48477208 */ /* 0x000fe20003000000 */
[----:B------:R-:W-:Y:S01]  /*0e70*/  IMAD.MOV.U32 R95, RZ, RZ, 0x40100000 ;  /* 0x40100000ff5f7424 */ /* 0x000fe200078e00ff */
[----:B------:R-:W-:Y:S02]  /*0e80*/  FSEL R70, R70, RZ, P6 ;  /* 0x000000ff46467208 */ /* 0x000fe40003000000 */
[----:B------:R-:W-:Y:S02]  /*0e90*/  FSEL R69, R71, +QNAN , P3 ;  /* 0x7ff0000047457808 */ /* 0x000fe40001800000 */
[----:B------:R-:W-:Y:S01]  /*0ea0*/  FSEL R67, R70, RZ, P3 ;  /* 0x000000ff46437208 */ /* 0x000fe20001800000 */
        /* <DEDUP_REMOVED lines=15> */
[----:B-1----:R-:W-:-:S05]  /*0fa0*/  DMUL R64, R66, R64 ;  /* 0x0000004042407228 */ /* 0x002fca0000000000 */
[----:B------:R-:W0:Y:S03]  /*0fb0*/  F2F.F64.F32 R66, R99 ;  /* 0x0000006300427310 */ /* 0x000e260000201800 */
[----:B------:R-:W-:-:S08]  /*0fc0*/  DFMA R64, R84, R82, R64 ;  /* 0x000000525440722b */ /* 0x000fd00000000040 */
[----:B0-----:R-:W-:Y:S02]  /*0fd0*/  DADD R64, R64, R66 ;  /* 0x0000000040407229 */ /* 0x001fe40000000042 */
[----:B------:R-:W-:-:S04]  /*0fe0*/  DADD R66, -RZ, |R34| ;  /* 0x00000000ff427229 */ /* 0x000fc80000000522 */
[----:B------:R0:W1:Y:S07]  /*0ff0*/  F2F.F32.F64 R100, R64 ;  /* 0x0000004000647310 */ /* 0x00006e0000301000 */
[----:B01----:R-:W-:Y:S05]  /*1000*/  CALL.REL.NOINC `($_Z18Leapfrog_2D_SolverififfPfS_S_$__internal_accurate_pow) ;  /* 0x0000002c006c7944 */ /* 0x003fea0003c00000 */
[----:B------:R-:W-:Y:S05]  /*1010*/  BSYNC.RECONVERGENT B1 ;  /* 0x0000000000017941 */ /* 0x000fea0003800200 */
.L_x_697:
[----:B------:R-:W-:Y:S01]  /*1020*/  ISETP.NE.AND P5, PT, R24, 0x7ff00000, PT ;  /* 0x7ff000001800780c */ /* 0x000fe20003fa5270 */
[----:B------:R-:W0:Y:S01]  /*1030*/  MUFU.RCP64H R69, 24 ;  /* 0x4038000000457908 */ /* 0x000e220000001800 */
[----:B------:R-:W-:Y:S01]  /*1040*/  FSEL R70, R70, RZ, P2 ;  /* 0x000000ff46467208 */ /* 0x000fe20001000000 */
[----:B------:R-:W-:Y:S01]  /*1050*/  IMAD.MOV.U32 R64, RZ, RZ, 0x0 ;  /* 0x00000000ff407424 */ /* 0x000fe200078e00ff */
[----:B------:R-:W-:Y:S01]  /*1060*/  FSEL R71, R72, RZ, P2 ;  /* 0x000000ff48477208 */ /* 0x000fe20001000000 */
[----:B------:R-:W-:Y:S01]  /*1070*/  IMAD.MOV.U32 R68, RZ, RZ, 0x1 ;  /* 0x00000001ff447424 */ /* 0x000fe200078e00ff */
[----:B------:R-:W-:Y:S01]  /*1080*/  FSEL R65, R70, RZ, P4 ;  /* 0x000000ff46417208 */ /* 0x000fe20002000000 */
[----:B------:R-:W-:Y:S01]  /*1090*/  BSSY.RECONVERGENT B1, `(.L_x_698) ;  /* 0x0000019000017945 */ /* 0x000fe20003800200 */
[----:B------:R-:W-:-:S05]  /*10a0*/  FSEL R67, R71, +QNAN , P4 ;  /* 0x7ff0000047437808 */ /* 0x000fca0002000000 */
        /* <DEDUP_REMOVED lines=18> */
[----:B------:R-:W-:Y:S01]  /*11d0*/  IMAD.MOV.U32 R65, RZ, RZ, 0x40380000 ;  /* 0x40380000ff417424 */ /* 0x000fe200078e00ff */
[----:B------:R-:W-:-:S07]  /*11e0*/  MOV R0, 0x1200 ;  /* 0x0000120000007802 */ /* 0x000fce0000000f00 */
[----:B------:R-:W-:Y:S05]  /*11f0*/  CALL.REL.NOINC `($__internal_13_$__cuda_sm20_div_rn_f64_full) ;  /* 0x0000001c00f47944 */ /* 0x000fea0003c00000 */
[----:B------:R-:W-:Y:S02]  /*1200*/  IMAD.MOV.U32 R64, RZ, RZ, R70 ;  /* 0x000000ffff407224 */ /* 0x000fe400078e0046 */
[----:B------:R-:W-:-:S07]  /*1210*/  IMAD.MOV.U32 R65, RZ, RZ, R71 ;  /* 0x000000ffff417224 */ /* 0x000fce00078e0047 */
.L_x_699:
[----:B------:R-:W-:Y:S05]  /*1220*/  BSYNC.RECONVERGENT B1 ;  /* 0x0000000000017941 */ /* 0x000fea0003800200 */
.L_x_698:
[----:B------:R-:W-:Y:S01]  /*1230*/  FADD R82, R6, R9 ;  /* 0x0000000906527221 */ /* 0x000fe20000000000 */
[----:B------:R-:W-:Y:S01]  /*1240*/  FSETP.NEU.AND P5, PT, R88, 1, PT ;  /* 0x3f8000005800780b */ /* 0x000fe20003fad000 */
[----:B------:R-:W-:Y:S01]  /*1250*/  DADD R66, -RZ, |R32| ;  /* 0x00000000ff427229 */ /* 0x000fe20000000520 */
[----:B------:R-:W-:Y:S01]  /*1260*/  BSSY.RECONVERGENT B1, `(.L_x_700) ;  /* 0x0000008000017945 */ /* 0x000fe20003800200 */
[----:B------:R-:W-:Y:S01]  /*1270*/  IMAD.MOV.U32 R95, RZ, RZ, 0x40100000 ;  /* 0x40100000ff5f7424 */ /* 0x000fe200078e00ff */
[----:B------:R-:W-:Y:S01]  /*1280*/  FSEL R84, R64, 1.46601546874880000000e+13, P5 ;  /* 0x5555555540547808 */ /* 0x000fe20002800000 */
[----:B------:R-:W0:Y:S01]  /*1290*/  F2F.F64.F32 R82, R82 ;  /* 0x0000005200527310 */ /* 0x000e220000201800 */
[----:B------:R-:W-:Y:S02]  /*12a0*/  FSEL R85, R65, 1.4166666269302368164, P5 ;  /* 0x3fb5555541557808 */ /* 0x000fe40002800000 */
[----:B------:R-:W-:-:S04]  /*12b0*/  MOV R0, 0x12e0 ;  /* 0x000012e000007802 */ /* 0x000fc80000000f00 */
[----:B------:R-:W-:-:S11]  /*12c0*/  DMUL R84, R46, R84 ;  /* 0x000000542e547228 */ /* 0x000fd60000000000 */
[----:B0-----:R-:W-:Y:S05]  /*12d0*/  CALL.REL.NOINC `($_Z18Leapfrog_2D_SolverififfPfS_S_$__internal_accurate_pow) ;  /* 0x0000002800b87944 */ /* 0x001fea0003c00000 */
[----:B------:R-:W-:Y:S05]  /*12e0*/  BSYNC.RECONVERGENT B1 ;  /* 0x0000000000017941 */ /* 0x000fea0003800200 */
.L_x_700:
[----:B------:R-:W-:Y:S01]  /*12f0*/  FSETP.NEU.AND P6, PT, R90, RZ, PT ;  /* 0x000000ff5a00720b */ /* 0x000fe20003fcd000 */
[----:B------:R-:W-:Y:S01]  /*1300*/  IMAD.MOV.U32 R64, RZ, RZ, 0x0 ;  /* 0x00000000ff407424 */ /* 0x000fe200078e00ff */
[----:B------:R-:W-:Y:S01]  /*1310*/  ISETP.NE.AND P5, PT, R98, RZ, PT ;  /* 0x000000ff6200720c */ /* 0x000fe20003fa5270 */
[----:B------:R-:W-:Y:S01]  /*1320*/  IMAD.MOV.U32 R66, RZ, RZ, 0x1 ;  /* 0x00000001ff427424 */ /* 0x000fe200078e00ff */
[----:B------:R-:W-:Y:S01]  /*1330*/  FSEL R71, R72, RZ, P6 ;  /* 0x000000ff48477208 */ /* 0x000fe20003000000 */
[----:B------:R-:W-:Y:S01]  /*1340*/  BSSY.RECONVERGENT B1, `(.L_x_701) ;  /* 0x000001e000017945 */ /* 0x000fe20003800200 */
[----:B------:R-:W-:Y:S02]  /*1350*/  FSEL R70, R70, RZ, P6 ;  /* 0x000000ff46467208 */ /* 0x000fe40003000000 */
        /* <DEDUP_REMOVED lines=23> */
[----:B------:R-:W-:Y:S02]  /*14d0*/  IMAD.MOV.U32 R67, RZ, RZ, R69 ;  /* 0x000000ffff437224 */ /* 0x000fe400078e0045 */
[----:B------:R-:W-:-:S07]  /*14e0*/  IMAD.MOV.U32 R65, RZ, RZ, 0x40380000 ;  /* 0x40380000ff417424 */ /* 0x000fce00078e00ff */
[----:B------:R-:W-:Y:S05]  /*14f0*/  CALL.REL.NOINC `($__internal_13_$__cuda_sm20_div_rn_f64_full) ;  /* 0x0000001c00347944 */ /* 0x000fea0003c00000 */
[----:B------:R-:W-:Y:S02]  /*1500*/  IMAD.MOV.U32 R64, RZ, RZ, R70 ;  /* 0x000000ffff407224 */ /* 0x000fe400078e0046 */
[----:B------:R-:W-:-:S07]  /*1510*/  IMAD.MOV.U32 R65, RZ, RZ, R71 ;  /* 0x000000ffff417224 */ /* 0x000fce00078e0047 */
.L_x_702:
[----:B------:R-:W-:Y:S05]  /*1520*/  BSYNC.RECONVERGENT B1 ;  /* 0x0000000000017941 */ /* 0x000fea0003800200 */
.L_x_701:
[----:B------:R-:W-:Y:S01]  /*1530*/  LDS R0, [R91+0x10] ;  /* 0x000010005b007984 */ /* 0x000fe20000000800 */
[----:B------:R-:W-:Y:S01]  /*1540*/  FSETP.NEU.AND P5, PT, R90, 1, PT ;  /* 0x3f8000005a00780b */ /* 0x000fe20003fad000 */
[----:B------:R-:W-:Y:S01]  /*1550*/  F2F.F64.F32 R100, R100 ;  /* 0x0000006400647310 */ /* 0x000fe20000201800 */
[----:B------:R-:W-:Y:S01]  /*1560*/  BSSY.RECONVERGENT B1, `(.L_x_703) ;  /* 0x000000f000017945 */ /* 0x000fe20003800200 */
[----:B------:R-:W0:Y:S01]  /*1570*/  LDS R67, [R91+0x20] ;  /* 0x000020005b437984 */ /* 0x000e220000000800 */
[----:B------:R-:W-:Y:S01]  /*1580*/  FSEL R64, R64, 1.46601546874880000000e+13, P5 ;  /* 0x5555555540407808 */ /* 0x000fe20002800000 */
[----:B------:R-:W-:Y:S01]  /*1590*/  IMAD.MOV.U32 R95, RZ, RZ, 0x40180000 ;  /* 0x40180000ff5f7424 */ /* 0x000fe200078e00ff */
[----:B------:R-:W-:-:S06]  /*15a0*/  FSEL R65, R65, 1.4166666269302368164, P5 ;  /* 0x3fb5555541417808 */ /* 0x000fcc0002800000 */
[----:B------:R-:W-:Y:S01]  /*15b0*/  DMUL R64, R54, R64 ;  /* 0x0000004036407228 */ /* 0x000fe20000000000 */
[----:B0-----:R-:W-:-:S04]  /*15c0*/  FADD R0, R0, R67 ;  /* 0x0000004300007221 */ /* 0x001fc80000000000 */
[----:B------:R0:W1:Y:S02]  /*15d0*/  F2F.F64.F32 R66, R0 ;  /* 0x0000000000427310 */ /* 0x0000640000201800 */
[----:B0-----:R-:W-:Y:S01]  /*15e0*/  MOV R0, 0x1650 ;  /* 0x0000165000007802 */ /* 0x001fe20000000f00 */
[----:B-1----:R-:W-:Y:S02]  /*15f0*/  DMUL R64, R64, R66 ;  /* 0x0000004240407228 */ /* 0x002fe40000000000 */
[----:B------:R-:W-:-:S06]  /*1600*/  DADD R66, -RZ, |R34| ;  /* 0x00000000ff427229 */ /* 0x000fcc0000000522 */
[----:B------:R-:W-:-:S08]  /*1610*/  DFMA R64, R84, R82, R64 ;  /* 0x000000525440722b */ /* 0x000fd00000000040 */
[----:B------:R-:W-:-:S06]  /*1620*/  DADD R64, R64, R100 ;  /* 0x0000000040407229 */ /* 0x000fcc0000000064 */
[----:B------:R0:W1:Y:S05]  /*1630*/  F2F.F32.F64 R98, R64 ;  /* 0x0000004000627310 */ /* 0x00006a0000301000 */
[----:B01----:R-:W-:Y:S05]  /*1640*/  CALL.REL.NOINC `($_Z18Leapfrog_2D_SolverififfPfS_S_$__internal_accurate_pow) ;  /* 0x0000002400dc7944 */ /* 0x003fea0003c00000 */
[----:B------:R-:W-:Y:S05]  /*1650*/  BSYNC.RECONVERGENT B1 ;  /* 0x0000000000017941 */ /* 0x000fea0003800200 */
.L_x_703:
        /* <DEDUP_REMOVED lines=27> */
[----:B------:R-:W-:Y:S01]  /*1810*/  IMAD.MOV.U32 R65, RZ, RZ, 0x40868000 ;  /* 0x40868000ff417424 */ /* 0x000fe200078e00ff */
[----:B------:R-:W-:-:S07]  /*1820*/  MOV R0, 0x1840 ;  /* 0x0000184000007802 */ /* 0x000fce0000000f00 */
[----:B------:R-:W-:Y:S05]  /*1830*/  CALL.REL.NOINC `($__internal_13_$__cuda_sm20_div_rn_f64_full) ;  /* 0x0000001800647944 */ /* 0x000fea0003c00000 */
[----:B------:R-:W-:Y:S02]  /*1840*/  IMAD.MOV.U32 R64, RZ, RZ, R70 ;  /* 0x000000ffff407224 */ /* 0x000fe400078e0046 */
[----:B------:R-:W-:-:S07]  /*1850*/  IMAD.MOV.U32 R65, RZ, RZ, R71 ;  /* 0x000000ffff417224 */ /* 0x000fce00078e0047 */
.L_x_705:
[----:B------:R-:W-:Y:S05]  /*1860*/  BSYNC.RECONVERGENT B1 ;  /* 0x0000000000017941 */ /* 0x000fea0003800200 */
.L_x_704:
[----:B------:R-:W-:Y:S01]  /*1870*/  FADD R82, R5, R9 ;  /* 0x0000000905527221 */ /* 0x000fe20000000000 */
[----:B------:R-:W-:Y:S01]  /*1880*/  FSETP.NEU.AND P5, PT, R88, 1, PT ;  /* 0x3f8000005800780b */ /* 0x000fe20003fad000 */
[----:B------:R-:W-:Y:S01]  /*1890*/  DADD R66, -RZ, |R32| ;  /* 0x00000000ff427229 */ /* 0x000fe20000000520 */
[----:B------:R-:W-:Y:S01]  /*18a0*/  BSSY.RECONVERGENT B1, `(.L_x_706) ;  /* 0x0000008000017945 */ /* 0x000fe20003800200 */
[----:B------:R-:W-:Y:S01]  /*18b0*/  IMAD.MOV.U32 R95, RZ, RZ, 0x40180000 ;  /* 0x40180000ff5f7424 */ /* 0x000fe200078e00ff */
[----:B------:R-:W-:Y:S01]  /*18c0*/  FSEL R84, R64, 3.1249045965716459206e-25, P5 ;  /* 0x16c16c1740547808 */ /* 0x000fe20002800000 */
[----:B------:R-:W0:Y:S01]  /*18d0*/  F2F.F64.F32 R82, R82 ;  /* 0x0000005200527310 */ /* 0x000e220000201800 */
[----:B------:R-:W-:Y:S02]  /*18e0*/  FSEL R85, R65, 0.90138888359069824219, P5 ;  /* 0x3f66c16c41557808 */ /* 0x000fe40002800000 */
[----:B------:R-:W-:-:S04]  /*18f0*/  MOV R0, 0x1920 ;  /* 0x0000192000007802 */ /* 0x000fc80000000f00 */
[----:B------:R-:W-:-:S11]  /*1900*/  DMUL R84, R46, R84 ;  /* 0x000000542e547228 */ /* 0x000fd60000000000 */
[----:B0-----:R-:W-:Y:S05]  /*1910*/  CALL.REL.NOINC `($_Z18Leapfrog_2D_SolverififfPfS_S_$__internal_accurate_pow) ;  /* 0x0000002400287944 */ /* 0x001fea0003c00000 */
[----:B------:R-:W-:Y:S05]  /*1920*/  BSYNC.RECONVERGENT B1 ;  /* 0x0000000000017941 */ /* 0x000fea0003800200 */
.L_x_706:
[----:B------:R-:W-:Y:S01]  /*1930*/  ISETP.NE.AND P5, PT, R96, RZ, PT ;  /* 0x000000ff6000720c */ /* 0x000fe20003fa5270 */
        /* <DEDUP_REMOVED lines=32> */
.L_x_708:
[----:B------:R-:W-:Y:S05]  /*1b40*/  BSYNC.RECONVERGENT B1 ;  /* 0x0000000000017941 */ /* 0x000fea0003800200 */
.L_x_707:
[----:B------:R-:W-:Y:S01]  /*1b50*/  LDS R0, [R91+0xc] ;  /* 0x00000c005b007984 */ /* 0x000fe20000000800 */
[----:B------:R-:W-:Y:S01]  /*1b60*/  FSETP.NEU.AND P5, PT, R90, 1, PT ;  /* 0x3f8000005a00780b */ /* 0x000fe20003fad000 */
[----:B------:R-:W-:Y:S01]  /*1b70*/  F2F.F64.F32 R98, R98 ;  /* 0x0000006200627310 */ /* 0x000fe20000201800 */
[----:B------:R-:W-:Y:S01]  /*1b80*/  BSSY.RECONVERGENT B1, `(.L_x_709) ;  /* 0x000000f000017945 */ /* 0x000fe20003800200 */
[----:B------:R-:W0:Y:S01]  /*1b90*/  LDS R67, [R91+0x24] ;  /* 0x000024005b437984 */ /* 0x000e220000000800 */
[----:B------:R-:W-:Y:S01]  /*1ba0*/  FSEL R64, R64, 3.1249045965716459206e-25, P5 ;  /* 0x16c16c1740407808 */ /* 0x000fe20002800000 */
[----:B------:R-:W-:Y:S01]  /*1bb0*/  IMAD.MOV.U32 R95, RZ, RZ, 0x40200000 ;  /* 0x40200000ff5f7424 */ /* 0x000fe200078e00ff */
        /* <DEDUP_REMOVED lines=12> */
.L_x_709:
[----:B------:R-:W-:Y:S01]  /*1c80*/  ISETP.NE.AND P5, PT, R26, 0x7ff00000, PT ;  /* 0x7ff000001a00780c */ /* 0x000fe20003fa5270 */
        /* <DEDUP_REMOVED lines=26> */
[----:B------:R-:W-:Y:S01]  /*1e30*/  IMAD.MOV.U32 R65, RZ, RZ, 0x40e3b000 ;  /* 0x40e3b000ff417424 */ /* 0x000fe200078e00ff */
[----:B------:R-:W-:-:S07]  /*1e40*/  MOV R0, 0x1e60 ;  /* 0x00001e6000007802 */ /* 0x000fce0000000f00 */
[----:B------:R-:W-:Y:S05]  /*1e50*/  CALL.REL.NOINC `($__internal_13_$__cuda_sm20_div_rn_f64_full) ;  /* 0x0000001000dc7944 */ /* 0x000fea0003c00000 */
[----:B------:R-:W-:Y:S02]  /*1e60*/  IMAD.MOV.U32 R64, RZ, RZ, R70 ;  /* 0x000000ffff407224 */ /* 0x000fe400078e0046 */
[----:B------:R-:W-:-:S07]  /*1e70*/  IMAD.MOV.U32 R65, RZ, RZ, R71 ;  /* 0x000000ffff417224 */ /* 0x000fce00078e0047 */
.L_x_711:
[----:B------:R-:W-:Y:S05]  /*1e80*/  BSYNC.RECONVERGENT B1 ;  /* 0x0000000000017941 */ /* 0x000fea0003800200 */
.L_x_710:
[----:B------:R-:W-:Y:S01]  /*1e90*/  FADD R82, R4, R13 ;  /* 0x0000000d04527221 */ /* 0x000fe20000000000 */
[----:B------:R-:W-:Y:S01]  /*1ea0*/  FSETP.NEU.AND P5, PT, R88, 1, PT ;  /* 0x3f8000005800780b */ /* 0x000fe20003fad000 */
[----:B------:R-:W-:Y:S01]  /*1eb0*/  DADD R66, -RZ, |R32| ;  /* 0x00000000ff427229 */ /* 0x000fe20000000520 */
[----:B------:R-:W-:Y:S01]  /*1ec0*/  BSSY.RECONVERGENT B1, `(.L_x_712) ;  /* 0x0000008000017945 */ /* 0x000fe20003800200 */
[----:B------:R-:W-:Y:S01]  /*1ed0*/  IMAD.MOV.U32 R95, RZ, RZ, 0x40200000 ;  /* 0x40200000ff5f7424 */ /* 0x000fe200078e00ff */
[----:B------:R-:W-:Y:S01]  /*1ee0*/  FSEL R84, R64, 2.6805903767080696074e-23, P5 ;  /* 0x1a01a01a40547808 */ /* 0x000fe20002800000 */
[----:B------:R-:W0:Y:S01]  /*1ef0*/  F2F.F64.F32 R82, R82 ;  /* 0x0000005200527310 */ /* 0x000e220000201800 */
[----:B------:R-:W-:Y:S02]  /*1f00*/  FSEL R85, R65, 0.5390872955322265625, P5 ;  /* 0x3f0a01a041557808 */ /* 0x000fe40002800000 */
[----:B------:R-:W-:-:S04]  /*1f10*/  MOV R0, 0x1f40 ;  /* 0x00001f4000007802 */ /* 0x000fc80000000f00 */
[----:B------:R-:W-:-:S11]  /*1f20*/  DMUL R84, R46, R84 ;  /* 0x000000542e547228 */ /* 0x000fd60000000000 */
[----:B0-----:R-:W-:Y:S05]  /*1f30*/  CALL.REL.NOINC `($_Z18Leapfrog_2D_SolverififfPfS_S_$__internal_accurate_pow) ;  /* 0x0000001c00a07944 */ /* 0x001fea0003c00000 */
[----:B------:R-:W-:Y:S05]  /*1f40*/  BSYNC.RECONVERGENT B1 ;  /* 0x0000000000017941 */ /* 0x000fea0003800200 */
.L_x_712:
        /* <DEDUP_REMOVED lines=33> */
.L_x_714:
[----:B------:R-:W-:Y:S05]  /*2160*/  BSYNC.RECONVERGENT B1 ;  /* 0x0000000000017941 */ /* 0x000fea0003800200 */
.L_x_713:
        /* <DEDUP_REMOVED lines=19> */
.L_x_715:
        /* <DEDUP_REMOVED lines=27> */
[----:B------:R-:W-:Y:S01]  /*2450*/  IMAD.MOV.U32 R65, RZ, RZ, 0x414baf80 ;  /* 0x414baf80ff417424 */ /* 0x000fe200078e00ff */
[----:B------:R-:W-:-:S07]  /*2460*/  MOV R0, 0x2480 ;  /* 0x0000248000007802 */ /* 0x000fce0000000f00 */
[----:B------:R-:W-:Y:S05]  /*2470*/  CALL.REL.NOINC `($__internal_13_$__cuda_sm20_div_rn_f64_full) ;  /* 0x0000000c00547944 */ /* 0x000fea0003c00000 */
[----:B------:R-:W-:Y:S02]  /*2480*/  IMAD.MOV.U32 R64, RZ, RZ, R70 ;  /* 0x000000ffff407224 */ /* 0x000fe400078e0046 */
[----:B------:R-:W-:-:S07]  /*2490*/  IMAD.MOV.U32 R65, RZ, RZ, R71 ;  /* 0x000000ffff417224 */ /* 0x000fce00078e0047 */
.L_x_717:
[----:B------:R-:W-:Y:S05]  /*24a0*/  BSYNC.RECONVERGENT B1 ;  /* 0x0000000000017941 */ /* 0x000fea0003800200 */
.L_x_716:
[----:B------:R-:W-:Y:S01]  /*24b0*/  FADD R82, R14, R89 ;  /* 0x000000590e527221 */ /* 0x000fe20000000000 */
[----:B------:R-:W-:Y:S01]  /*24c0*/  FSETP.NEU.AND P5, PT, R88, 1, PT ;  /* 0x3f8000005800780b */ /* 0x000fe20003fad000 */
[----:B------:R-:W-:Y:S01]  /*24d0*/  DADD R66, -RZ, |R32| ;  /* 0x00000000ff427229 */ /* 0x000fe20000000520 */
[----:B------:R-:W-:Y:S01]  /*24e0*/  BSSY.RECONVERGENT B1, `(.L_x_718) ;  /* 0x0000008000017945 */ /* 0x000fe20003800200 */
[----:B------:R-:W-:Y:S01]  /*24f0*/  IMAD.MOV.U32 R95, RZ, RZ, 0x40240000 ;  /* 0x40240000ff5f7424 */ /* 0x000fe200078e00ff */
[----:B------:R-:W-:Y:S01]  /*2500*/  FSEL R84, R64, -1.481905565015040338e-05, P5 ;  /* 0xb7789f5c40547808 */ /* 0x000fe20002800000 */
[----:B------:R-:W0:Y:S01]  /*2510*/  F2F.F64.F32 R82, R82 ;  /* 0x0000005200527310 */ /* 0x000e220000201800 */
[----:B------:R-:W-:Y:S02]  /*2520*/  FSEL R85, R65, 0.31736990809440612793, P5 ;  /* 0x3ea27e4f41557808 */ /* 0x000fe40002800000 */
[----:B------:R-:W-:-:S04]  /*2530*/  MOV R0, 0x2560 ;  /* 0x0000256000007802 */ /* 0x000fc80000000f00 */
[----:B------:R-:W-:-:S11]  /*2540*/  DMUL R84, R46, R84 ;  /* 0x000000542e547228 */ /* 0x000fd60000000000 */
[----:B0-----:R-:W-:Y:S05]  /*2550*/  CALL.REL.NOINC `($_Z18Leapfrog_2D_SolverififfPfS_S_$__internal_accurate_pow) ;  /* 0x0000001800187944 */ /* 0x001fea0003c00000 */
[----:B------:R-:W-:Y:S05]  /*2560*/  BSYNC.RECONVERGENT B1 ;  /* 0x0000000000017941 */ /* 0x000fea0003800200 */
.L_x_718:
[----:B------:R-:W-:Y:S01]  /*2570*/  FSETP.NEU.AND P6, PT, R90, RZ, PT ;  /* 0x000000ff5a00720b */ /* 0x000fe20003fcd000 */
[----:B------:R-:W-:Y:S01]  /*2580*/  IMAD.MOV.U32 R66, RZ, RZ, 0x0 ;  /* 0x00000000ff427424 */ /* 0x000fe200078e00ff */
[----:B------:R-:W-:Y:S01]  /*2590*/  ISETP.NE.AND P5, PT, R92, RZ, PT ;  /* 0x000000ff5c00720c */ /* 0x000fe20003fa5270 */
[----:B------:R-:W-:Y:S01]  /*25a0*/  IMAD.MOV.U32 R64, RZ, RZ, 0x1 ;  /* 0x00000001ff407424 */ /* 0x000fe200078e00ff */
[----:B------:R-:W-:Y:S01]  /*25b0*/  FSEL R70, R70, RZ, P6 ;  /* 0x000000ff46467208 */ /* 0x000fe20003000000 */
[----:B------:R-:W-:Y:S01]  /*25c0*/  BSSY.RECONVERGENT B1, `(.L_x_719) ;  /* 0x000001c000017945 */ /* 0x000fe20003800200 */
[----:B------:R-:W-:Y:S02]  /*25d0*/  FSEL R71, R72, RZ, P6 ;  /* 0x000000ff48477208 */ /* 0x000fe40003000000 */
        /* <DEDUP_REMOVED lines=26> */
.L_x_720:
[----:B------:R-:W-:Y:S05]  /*2780*/  BSYNC.RECONVERGENT B1 ;  /* 0x0000000000017941 */ /* 0x000fea0003800200 */
.L_x_719:
[----:B------:R-:W-:Y:S01]  /*2790*/  LDS R0, [R91+0x4] ;  /* 0x000004005b007984 */ /* 0x000fe20000000800 */
[----:B------:R-:W-:Y:S01]  /*27a0*/  FSETP.NEU.AND P5, PT, R90, 1, PT ;  /* 0x3f8000005a00780b */ /* 0x000fe20003fad000 */
[----:B------:R-:W-:Y:S01]  /*27b0*/  F2F.F64.F32 R94, R94 ;  /* 0x0000005e005e7310 */ /* 0x000fe20000201800 */
[----:B------:R-:W-:Y:S01]  /*27c0*/  BSSY.RECONVERGENT B1, `(.L_x_721) ;  /* 0x000000f000017945 */ /* 0x000fe20003800200 */
[----:B------:R-:W0:Y:S01]  /*27d0*/  LDS R67, [R91+0x2c] ;  /* 0x00002c005b437984 */ /* 0x000e220000000800 */
[----:B------:R-:W-:Y:S02]  /*27e0*/  FSEL R64, R64, -1.481905565015040338e-05, P5 ;  /* 0xb7789f5c40407808 */ /* 0x000fe40002800000 */
[----:B------:R-:W-:-:S06]  /*27f0*/  FSEL R65, R65, 0.31736990809440612793, P5 ;  /* 0x3ea27e4f41417808 */ /* 0x000fcc0002800000 */
        /* <DEDUP_REMOVED lines=8> */
[----:B------:R-:W-:-:S05]  /*2880*/  IMAD.MOV.U32 R95, RZ, RZ, 0x40280000 ;  /* 0x40280000ff5f7424 */ /* 0x000fca00078e00ff */
[----:B------:R0:W1:Y:S05]  /*2890*/  F2F.F32.F64 R82, R64 ;  /* 0x0000004000527310 */ /* 0x00006a0000301000 */
[----:B01----:R-:W-:Y:S05]  /*28a0*/  CALL.REL.NOINC `($_Z18Leapfrog_2D_SolverififfPfS_S_$__internal_accurate_pow) ;  /* 0x0000001400447944 */ /* 0x003fea0003c00000 */
[----:B------:R-:W-:Y:S05]  /*28b0*/  BSYNC.RECONVERGENT B1 ;  /* 0x0000000000017941 */ /* 0x000fea0003800200 */
.L_x_721:
        /* <DEDUP_REMOVED lines=34> */
.L_x_723:
[----:B------:R-:W-:Y:S05]  /*2ae0*/  BSYNC.RECONVERGENT B1 ;  /* 0x0000000000017941 */ /* 0x000fea0003800200 */
.L_x_722:
[----:B------:R-:W-:Y:S01]  /*2af0*/  FADD R84, R15, R12 ;  /* 0x0000000c0f547221 */ /* 0x000fe20000000000 */
[----:B------:R-:W-:Y:S01]  /*2b00*/  FSETP.NEU.AND P1, PT, R88, 1, PT ;  /* 0x3f8000005800780b */ /* 0x000fe20003f2d000 */
[----:B------:R-:W-:Y:S01]  /*2b10*/  DADD R66, -RZ, |R32| ;  /* 0x00000000ff427229 */ /* 0x000fe20000000520 */
[----:B------:R-:W-:Y:S01]  /*2b20*/  BSSY.RECONVERGENT B1, `(.L_x_724) ;  /* 0x0000008000017945 */ /* 0x000fe20003800200 */
[----:B------:R-:W-:Y:S01]  /*2b30*/  IMAD.MOV.U32 R95, RZ, RZ, 0x40280000 ;  /* 0x40280000ff5f7424 */ /* 0x000fe200078e00ff */
[----:B------:R-:W-:Y:S01]  /*2b40*/  FSEL R98, R64, -1.54028256424871466263e+29, P1 ;  /* 0xeff8d89840627808 */ /* 0x000fe20000800000 */
[----:B------:R-:W0:Y:S01]  /*2b50*/  F2F.F64.F32 R84, R84 ;  /* 0x0000005400547310 */ /* 0x000e220000201800 */
[----:B------:R-:W-:Y:S02]  /*2b60*/  FSEL R99, R65, 0.17376267910003662109, P1 ;  /* 0x3e31eed841637808 */ /* 0x000fe40000800000 */
[----:B------:R-:W-:-:S04]  /*2b70*/  MOV R0, 0x2ba0 ;  /* 0x00002ba000007802 */ /* 0x000fc80000000f00 */
[----:B------:R-:W-:-:S11]  /*2b80*/  DMUL R98, R46, R98 ;  /* 0x000000622e627228 */ /* 0x000fd60000000000 */
[----:B0-----:R-:W-:Y:S05]  /*2b90*/  CALL.REL.NOINC `($_Z18Leapfrog_2D_SolverififfPfS_S_$__internal_accurate_pow) ;  /* 0x0000001000887944 */ /* 0x001fea0003c00000 */
[----:B------:R-:W-:Y:S05]  /*2ba0*/  BSYNC.RECONVERGENT B1 ;  /* 0x0000000000017941 */ /* 0x000fea0003800200 */
.L_x_724:
[----:B------:R-:W0:Y:S01]  /*2bb0*/  MUFU.RCP64H R67, 479001600 ;  /* 0x41bc8cfc00437908 */ /* 0x000e220000001800 */
[----:B------:R-:W-:Y:S01]  /*2bc0*/  IMAD.MOV.U32 R64, RZ, RZ, 0x0 ;  /* 0x00000000ff407424 */ /* 0x000fe200078e00ff */
[----:B------:R-:W-:Y:S01]  /*2bd0*/  ISETP.NE.AND P1, PT, R93, RZ, PT ;  /* 0x000000ff5d00720c */ /* 0x000fe20003f25270 */
[----:B------:R-:W-:Y:S01]  /*2be0*/  IMAD.MOV.U32 R65, RZ, RZ, 0x41bc8cfc ;  /* 0x41bc8cfcff417424 */ /* 0x000fe200078e00ff */
[----:B------:R-:W-:Y:S01]  /*2bf0*/  FSETP.NEU.AND P2, PT, R90, RZ, PT ;  /* 0x000000ff5a00720b */ /* 0x000fe20003f4d000 */
[----:B------:R-:W-:Y:S01]  /*2c00*/  IMAD.MOV.U32 R66, RZ, RZ, 0x1 ;  /* 0x00000001ff427424 */ /* 0x000fe200078e00ff */
[----:B------:R-:W-:Y:S02]  /*2c10*/  BSSY.RECONVERGENT B1, `(.L_x_725) ;  /* 0x000001d000017945 */ /* 0x000fe40003800200 */
[----:B------:R-:W-:-:S04]  /*2c20*/  FSEL R0, R70, RZ, P2 ;  /* 0x000000ff46007208 */ /* 0x000fc80001000000 */
[----:B------:R-:W-:-:S04]  /*2c30*/  FSEL R71, R0, RZ, P3 ;  /* 0x000000ff00477208 */ /* 0x000fc80001800000 */
[----:B------:R-:W-:Y:S01]  /*2c40*/  @!P1 FSEL R0, R44, R71, P0 ;  /* 0x000000472c009208 */ /* 0x000fe20000000000 */
[----:B0-----:R-:W-:-:S08]  /*2c50*/  DFMA R68, R66, -R64, 1 ;  /* 0x3ff000004244742b */ /* 0x001fd00000000840 */
[----:B------:R-:W-:-:S08]  /*2c60*/  DFMA R68, R68, R68, R68 ;  /* 0x000000444444722b */ /* 0x000fd00000000044 */
[----:B------:R-:W-:Y:S01]  /*2c70*/  DFMA R66, R66, R68, R66 ;  /* 0x000000444242722b */ /* 0x000fe20000000042 */
[----:B------:R-:W-:-:S04]  /*2c80*/  FSEL R69, R72, RZ, P2 ;  /* 0x000000ff48457208 */ /* 0x000fc80001000000 */
[----:B------:R-:W-:-:S03]  /*2c90*/  FSEL R73, R69, +QNAN , P3 ;  /* 0x7ff0000045497808 */ /* 0x000fc60001800000 */
[----:B------:R-:W-:Y:S01]  /*2ca0*/  DFMA R70, R66, -R64, 1 ;  /* 0x3ff000004246742b */ /* 0x000fe20000000840 */
[----:B------:R-:W-:Y:S01]  /*2cb0*/  @!P1 FSEL R69, R45, R73, P0 ;  /* 0x000000492d459208 */ /* 0x000fe20000000000 */
[----:B------:R-:W-:-:S04]  /*2cc0*/  IMAD.MOV.U32 R64, RZ, RZ, R0 ;  /* 0x000000ffff407224 */ /* 0x000fc800078e0000 */
[----:B------:R-:W-:Y:S02]  /*2cd0*/  IMAD.MOV.U32 R65, RZ, RZ, R69 ;  /* 0x000000ffff417224 */ /* 0x000fe400078e0045 */
[----:B------:R-:W-:-:S04]  /*2ce0*/  DFMA R70, R66, R70, R66 ;  /* 0x000000464246722b */ /* 0x000fc80000000042 */
        /* <DEDUP_REMOVED lines=15> */
.L_x_726:
[----:B------:R-:W-:Y:S05]  /*2de0*/  BSYNC.RECONVERGENT B1 ;  /* 0x0000000000017941 */ /* 0x000fea0003800200 */
.L_x_725:
        /* <DEDUP_REMOVED lines=8> */
[----:B------:R-:W-:Y:S01]  /*2e70*/  FSEL R65, R65, 0.17376267910003662109, P0 ;  /* 0x3e31eed841417808 */ /* 0x000fe20000000000 */
[----:B-1----:R-:W-:-:S06]  /*2e80*/  FADD R67, R0, R67 ;  /* 0x0000004300437221 */ /* 0x002fcc0000000000 */
[----:B------:R-:W0:Y:S01]  /*2e90*/  F2F.F64.F32 R66, R67 ;  /* 0x0000004300427310 */ /* 0x000e220000201800 */
[----:B------:R-:W-:-:S07]  /*2ea0*/  DMUL R64, R54, R64 ;  /* 0x0000004036407228 */ /* 0x000fce0000000000 */
[----:B------:R-:W1:Y:S01]  /*2eb0*/  F2F.F64.F32 R82, R82 ;  /* 0x0000005200527310 */ /* 0x000e620000201800 */
[----:B0-----:R-:W-:-:S08]  /*2ec0*/  DMUL R64, R64, R66 ;  /* 0x0000004240407228 */ /* 0x001fd00000000000 */
[----:B------:R-:W-:-:S08]  /*2ed0*/  DFMA R64, R98, R84, R64 ;  /* 0x000000546240722b */ /* 0x000fd00000000040 */
[----:B-1----:R-:W-:Y:S01]  /*2ee0*/  DADD R64, R64, R82 ;  /* 0x0000000040407229 */ /* 0x002fe20000000052 */
        /* <DEDUP_REMOVED lines=11> */
.L_x_692:
[----:B------:R-:W-:Y:S05]  /*2fa0*/  BSYNC.RECONVERGENT B0 ;  /* 0x0000000000007941 */ /* 0x000fea0003800200 */
.L_x_691:
        /* <DEDUP_REMOVED lines=25> */
[----:B------:R-:W-:-:S07]  /*3140*/  IMAD.MOV.U32 R65, RZ, RZ, 0x412e8480 ;  /* 0x412e8480ff417424 */ /* 0x000fce00078e00ff */
[----:B0-----:R-:W-:Y:S05]  /*3150*/  CALL.REL.NOINC `($__internal_13_$__cuda_sm20_div_rn_f64_full) ;  /* 0x00000000001c7944 */ /* 0x001fea0003c00000 */
[----:B------:R-:W-:Y:S02]  /*3160*/  IMAD.MOV.U32 R4, RZ, RZ, R70 ;  /* 0x000000ffff047224 */ /* 0x000fe400078e0046 */
[----:B------:R-:W-:-:S07]  /*3170*/  IMAD.MOV.U32 R5, RZ, RZ, R71 ;  /* 0x000000ffff057224 */ /* 0x000fce00078e0047 */
.L_x_728:
[----:B------:R-:W1:Y:S01]  /*3180*/  LDC.64 R6, c[0x4][0x48] ;  /* 0x01001200ff067b82 */ /* 0x000e620000000a00 */
[----:B------:R-:W2:Y:S01]  /*3190*/  F2F.F32.F64 R5, R4 ;  /* 0x0000000400057310 */ /* 0x000ea20000301000 */
[----:B-1----:R-:W-:-:S05]  /*31a0*/  IMAD.WIDE R2, R3, 0x4, R6 ;  /* 0x0000000403027825 */ /* 0x002fca00078e0206 */
[----:B--2---:R-:W-:Y:S01]  /*31b0*/  STG.E desc[UR8][R2.64], R5 ;  /* 0x0000000502007986 */ /* 0x004fe2000c101908 */
[----:B------:R-:W-:Y:S05]  /*31c0*/  EXIT ;  /* 0x000000000000794d */ /* 0x000fea0003800000 */
        .weak           $__internal_13_$__cuda_sm20_div_rn_f64_full
        .type           $__internal_13_$__cuda_sm20_div_rn_f64_full,@function
        .size           $__internal_13_$__cuda_sm20_div_rn_f64_full,($__internal_14_$__cuda_sm3x_div_rn_noftz_f32_slowpath - $__internal_13_$__cuda_sm20_div_rn_f64_full)
$__internal_13_$__cuda_sm20_div_rn_f64_full:
[----:B------:R-:W-:Y:S01]  /*31d0*/  LOP3.LUT R80, R65, 0x7ff00000, RZ, 0xc0, !PT ;  /* 0x7ff0000041507812 */ /* 0x000fe200078ec0ff */
[----:B------:R-:W-:Y:S01]  /*31e0*/  IMAD.MOV.U32 R79, RZ, RZ, 0x1ca00000 ;  /* 0x1ca00000ff4f7424 */ /* 0x000fe200078e00ff */
[----:B------:R-:W-:Y:S01]  /*31f0*/  LOP3.LUT R78, R67, 0x7ff00000, RZ, 0xc0, !PT ;  /* 0x7ff00000434e7812 */ /* 0x000fe200078ec0ff */
[----:B------:R-:W-:Y:S01]  /*3200*/  IMAD.U32 R64, RZ, RZ, UR4 ;  /* 0x00000004ff407e24 */ /* 0x000fe2000f8e00ff */
[----:B------:R-:W-:Y:S01]  /*3210*/  LOP3.LUT R68, R65, 0x800fffff, RZ, 0xc0, !PT ;  /* 0x800fffff41447812 */ /* 0x000fe200078ec0ff */
[----:B------:R-:W-:Y:S01]  /*3220*/  IMAD.U32 R76, RZ, RZ, UR4 ;  /* 0x00000004ff4c7e24 */ /* 0x000fe2000f8e00ff */
[----:B------:R-:W-:Y:S01]  /*3230*/  ISETP.GE.U32.AND P5, PT, R78, R80, PT ;  /* 0x000000504e00720c */ /* 0x000fe20003fa6070 */
[----:B------:R-:W-:Y:S01]  /*3240*/  IMAD.MOV.U32 R74, RZ, RZ, R66 ;  /* 0x000000ffff4a7224 */ /* 0x000fe200078e0042 */
[----:B------:R-:W-:Y:S01]  /*3250*/  LOP3.LUT R77, R68, 0x3ff00000, RZ, 0xfc, !PT ;  /* 0x3ff00000444d7812 */ /* 0x000fe200078efcff */
[----:B------:R-:W-:Y:S01]  /*3260*/  IMAD.MOV.U32 R70, RZ, RZ, 0x1 ;  /* 0x00000001ff467424 */ /* 0x000fe200078e00ff */
[----:B------:R-:W-:Y:S01]  /*3270*/  SEL R75, R79, 0x63400000, !P5 ;  /* 0x634000004f4b7807 */ /* 0x000fe20006800000 */
[----:B------:R-:W-:Y:S01]  /*3280*/  IMAD.MOV.U32 R81, RZ, RZ, R78 ;  /* 0x000000ffff517224 */ /* 0x000fe200078e004e */
[----:B------:R-:W-:Y:S01]  /*3290*/  FSETP.GEU.AND P5, PT, |R67|, 1.469367938527859385e-39, PT ;  /* 0x001000004300780b */ /* 0x000fe20003fae200 */
[----:B------:R-:W-:Y:S01]  /*32a0*/  BSSY.RECONVERGENT B2, `(.L_x_729) ;  /* 0x000004b000027945 */ /* 0x000fe20003800200 */
[----:B------:R-:W-:-:S11]  /*32b0*/  LOP3.LUT R75, R75, 0x800fffff, R67, 0xf8, !PT ;  /* 0x800fffff4b4b7812 */ /* 0x000fd600078ef843 */
[----:B------:R-:W-:Y:S01]  /*32c0*/  @!P5 LOP3.LUT R69, R65, 0x7ff00000, RZ, 0xc0, !PT ;  /* 0x7ff000004145d812 */ /* 0x000fe200078ec0ff */
[----:B------:R-:W-:-:S03]  /*32d0*/  @!P5 IMAD.MOV.U32 R68, RZ, RZ, RZ ;  /* 0x000000ffff44d224 */ /* 0x000fc600078e00ff */
[----:B------:R-:W-:-:S04]  /*32e0*/  @!P5 ISETP.GE.U32.AND P6, PT, R78, R69, PT ;  /* 0x000000454e00d20c */ /* 0x000fc80003fc6070 */
[----:B------:R-:W-:Y:S02]  /*32f0*/  @!P5 SEL R69, R79, 0x63400000, !P6 ;  /* 0x634000004f45d807 */ /* 0x000fe40007000000 */
[----:B------:R-:W-:Y:S02]  /*3300*/  FSETP.GEU.AND P6, PT, |R65|, 1.469367938527859385e-39, PT ;  /* 0x001000004100780b */ /* 0x000fe40003fce200 */
[----:B------:R-:W-:-:S04]  /*3310*/  @!P5 LOP3.LUT R69, R69, 0x80000000, R67, 0xf8, !PT ;  /* 0x800000004545d812 */ /* 0x000fc800078ef843 */
[----:B------:R-:W-:-:S06]  /*3320*/  @!P5 LOP3.LUT R69, R69, 0x100000, RZ, 0xfc, !PT ;  /* 0x001000004545d812 */ /* 0x000fcc00078efcff */
[----:B------:R-:W-:Y:S02]  /*3330*/  @!P5 DFMA R74, R74, 2, -R68 ;  /* 0x400000004a4ad82b */ /* 0x000fe40000000844 */
[----:B------:R-:W-:-:S06]  /*3340*/  @!P6 DMUL R76, R64, 8.98846567431157953865e+307 ;  /* 0x7fe00000404ce828 */ /* 0x000fcc0000000000 */
[----:B------:R-:W0:Y:S02]  /*3350*/  MUFU.RCP64H R71, R77 ;  /* 0x0000004d00477308 */ /* 0x000e240000001800 */
        /* <DEDUP_REMOVED lines=34> */
[----:B------:R-:W-:-:S06]  /*3580*/  IMAD.MOV.U32 R64, RZ, RZ, RZ ;  /* 0x000000ffff407224 */ /* 0x000fcc00078e00ff */
[----:B------:R-:W-:-:S03]  /*3590*/  DFMA R64, R70, -R64, R68 ;  /* 0x800000404640722b */ /* 0x000fc60000000044 */
[----:B------:R-:W-:-:S03]  /*35a0*/  LOP3.LUT R73, R67, R73, RZ, 0x3c, !PT ;  /* 0x0000004943497212 */ /* 0x000fc600078e3cff */
[----:B------:R-:W-:-:S04]  /*35b0*/  IADD3 R64, PT, PT, -R78, -0x43300000, RZ ;  /* 0xbcd000004e407810 */ /* 0x000fc80007ffe1ff */
[----:B------:R-:W-:-:S04]  /*35c0*/  FSETP.NEU.AND P5, PT, |R65|, R64, PT ;  /* 0x000000404100720b */ /* 0x000fc80003fad200 */
[----:B------:R-:W-:Y:S02]  /*35d0*/  FSEL R70, R66, R70, !P5 ;  /* 0x0000004642467208 */ /* 0x000fe40006800000 */
[----:B------:R-:W-:Y:S01]  /*35e0*/  FSEL R71, R73, R71, !P5 ;  /* 0x0000004749477208 */ /* 0x000fe20006800000 */
[----:B------:R-:W-:Y:S06]  /*35f0*/  BRA `(.L_x_731) ;  /* 0x0000000000547947 */ /* 0x000fec0003800000 */
.L_x_730:
        /* <DEDUP_REMOVED lines=16> */
.L_x_733:
[----:B------:R-:W-:Y:S01]  /*3700*/  LOP3.LUT R71, R65, 0x80000, RZ, 0xfc, !PT ;  /* 0x0008000041477812 */ /* 0x000fe200078efcff */
[----:B------:R-:W-:Y:S01]  /*3710*/  IMAD.MOV.U32 R70, RZ, RZ, R64 ;  /* 0x000000ffff467224 */ /* 0x000fe200078e0040 */
[----:B------:R-:W-:Y:S06]  /*3720*/  BRA `(.L_x_731) ;  /* 0x0000000000087947 */ /* 0x000fec0003800000 */
.L_x_732:
[----:B------:R-:W-:Y:S01]  /*3730*/  LOP3.LUT R71, R67, 0x80000, RZ, 0xfc, !PT ;  /* 0x0008000043477812 */ /* 0x000fe200078efcff */
[----:B------:R-:W-:-:S07]  /*3740*/  IMAD.MOV.U32 R70, RZ, RZ, R66 ;  /* 0x000000ffff467224 */ /* 0x000fce00078e0042 */
.L_x_731:
[----:B------:R-:W-:Y:S05]  /*3750*/  BSYNC.RECONVERGENT B2 ;  /* 0x0000000000027941 */ /* 0x000fea0003800200 */
.L_x_729:
[----:B------:R-:W-:Y:S02]  /*3760*/  IMAD.MOV.U32 R64, RZ, RZ, R0 ;  /* 0x000000ffff407224 */ /* 0x000fe400078e0000 */
[----:B------:R-:W-:-:S04]  /*3770*/  IMAD.MOV.U32 R65, RZ, RZ, 0x0 ;  /* 0x00000000ff417424 */ /* 0x000fc800078e00ff */
[----:B------:R-:W-:Y:S05]  /*3780*/  RET.REL.NODEC R64 `(_Z18Leapfrog_2D_SolverififfPfS_S_) ;  /* 0xffffffc8401c7950 */ /* 0x000fea0003c3ffff */
        .weak           $__internal_14_$__cuda_sm3x_div_rn_noftz_f32_slowpath
        .type           $__internal_14_$__cuda_sm3x_div_rn_noftz_f32_slowpath,@function
        .size           $__internal_14_$__cuda_sm3x_div_rn_noftz_f32_slowpath,($_Z18Leapfrog_2D_SolverififfPfS_S_$__internal_accurate_pow - $__internal_14_$__cuda_sm3x_div_rn_noftz_f32_slowpath)
$__internal_14_$__cuda_sm3x_div_rn_noftz_f32_slowpath:
[----:B------:R-:W-:Y:S02]  /*3790*/  SHF.R.U32.HI R6, RZ, 0x17, R5 ;  /* 0x00000017ff067819 */ /* 0x000fe40000011605 */
[----:B------:R-:W-:Y:S02]  /*37a0*/  SHF.R.U32.HI R4, RZ, 0x17, R0 ;  /* 0x00000017ff047819 */ /* 0x000fe40000011600 */
[----:B------:R-:W-:Y:S02]  /*37b0*/  LOP3.LUT R12, R6, 0xff, RZ, 0xc0, !PT ;  /* 0x000000ff060c7812 */ /* 0x000fe400078ec0ff */
[----:B------:R-:W-:-:S03]  /*37c0*/  LOP3.LUT R8, R4, 0xff, RZ, 0xc0, !PT ;  /* 0x000000ff04087812 */ /* 0x000fc600078ec0ff */
        /* <DEDUP_REMOVED lines=29> */
.L_x_734:
        /* <DEDUP_REMOVED lines=50> */
.L_x_740:
[----:B------:R-:W-:-:S04]  /*3cc0*/  LOP3.LUT R7, R7, 0x80000000, RZ, 0xc0, !PT ;  /* 0x8000000007077812 */ /* 0x000fc800078ec0ff */
[----:B------:R-:W-:Y:S01]  /*3cd0*/  LOP3.LUT R7, R7, 0x7f800000, RZ, 0xfc, !PT ;  /* 0x7f80000007077812 */ /* 0x000fe200078efcff */
[----:B------:R-:W-:Y:S06]  /*3ce0*/  BRA `(.L_x_741) ;  /* 0x0000000000287947 */ /* 0x000fec0003800000 */
.L_x_739:
[----:B------:R-:W-:Y:S01]  /*3cf0*/  IMAD R7, R5, 0x800000, R7 ;  /* 0x0080000005077824 */ /* 0x000fe200078e0207 */
[----:B------:R-:W-:Y:S06]  /*3d00*/  BRA `(.L_x_741) ;  /* 0x0000000000207947 */ /* 0x000fec0003800000 */
.L_x_738:
[----:B------:R-:W-:-:S04]  /*3d10*/  LOP3.LUT R0, R5, 0x80000000, R0, 0x48, !PT ;  /* 0x8000000005007812 */ /* 0x000fc800078e4800 */
[----:B------:R-:W-:Y:S01]  /*3d20*/  LOP3.LUT R7, R0, 0x7f800000, RZ, 0xfc, !PT ;  /* 0x7f80000000077812 */ /* 0x000fe200078efcff */
[----:B------:R-:W-:Y:S06]  /*3d30*/  BRA `(.L_x_741) ;  /* 0x0000000000147947 */ /* 0x000fec0003800000 */
.L_x_737:
[----:B------:R-:W-:Y:S01]  /*3d40*/  LOP3.LUT R7, R5, 0x80000000, R0, 0x48, !PT ;  /* 0x8000000005077812 */ /* 0x000fe200078e4800 */
[----:B------:R-:W-:Y:S06]  /*3d50*/  BRA `(.L_x_741) ;  /* 0x00000000000c7947 */ /* 0x000fec0003800000 */
.L_x_736:
[----:B------:R-:W0:Y:S01]  /*3d60*/  MUFU.RSQ R7, -QNAN ;  /* 0xffc0000000077908 */ /* 0x000e220000001400 */
[----:B------:R-:W-:Y:S05]  /*3d70*/  BRA `(.L_x_741) ;  /* 0x0000000000047947 */ /* 0x000fea0003800000 */
.L_x_735:
[----:B------:R-:W-:-:S07]  /*3d80*/  FADD.FTZ R7, R0, R5 ;  /* 0x0000000500077221 */ /* 0x000fce0000010000 */
.L_x_741:
[----:B------:R-:W-:Y:S02]  /*3d90*/  IMAD.MOV.U32 R4, RZ, RZ, R11 ;  /* 0x000000ffff047224 */ /* 0x000fe400078e000b */
[----:B------:R-:W-:-:S04]  /*3da0*/  IMAD.MOV.U32 R5, RZ, RZ, 0x0 ;  /* 0x00000000ff057424 */ /* 0x000fc800078e00ff */
[----:B0-----:R-:W-:Y:S05]  /*3db0*/  RET.REL.NODEC R4 `(_Z18Leapfrog_2D_SolverififfPfS_S_) ;  /* 0xffffffc004907950 */ /* 0x001fea0003c3ffff */
        .type           $_Z18Leapfrog_2D_SolverififfPfS_S_$__internal_accurate_pow,@function
        .size           $_Z18Leapfrog_2D_SolverififfPfS_S_$__internal_accurate_pow,(.L_x_885 - $_Z18Leapfrog_2D_SolverififfPfS_S_$__internal_accurate_pow)
$_Z18Leapfrog_2D_SolverififfPfS_S_$__internal_accurate_pow:
        /* <DEDUP_REMOVED lines=14> */
[----:B------:R-:W-:-:S03]  /*3ea0*/  IMAD.MOV.U32 R68, RZ, RZ, R66 ;  /* 0x000000ffff447224 */ /* 0x000fc600078e0042 */
[----:B------:R-:W-:-:S04]  /*3eb0*/  LOP3.LUT R69, R67, 0x3ff00000, RZ, 0xfc, !PT ;  /* 0x3ff0000043457812 */ /* 0x000fc800078efcff */
        /* <DEDUP_REMOVED lines=35> */
[----:B------:R-:W-:-:S03]  /*40f0*/  UMOV UR11, 0x3fb55555 ;  /* 0x3fb55555000b7882 */ /* 0x000fc60000000000 */
[----:B------:R-:W-:Y:S02]  /*4100*/  VIADD R79, R65, 0x100000 ;  /* 0x00100000414f7836 */ /* 0x000fe40000000000 */
[----:B------:R-:W-:Y:S01]  /*4110*/  IMAD.MOV.U32 R78, RZ, RZ, R64 ;  /* 0x000000ffff4e7224 */ /* 0x000fe200078e0040 */
[----:B------:R-:W-:-:S08]  /*4120*/  DFMA R68, R76, R74, UR10 ;  /* 0x0000000a4c447e2b */ /* 0x000fd0000800004a */
[----:B------:R-:W-:Y:S01]  /*4130*/  DADD R72, -R68, UR10 ;  /* 0x0000000a44487e29 */ /* 0x000fe20008000100 */
[----:B------:R-:W-:Y:S01]  /*4140*/  UMOV UR10, 0xb9e7b0 ;  /* 0x00b9e7b0000a7882 */ /* 0x000fe20000000000 */
[----:B------:R-:W-:-:S06]  /*4150*/  UMOV UR11, 0x3c46a4cb ;  /* 0x3c46a4cb000b7882 */ /* 0x000fcc0000000000 */
[----:B------:R-:W-:Y:S02]  /*4160*/  DFMA R72, R76, R74, R72 ;  /* 0x0000004a4c48722b */ /* 0x000fe40000000048 */
[----:B------:R-:W-:-:S06]  /*4170*/  DMUL R74, R66, R66 ;  /* 0x00000042424a7228 */ /* 0x000fcc0000000000 */
[----:B------:R-:W-:Y:S01]  /*4180*/  DADD R72, R72, -UR10 ;  /* 0x8000000a48487e29 */ /* 0x000fe20008000000 */
[----:B------:R-:W-:Y:S01]  /*4190*/  UMOV UR10, 0x80000000 ;  /* 0x80000000000a7882 */ /* 0x000fe20000000000 */
[----:B------:R-:W-:Y:S01]  /*41a0*/  DFMA R70, R66, R66, -R74 ;  /* 0x000000424246722b */ /* 0x000fe2000000084a */
[----:B------:R-:W-:-:S07]  /*41b0*/  UMOV UR11, 0x43300000 ;  /* 0x43300000000b7882 */ /* 0x000fce0000000000 */
[C---:B------:R-:W-:Y:S02]  /*41c0*/  DFMA R78, R66.reuse, R78, R70 ;  /* 0x0000004e424e722b */ /* 0x040fe40000000046 */
[----:B------:R-:W-:-:S08]  /*41d0*/  DMUL R70, R66, R74 ;  /* 0x0000004a42467228 */ /* 0x000fd00000000000 */
[----:B------:R-:W-:-:S08]  /*41e0*/  DFMA R76, R66, R74, -R70 ;  /* 0x0000004a424c722b */ /* 0x000fd00000000846 */
[----:B------:R-:W-:-:S08]  /*41f0*/  DFMA R76, R64, R74, R76 ;  /* 0x0000004a404c722b */ /* 0x000fd0000000004c */
[----:B------:R-:W-:Y:S02]  /*4200*/  DFMA R78, R66, R78, R76 ;  /* 0x0000004e424e722b */ /* 0x000fe4000000004c */
[----:B------:R-:W-:-:S08]  /*4210*/  DADD R76, R68, R72 ;  /* 0x00000000444c7229 */ /* 0x000fd00000000048 */
[----:B------:R-:W-:-:S08]  /*4220*/  DMUL R74, R76, R70 ;  /* 0x000000464c4a7228 */ /* 0x000fd00000000000 */
[----:B------:R-:W-:-:S08]  /*4230*/  DFMA R80, R76, R70, -R74 ;  /* 0x000000464c50722b */ /* 0x000fd0000000084a */
[----:B------:R-:W-:Y:S02]  /*4240*/  DFMA R78, R76, R78, R80 ;  /* 0x0000004e4c4e722b */ /* 0x000fe40000000050 */
[----:B------:R-:W-:Y:S01]  /*4250*/  DADD R76, R68, -R76 ;  /* 0x00000000444c7229 */ /* 0x000fe2000000084c */
[C---:B------:R-:W-:Y:S02]  /*4260*/  VIADD R80, R97.reuse, 0xfffffc01 ;  /* 0xfffffc0161507836 */ /* 0x040fe40000000000 */
[----:B------:R-:W-:Y:S02]  /*4270*/  @P6 VIADD R80, R97, 0xfffffc02 ;  /* 0xfffffc0261506836 */ /* 0x000fe40000000000 */
[----:B------:R-:W-:Y:S02]  /*4280*/  IMAD.MOV.U32 R69, RZ, RZ, R95 ;  /* 0x000000ffff457224 */ /* 0x000fe400078e005f */
[----:B------:R-:W-:Y:S01]  /*4290*/  IMAD.U32 R68, RZ, RZ, UR5 ;  /* 0x00000005ff447e24 */ /* 0x000fe2000f8e00ff */
[----:B------:R-:W-:Y:S01]  /*42a0*/  DADD R76, R72, R76 ;  /* 0x00000000484c7229 */ /* 0x000fe2000000004c */
[----:B------:R-:W-:-:S05]  /*42b0*/  IMAD.SHL.U32 R81, R69, 0x2, RZ ;  /* 0x0000000245517824 */ /* 0x000fca00078e00ff */
[----:B------:R-:W-:Y:S02]  /*42c0*/  ISETP.GT.U32.AND P6, PT, R81, -0x2000001, PT ;  /* 0xfdffffff5100780c */ /* 0x000fe40003fc4070 */
[----:B------:R-:W-:Y:S01]  /*42d0*/  DFMA R78, R76, R70, R78 ;  /* 0x000000464c4e722b */ /* 0x000fe2000000004e */
[----:B------:R-:W-:-:S04]  /*42e0*/  LOP3.LUT R81, R69, 0xff0fffff, RZ, 0xc0, !PT ;  /* 0xff0fffff45517812 */ /* 0x000fc800078ec0ff */
[----:B------:R-:W-:-:S03]  /*42f0*/  SEL R69, R81, R69, P6 ;  /* 0x0000004551457207 */ /* 0x000fc60003000000 */
        /* <DEDUP_REMOVED lines=25> */
[----:B------:R-:W-:-:S08]  /*4490*/  DFMA R74, R70, R68, -R64 ;  /* 0x00000044464a722b */ /* 0x000fd00000000840 */
[----:B------:R-:W-:Y:S01]  /*44a0*/  DFMA R74, R66, R68, R74 ;  /* 0x00000044424a722b */ /* 0x000fe2000000004a */
[----:B------:R-:W-:Y:S02]  /*44b0*/  IMAD.MOV.U32 R66, RZ, RZ, 0x652b82fe ;  /* 0x652b82feff427424 */ /* 0x000fe400078e00ff */
[----:B------:R-:W-:-:S05]  /*44c0*/  IMAD.MOV.U32 R67, RZ, RZ, 0x3ff71547 ;  /* 0x3ff71547ff437424 */ /* 0x000fca00078e00ff */
        /* <DEDUP_REMOVED lines=56> */
.L_x_742:
[----:B------:R-:W-:Y:S02]  /*4850*/  DFMA R72, R72, R64, R64 ;  /* 0x000000404848722b */ /* 0x000fe40000000040 */
[----:B------:R-:W-:-:S08]  /*4860*/  DSETP.NEU.AND P6, PT, |R64|, +INF , PT ;  /* 0x7ff000004000742a */ /* 0x000fd00003fcd200 */
[----:B------:R-:W-:Y:S01]  /*4870*/  FSEL R70, R64, R72, !P6 ;  /* 0x0000004840467208 */ /* 0x000fe20007000000 */
[----:B------:R-:W-:Y:S01]  /*4880*/  IMAD.MOV.U32 R64, RZ, RZ, R0 ;  /* 0x000000ffff407224 */ /* 0x000fe200078e0000 */
[----:B------:R-:W-:Y:S01]  /*4890*/  FSEL R72, R65, R73, !P6 ;  /* 0x0000004941487208 */ /* 0x000fe20007000000 */
[----:B------:R-:W-:-:S04]  /*48a0*/  IMAD.MOV.U32 R65, RZ, RZ, 0x0 ;  /* 0x00000000ff417424 */ /* 0x000fc800078e00ff */
[----:B------:R-:W-:Y:S05]  /*48b0*/  RET.REL.NODEC R64 `(_Z18Leapfrog_2D_SolverififfPfS_S_) ;  /* 0xffffffb440d07950 */ /* 0x000fea0003c3ffff */
.L_x_743:
        /* <DEDUP_REMOVED lines=12> */
.L_x_885:


//--------------------- .text._Z18Galerkin_2D_SolverififfPfS_S_ --------------------------
	.section	.text._Z18Galerkin_2D_SolverififfPfS_S_,"ax",@progbits
	.align	128
        .global         _Z18Galerkin_2D_SolverififfPfS_S_
        .type           _Z18Galerkin_2D_SolverififfPfS_S_,@function
        .size           _Z18Galerkin_2D_SolverififfPfS_S_,(.L_x_887 - _Z18Galerkin_2D_SolverififfPfS_S_)
        .other          _Z18Galerkin_2D_SolverififfPfS_S_,@"STO_CUDA_ENTRY STV_DEFAULT"
_Z18Galerkin_2D_SolverififfPfS_S_:
.text._Z18Galerkin_2D_SolverififfPfS_S_:
[----:B------:R-:W-:Y:S01]  /*0000*/  LDC R1, c[0x0][0x37c] ;  /* 0x0000df00ff017b82 */ /* 0x000fe20000000800 */
[----:B------:R-:W0:Y:S01]  /*0010*/  LDCU.64 UR8, c[0x0][0x358] ;  /* 0x00006b00ff0877ac */ /* 0x000e220008000a00 */
[----:B------:R-:W-:Y:S01]  /*0020*/  CS2R R26, SR_CLOCKLO ;  /* 0x00000000001a7805 */ /* 0x000fe20000015000 */
[----:B------:R-:W1:Y:S05]  /*0030*/  S2R R17, SR_TID.Y ;  /* 0x0000000000117919 */ /* 0x000e6a0000002200 */
[----:B------:R-:W2:Y:S01]  /*0040*/  LDC R5, c[0x0][0x360] ;  /* 0x0000d800ff057b82 */ /* 0x000ea20000000800 */
[----:B------:R-:W3:Y:S01]  /*0050*/  LDCU UR5, c[0x0][0x388] ;  /* 0x00007100ff0577ac */ /* 0x000ee20008000800 */
[----:B------:R-:W-:Y:S01]  /*0060*/  BSSY B0, `(.L_x_744) ;  /* 0x00003a5000007945 */ /* 0x000fe20003800000 */
[----:B------:R-:W2:Y:S01]  /*0070*/  S2R R4, SR_TID.X ;  /* 0x0000000000047919 */ /* 0x000ea20000002100 */
[----:B------:R-:W4:Y:S04]  /*0080*/  LDCU UR6, c[0x0][0x380] ;  /* 0x00007000ff0677ac */ /* 0x000f280008000800 */
[----:B------:R-:W1:Y:S08]  /*0090*/  LDC R6, c[0x0][0x364] ;  /* 0x0000d900ff067b82 */ /* 0x000e700000000800 */
[----:B------:R-:W2:Y:S01]  /*00a0*/  S2UR UR4, SR_CTAID.X ;  /* 0x00000000000479c3 */ /* 0x000ea20000002500 */
[----:B-1----:R-:W-:-:S05]  /*00b0*/  IMAD R16, R6, R6, R17 ;  /* 0x0000000606107224 */ /* 0x002fca00078e0211 */
[----:B---3--:R-:W-:Y:S01]  /*00c0*/  ISETP.GE.AND P0, PT, R16, UR5, PT ;  /* 0x0000000510007c0c */ /* 0x008fe2000bf06270 */
[----:B--2---:R-:W-:-:S05]  /*00d0*/  IMAD R7, R5, UR4, R4 ;  /* 0x0000000405077c24 */ /* 0x004fca000f8e0204 */
[----:B----4-:R-:W-:-:S13]  /*00e0*/  ISETP.GE.OR P0, PT, R7, UR6, P0 ;  /* 0x0000000607007c0c */ /* 0x010fda0008706670 */
[----:B0-----:R-:W-:Y:S05]  /*00f0*/  @P0 BRA `(.L_x_745) ;  /* 0x00000038006c0947 */ /* 0x001fea0003800000 */
[----:B------:R-:W-:-:S13]  /*0100*/  ISETP.GT.U32.AND P0, PT, R17, 0x7, PT ;  /* 0x000000071100780c */ /* 0x000fda0003f04070 */
[----:B------:R-:W-:Y:S05]  /*0110*/  @P0 BRA `(.L_x_746) ;  /* 0x0000000400b40947 */ /* 0x000fea0003800000 */
[----:B------:R-:W0:Y:S01]  /*0120*/  I2F.U32.RP R10, R5 ;  /* 0x00000005000a7306 */ /* 0x000e220000209000 */
[C---:B------:R-:W-:Y:S02]  /*0130*/  IADD3 R0, PT, PT, R5.reuse, R4, RZ ;  /* 0x0000000405007210 */ /* 0x040fe40007ffe0ff */
[----:B------:R-:W-:Y:S02]  /*0140*/  ISETP.NE.U32.AND P2, PT, R5, RZ, PT ;  /* 0x000000ff0500720c */ /* 0x000fe40003f45070 */
[C---:B------:R-:W-:Y:S02]  /*0150*/  ISETP.GE.U32.AND P3, PT, R0.reuse, 0x8, PT ;  /* 0x000000080000780c */ /* 0x040fe40003f66070 */
[----:B------:R-:W-:Y:S02]  /*0160*/  VIMNMX.U32 R9, PT, PT, R0, 0x8, !PT ;  /* 0x0000000800097848 */ /* 0x000fe40007fe0000 */
[----:B------:R-:W-:Y:S01]  /*0170*/  SEL R8, RZ, 0x1, P3 ;  /* 0x00000001ff087807 */ /* 0x000fe20001800000 */
[----:B0-----:R-:W0:Y:S02]  /*0180*/  MUFU.RCP R10, R10 ;  /* 0x0000000a000a7308 */ /* 0x001e240000001000 */
[----:B0-----:R-:W-:-:S06]  /*0190*/  IADD3 R3, PT, PT, R10, 0xffffffe, RZ ;  /* 0x0ffffffe0a037810 */ /* 0x001fcc0007ffe0ff */
[----:B------:R-:W0:Y:S02]  /*01a0*/  F2I.FTZ.U32.TRUNC.NTZ R3, R3 ;  /* 0x0000000300037305 */ /* 0x000e24000021f000 */
[----:B0-----:R-:W-:-:S04]  /*01b0*/  IMAD.MOV R2, RZ, RZ, -R3 ;  /* 0x000000ffff027224 */ /* 0x001fc800078e0a03 */
[----:B------:R-:W-:Y:S02]  /*01c0*/  IMAD R11, R2, R5, RZ ;  /* 0x00000005020b7224 */ /* 0x000fe400078e02ff */
[----:B------:R-:W-:-:S04]  /*01d0*/  IMAD.MOV.U32 R2, RZ, RZ, RZ ;  /* 0x000000ffff027224 */ /* 0x000fc800078e00ff */
[----:B------:R-:W-:Y:S01]  /*01e0*/  IMAD.HI.U32 R11, R3, R11, R2 ;  /* 0x0000000b030b7227 */ /* 0x000fe200078e0002 */
[----:B------:R-:W-:-:S03]  /*01f0*/  IADD3 R2, PT, PT, R9, -R0, -R8 ;  /* 0x8000000009027210 */ /* 0x000fc60007ffe808 */
[----:B------:R-:W-:Y:S02]  /*0200*/  IMAD.MOV.U32 R9, RZ, RZ, R17 ;  /* 0x000000ffff097224 */ /* 0x000fe400078e0011 */
[----:B------:R-:W-:-:S05]  /*0210*/  IMAD.HI.U32 R11, R11, R2, RZ ;  /* 0x000000020b0b7227 */ /* 0x000fca00078e00ff */
[----:B------:R-:W-:-:S05]  /*0220*/  IADD3 R3, PT, PT, -R11, RZ, RZ ;  /* 0x000000ff0b037210 */ /* 0x000fca0007ffe1ff */
[----:B------:R-:W-:-:S05]  /*0230*/  IMAD R2, R5, R3, R2 ;  /* 0x0000000305027224 */ /* 0x000fca00078e0202 */
[----:B------:R-:W-:-:S13]  /*0240*/  ISETP.GE.U32.AND P0, PT, R2, R5, PT ;  /* 0x000000050200720c */ /* 0x000fda0003f06070 */
[----:B------:R-:W-:Y:S01]  /*0250*/  @P0 IMAD.IADD R2, R2, 0x1, -R5 ;  /* 0x0000000102020824 */ /* 0x000fe200078e0a05 */
[----:B------:R-:W-:-:S04]  /*0260*/  @P0 IADD3 R11, PT, PT, R11, 0x1, RZ ;  /* 0x000000010b0b0810 */ /* 0x000fc80007ffe0ff */
[----:B------:R-:W-:Y:S02]  /*0270*/  ISETP.GE.U32.AND P1, PT, R2, R5, PT ;  /* 0x000000050200720c */ /* 0x000fe40003f26070 */
[----:B------:R-:W-:-:S11]  /*0280*/  SEL R2, RZ, 0xffffffff, P3 ;  /* 0xffffffffff027807 */ /* 0x000fd60001800000 */
[----:B------:R-:W-:Y:S01]  /*0290*/  @P1 VIADD R11, R11, 0x1 ;  /* 0x000000010b0b1836 */ /* 0x000fe20000000000 */
[----:B------:R-:W-:-:S04]  /*02a0*/  @!P2 LOP3.LUT R11, RZ, R5, RZ, 0x33, !PT ;  /* 0x00000005ff0ba212 */ /* 0x000fc800078e33ff */
[----:B------:R-:W-:Y:S02]  /*02b0*/  IADD3 R8, PT, PT, R8, R11, RZ ;  /* 0x0000000b08087210 */ /* 0x000fe40007ffe0ff */
[----:B------:R-:W-:Y:S02]  /*02c0*/  ISETP.NE.AND P0, PT, R11, R2, PT ;  /* 0x000000020b00720c */ /* 0x000fe40003f05270 */
[----:B------:R-:W-:-:S13]  /*02d0*/  LOP3.LUT P1, RZ, R8, 0x1, RZ, 0xc0, !PT ;  /* 0x0000000108ff7812 */ /* 0x000fda000782c0ff */
.L_x_753:
[----:B------:R-:W-:Y:S01]  /*02e0*/  ISETP.GT.U32.AND P2, PT, R4, 0x7, PT ;  /* 0x000000070400780c */ /* 0x000fe20003f44070 */
[----:B------:R-:W-:-:S12]  /*02f0*/  BSSY.RECONVERGENT B1, `(.L_x_747) ;  /* 0x000004c000017945 */ /* 0x000fd80003800200 */
[----:B01----:R-:W-:Y:S05]  /*0300*/  @P2 BRA `(.L_x_748) ;  /* 0x0000000400282947 */ /* 0x003fea0003800000 */
[----:B------:R-:W-:Y:S01]  /*0310*/  BSSY.RECONVERGENT B2, `(.L_x_749) ;  /* 0x0000023000027945 */ /* 0x000fe20003800200 */
[----:B------:R-:W-:Y:S01]  /*0320*/  SHF.L.U32 R19, R9, 0x3, RZ ;  /* 0x0000000309137819 */ /* 0x000fe200000006ff */
[----:B------:R-:W-:Y:S02]  /*0330*/  IMAD.MOV.U32 R2, RZ, RZ, R4 ;  /* 0x000000ffff027224 */ /* 0x000fe400078e0004 */
[----:B------:R-:W-:Y:S05]  /*0340*/  @P1 BRA `(.L_x_750) ;  /* 0x00000000007c1947 */ /* 0x000fea0003800000 */
[----:B------:R-:W0:Y:S01]  /*0350*/  LDC.64 R2, c[0x0][0x3a0] ;  /* 0x0000e800ff027b82 */ /* 0x000e220000000a00 */
[----:B------:R-:W-:-:S05]  /*0360*/  LEA R11, R4, R19, 0x3 ;  /* 0x00000013040b7211 */ /* 0x000fca00078e18ff */
[----:B0-----:R-:W-:-:S05]  /*0370*/  IMAD.WIDE.U32 R2, R11, 0x4, R2 ;  /* 0x000000040b027825 */ /* 0x001fca00078e0002 */
[----:B------:R-:W2:Y:S04]  /*0380*/  LDG.E R18, desc[UR8][R2.64] ;  /* 0x0000000802127981 */ /* 0x000ea8000c1e1900 */
[----:B------:R-:W3:Y:S04]  /*0390*/  LDG.E R8, desc[UR8][R2.64+0x4] ;  /* 0x0000040802087981 */ /* 0x000ee8000c1e1900 */
[----:B------:R-:W4:Y:S04]  /*03a0*/  LDG.E R10, desc[UR8][R2.64+0x8] ;  /* 0x00000808020a7981 */ /* 0x000f28000c1e1900 */
[----:B------:R-:W5:Y:S04]  /*03b0*/  LDG.E R11, desc[UR8][R2.64+0xc] ;  /* 0x00000c08020b7981 */ /* 0x000f68000c1e1900 */
[----:B------:R-:W5:Y:S04]  /*03c0*/  LDG.E R12, desc[UR8][R2.64+0x10] ;  /* 0x00001008020c7981 */ /* 0x000f68000c1e1900 */
[----:B------:R-:W5:Y:S04]  /*03d0*/  LDG.E R13, desc[UR8][R2.64+0x14] ;  /* 0x00001408020d7981 */ /* 0x000f68000c1e1900 */
[----:B------:R-:W5:Y:S04]  /*03e0*/  LDG.E R14, desc[UR8][R2.64+0x18] ;  /* 0x00001808020e7981 */ /* 0x000f68000c1e1900 */
[----:B------:R0:W5:Y:S01]  /*03f0*/  LDG.E R15, desc[UR8][R2.64+0x1c] ;  /* 0x00001c08020f7981 */ /* 0x000162000c1e1900 */
[----:B------:R-:W1:Y:S01]  /*0400*/  S2UR UR5, SR_CgaCtaId ;  /* 0x00000000000579c3 */ /* 0x000e620000008800 */
[----:B------:R-:W-:Y:S01]  /*0410*/  UMOV UR4, 0x400 ;  /* 0x0000040000047882 */ /* 0x000fe20000000000 */
[----:B0-----:R-:W-:Y:S01]  /*0420*/  IMAD.MOV.U32 R2, RZ, RZ, R0 ;  /* 0x000000ffff027224 */ /* 0x001fe200078e0000 */
[----:B-1----:R-:W-:-:S09]  /*0430*/  ULEA UR4, UR5, UR4, 0x18 ;  /* 0x0000000405047291 */ /* 0x002fd2000f8ec0ff */
[----:B------:R-:W-:Y:S04]  /*0440*/  STS [UR4+0x20], RZ ;  /* 0x000020ffff007988 */ /* 0x000fe80008000804 */
[----:B------:R-:W-:Y:S04]  /*0450*/  STS [UR4+0x24], RZ ;  /* 0x000024ffff007988 */ /* 0x000fe80008000804 */
[----:B------:R-:W-:Y:S04]  /*0460*/  STS [UR4+0x28], RZ ;  /* 0x000028ffff007988 */ /* 0x000fe80008000804 */
[----:B------:R-:W-:Y:S04]  /*0470*/  STS [UR4+0x2c], RZ ;  /* 0x00002cffff007988 */ /* 0x000fe80008000804 */
[----:B------:R-:W-:Y:S04]  /*0480*/  STS [UR4+0x30], RZ ;  /* 0x000030ffff007988 */ /* 0x000fe80008000804 */
[----:B------:R-:W-:Y:S04]  /*0490*/  STS [UR4+0x34], RZ ;  /* 0x000034ffff007988 */ /* 0x000fe80008000804 */
[----:B------:R-:W-:Y:S04]  /*04a0*/  STS [UR4+0x38], RZ ;  /* 0x000038ffff007988 */ /* 0x000fe80008000804 */
[----:B------:R-:W-:Y:S04]  /*04b0*/  STS [UR4+0x3c], RZ ;  /* 0x00003cffff007988 */ /* 0x000fe80008000804 */
[----:B--2---:R0:W-:Y:S04]  /*04c0*/  STS [UR4], R18 ;  /* 0x00000012ff007988 */ /* 0x0041e80008000804 */
[----:B---3--:R0:W-:Y:S04]  /*04d0*/  STS [UR4+0x4], R8 ;  /* 0x00000408ff007988 */ /* 0x0081e80008000804 */
[----:B----4-:R0:W-:Y:S04]  /*04e0*/  STS [UR4+0x8], R10 ;  /* 0x0000080aff007988 */ /* 0x0101e80008000804 */
[----:B-----5:R0:W-:Y:S04]  /*04f0*/  STS [UR4+0xc], R11 ;  /* 0x00000c0bff007988 */ /* 0x0201e80008000804 */
[----:B------:R0:W-:Y:S04]  /*0500*/  STS [UR4+0x10], R12 ;  /* 0x0000100cff007988 */ /* 0x0001e80008000804 */
[----:B------:R0:W-:Y:S04]  /*0510*/  STS [UR4+0x14], R13 ;  /* 0x0000140dff007988 */ /* 0x0001e80008000804 */
[----:B------:R0:W-:Y:S04]  /*0520*/  STS [UR4+0x18], R14 ;  /* 0x0000180eff007988 */ /* 0x0001e80008000804 */
[----:B------:R0:W-:Y:S02]  /*0530*/  STS [UR4+0x1c], R15 ;  /* 0x00001c0fff007988 */ /* 0x0001e40008000804 */
.L_x_750:
[----:B------:R-:W-:Y:S05]  /*0540*/  BSYNC.RECONVERGENT B2 ;  /* 0x0000000000027941 */ /* 0x000fea0003800200 */
.L_x_749:
[----:B------:R-:W-:Y:S05]  /*0550*/  @!P0 BRA `(.L_x_748) ;  /* 0x0000000000948947 */ /* 0x000fea0003800000 */
[----:B------:R-:W-:Y:S01]  /*0560*/  BSSY.RECONVERGENT B2, `(.L_x_751) ;  /* 0x0000006000027945 */ /* 0x000fe20003800200 */
.L_x_752:
[----:B0-----:R-:W-:-:S05]  /*0570*/  IADD3 R8, PT, PT, R5, R2, RZ ;  /* 0x0000000205087210 */ /* 0x001fca0007ffe0ff */
[C---:B------:R-:W-:Y:S01]  /*0580*/  IMAD.IADD R2, R8.reuse, 0x1, R5 ;  /* 0x0000000108027824 */ /* 0x040fe200078e0205 */
[----:B------:R-:W-:-:S04]  /*0590*/  LEA R8, R8, R19, 0x3 ;  /* 0x0000001308087211 */ /* 0x000fc800078e18ff */
[----:B------:R-:W-:-:S13]  /*05a0*/  ISETP.GE.U32.AND P2, PT, R2, 0x8, PT ;  /* 0x000000080200780c */ /* 0x000fda0003f46070 */
[----:B------:R-:W-:Y:S05]  /*05b0*/  @!P2 BRA `(.L_x_752) ;  /* 0xfffffffc00eca947 */ /* 0x000fea000383ffff */
[----:B------:R-:W-:Y:S05]  /*05c0*/  BSYNC.RECONVERGENT B2 ;  /* 0x0000000000027941 */ /* 0x000fea0003800200 */
.L_x_751:
[----:B------:R-:W0:Y:S02]  /*05d0*/  LDCU.64 UR4, c[0x0][0x3a0] ;  /* 0x00007400ff0477ac */ /* 0x000e240008000a00 */
[----:B0-----:R-:W-:-:S04]  /*05e0*/  LEA R2, P2, R8, UR4, 0x2 ;  /* 0x0000000408027c11 */ /* 0x001fc8000f8410ff */
[----:B------:R-:W-:-:S05]  /*05f0*/  LEA.HI.X R3, R8, UR5, RZ, 0x2, P2 ;  /* 0x0000000508037c11 */ /* 0x000fca00090f14ff */
[----:B------:R-:W2:Y:S04]  /*0600*/  LDG.E R18, desc[UR8][R2.64] ;  /* 0x0000000802127981 */ /* 0x000ea8000c1e1900 */
[----:B------:R-:W3:Y:S04]  /*0610*/  LDG.E R8, desc[UR8][R2.64+0x4] ;  /* 0x0000040802087981 */ /* 0x000ee8000c1e1900 */
[----:B------:R-:W4:Y:S04]  /*0620*/  LDG.E R10, desc[UR8][R2.64+0x8] ;  /* 0x00000808020a7981 */ /* 0x000f28000c1e1900 */
[----:B------:R-:W5:Y:S04]  /*0630*/  LDG.E R11, desc[UR8][R2.64+0xc] ;  /* 0x00000c08020b7981 */ /* 0x000f68000c1e1900 */
[----:B------:R-:W5:Y:S04]  /*0640*/  LDG.E R12, desc[UR8][R2.64+0x10] ;  /* 0x00001008020c7981 */ /* 0x000f68000c1e1900 */
[----:B------:R-:W5:Y:S04]  /*0650*/  LDG.E R13, desc[UR8][R2.64+0x14] ;  /* 0x00001408020d7981 */ /* 0x000f68000c1e1900 */
[----:B------:R-:W5:Y:S04]  /*0660*/  LDG.E R14, desc[UR8][R2.64+0x18] ;  /* 0x00001808020e7981 */ /* 0x000f68000c1e1900 */
[----:B------:R-:W5:Y:S01]  /*0670*/  LDG.E R15, desc[UR8][R2.64+0x1c] ;  /* 0x00001c08020f7981 */ /* 0x000f62000c1e1900 */
[----:B------:R-:W0:Y:S01]  /*0680*/  S2UR UR5, SR_CgaCtaId ;  /* 0x00000000000579c3 */ /* 0x000e220000008800 */
[----:B------:R-:W-:-:S02]  /*0690*/  UMOV UR4, 0x400 ;  /* 0x0000040000047882 */ /* 0x000fc40000000000 */
[----:B0-----:R-:W-:-:S09]  /*06a0*/  ULEA UR4, UR5, UR4, 0x18 ;  /* 0x0000000405047291 */ /* 0x001fd2000f8ec0ff */
        /* <DEDUP_REMOVED lines=16> */
.L_x_748:
[----:B------:R-:W-:Y:S05]  /*07b0*/  BSYNC.RECONVERGENT B1 ;  /* 0x0000000000017941 */ /* 0x000fea0003800200 */
.L_x_747:
[----:B------:R-:W-:-:S05]  /*07c0*/  IMAD.IADD R9, R6, 0x1, R9 ;  /* 0x0000000106097824 */ /* 0x000fca00078e0209 */
[----:B------:R-:W-:-:S13]  /*07d0*/  ISETP.GE.U32.AND P2, PT, R9, 0x8, PT ;  /* 0x000000080900780c */ /* 0x000fda0003f46070 */
[----:B------:R-:W-:Y:S05]  /*07e0*/  @!P2 BRA `(.L_x_753) ;  /* 0xfffffff800bca947 */ /* 0x000fea000383ffff */
.L_x_746:
[----:B------:R-:W-:Y:S01]  /*07f0*/  ISETP.GT.U32.AND P0, PT, R17, 0x7, PT ;  /* 0x000000071100780c */ /* 0x000fe20003f04070 */
[----:B------:R-:W-:Y:S05]  /*0800*/  WARPSYNC.ALL ;  /* 0x0000000000007948 */ /* 0x000fea0003800000 */
[----:B------:R-:W-:Y:S06]  /*0810*/  BAR.SYNC.DEFER_BLOCKING 0x0 ;  /* 0x0000000000007b1d */ /* 0x000fec0000010000 */
[----:B------:R-:W-:Y:S04]  /*0820*/  BSSY.RECONVERGENT B5, `(.L_x_754) ;  /* 0x00001c3000057945 */ /* 0x000fe80003800200 */
[----:B------:R-:W-:Y:S05]  /*0830*/  @P0 BRA `(.L_x_755) ;  /* 0x0000001c00040947 */ /* 0x000fea0003800000 */
[----:B------:R-:W2:Y:S01]  /*0840*/  I2F.U32.RP R0, R5 ;  /* 0x0000000500007306 */ /* 0x000ea20000209000 */
[C---:B01----:R-:W-:Y:S01]  /*0850*/  IADD3 R12, PT, PT, R5.reuse, R4, RZ ;  /* 0x00000004050c7210 */ /* 0x043fe20007ffe0ff */
[----:B------:R-:W0:Y:S01]  /*0860*/  LDC R21, c[0x0][0x384] ;  /* 0x0000e100ff157b82 */ /* 0x000e220000000800 */
[----:B------:R-:W-:Y:S02]  /*0870*/  ISETP.NE.U32.AND P2, PT, R5, RZ, PT ;  /* 0x000000ff0500720c */ /* 0x000fe40003f45070 */
[C---:B------:R-:W-:Y:S01]  /*0880*/  ISETP.GE.U32.AND P0, PT, R12.reuse, 0x8, PT ;  /* 0x000000080c00780c */ /* 0x040fe20003f06070 */
[C---:B------:R-:W-:Y:S01]  /*0890*/  IMAD.IADD R10, R12.reuse, 0x1, R5 ;  /* 0x000000010c0a7824 */ /* 0x040fe200078e0205 */
[----:B------:R-:W-:Y:S02]  /*08a0*/  VIMNMX.U32 R9, PT, PT, R12, 0x8, !PT ;  /* 0x000000080c097848 */ /* 0x000fe40007fe0000 */
[----:B------:R-:W-:Y:S01]  /*08b0*/  SEL R11, RZ, 0x1, P0 ;  /* 0x00000001ff0b7807 */ /* 0x000fe20000000000 */
[----:B------:R-:W1:Y:S01]  /*08c0*/  LDC R20, c[0x0][0x38c] ;  /* 0x0000e300ff147b82 */ /* 0x000e620000000800 */
[----:B--2---:R-:W2:Y:S01]  /*08d0*/  MUFU.RCP R0, R0 ;  /* 0x0000000000007308 */ /* 0x004ea20000001000 */
[----:B0-----:R-:W-:Y:S01]  /*08e0*/  FMUL R21, R21, R21 ;  /* 0x0000001515157220 */ /* 0x001fe20000400000 */
[----:B--2---:R-:W-:-:S02]  /*08f0*/  IADD3 R2, PT, PT, R0, 0xffffffe, RZ ;  /* 0x0ffffffe00027810 */ /* 0x004fc40007ffe0ff */
[----:B------:R-:W-:Y:S01]  /*0900*/  IADD3 R0, PT, PT, R9, -R12, -R11 ;  /* 0x8000000c09007210 */ /* 0x000fe20007ffe80b */
[----:B-1----:R-:W-:-:S03]  /*0910*/  FMUL R20, R20, R20 ;  /* 0x0000001414147220 */ /* 0x002fc60000400000 */
[----:B------:R0:W1:Y:S01]  /*0920*/  F2I.FTZ.U32.TRUNC.NTZ R3, R2 ;  /* 0x0000000200037305 */ /* 0x000062000021f000 */
[----:B------:R-:W-:Y:S01]  /*0930*/  MOV R9, R17 ;  /* 0x0000001100097202 */ /* 0x000fe20000000f00 */
[----:B0-----:R-:W-:Y:S02]  /*0940*/  IMAD.MOV.U32 R2, RZ, RZ, RZ ;  /* 0x000000ffff027224 */ /* 0x001fe400078e00ff */
[----:B-1----:R-:W-:-:S04]  /*0950*/  IMAD.MOV R8, RZ, RZ, -R3 ;  /* 0x000000ffff087224 */ /* 0x002fc800078e0a03 */
[----:B------:R-:W-:Y:S02]  /*0960*/  IMAD R13, R8, R5, RZ ;  /* 0x00000005080d7224 */ /* 0x000fe400078e02ff */
[----:B------:R-:W-:Y:S02]  /*0970*/  IMAD.IADD R8, R10, 0x1, R5 ;  /* 0x000000010a087824 */ /* 0x000fe400078e0205 */
[----:B------:R-:W-:-:S06]  /*0980*/  IMAD.HI.U32 R13, R3, R13, R2 ;  /* 0x0000000d030d7227 */ /* 0x000fcc00078e0002 */
[----:B------:R-:W-:-:S05]  /*0990*/  IMAD.HI.U32 R2, R13, R0, RZ ;  /* 0x000000000d027227 */ /* 0x000fca00078e00ff */
[----:B------:R-:W-:-:S05]  /*09a0*/  IADD3 R3, PT, PT, -R2, RZ, RZ ;  /* 0x000000ff02037210 */ /* 0x000fca0007ffe1ff */
[----:B------:R-:W-:-:S05]  /*09b0*/  IMAD R0, R5, R3, R0 ;  /* 0x0000000305007224 */ /* 0x000fca00078e0200 */
[----:B------:R-:W-:-:S13]  /*09c0*/  ISETP.GE.U32.AND P0, PT, R0, R5, PT ;  /* 0x000000050000720c */ /* 0x000fda0003f06070 */
[----:B------:R-:W-:Y:S01]  /*09d0*/  @P0 IMAD.IADD R0, R0, 0x1, -R5 ;  /* 0x0000000100000824 */ /* 0x000fe200078e0a05 */
[----:B------:R-:W-:-:S04]  /*09e0*/  @P0 IADD3 R2, PT, PT, R2, 0x1, RZ ;  /* 0x0000000102020810 */ /* 0x000fc80007ffe0ff */
[----:B------:R-:W-:-:S13]  /*09f0*/  ISETP.GE.U32.AND P1, PT, R0, R5, PT ;  /* 0x000000050000720c */ /* 0x000fda0003f26070 */
[----:B------:R-:W-:Y:S01]  /*0a00*/  @P1 VIADD R2, R2, 0x1 ;  /* 0x0000000102021836 */ /* 0x000fe20000000000 */
[----:B------:R-:W-:-:S04]  /*0a10*/  @!P2 LOP3.LUT R2, RZ, R5, RZ, 0x33, !PT ;  /* 0x00000005ff02a212 */ /* 0x000fc800078e33ff */
[----:B------:R-:W-:-:S04]  /*0a20*/  IADD3 R11, PT, PT, R11, R2, RZ ;  /* 0x000000020b0b7210 */ /* 0x000fc80007ffe0ff */
[----:B------:R-:W-:-:S07]  /*0a30*/  LOP3.LUT R18, R11, 0x3, RZ, 0xc0, !PT ;  /* 0x000000030b127812 */ /* 0x000fce00078ec0ff */
.L_x_815:
[----:B------:R-:W-:Y:S01]  /*0a40*/  ISETP.GT.U32.AND P0, PT, R4, 0x7, PT ;  /* 0x000000070400780c */ /* 0x000fe20003f04070 */
[----:B------:R-:W-:-:S12]  /*0a50*/  BSSY.RECONVERGENT B4, `(.L_x_756) ;  /* 0x000019c000047945 */ /* 0x000fd80003800200 */
[----:B012---:R-:W-:Y:S05]  /*0a60*/  @P0 BRA `(.L_x_757) ;  /* 0x0000001800680947 */ /* 0x007fea0003800000 */
[----:B------:R-:W0:Y:S01]  /*0a70*/  S2UR UR6, SR_CgaCtaId ;  /* 0x00000000000679c3 */ /* 0x000e220000008800 */
[----:B------:R-:W-:Y:S01]  /*0a80*/  UMOV UR5, 0x400 ;  /* 0x0000040000057882 */ /* 0x000fe20000000000 */
[----:B------:R-:W-:Y:S01]  /*0a90*/  ISETP.NE.AND P0, PT, R18, 0x3, PT ;  /* 0x000000031200780c */ /* 0x000fe20003f05270 */
[----:B------:R-:W-:Y:S01]  /*0aa0*/  UIADD3 UR4, UPT, UPT, UR5, 0x40, URZ ;  /* 0x0000004005047890 */ /* 0x000fe2000fffe0ff */
[----:B------:R-:W-:Y:S01]  /*0ab0*/  BSSY.RECONVERGENT B3, `(.L_x_758) ;  /* 0x00000b4000037945 */ /* 0x000fe20003800200 */
[----:B------:R-:W-:Y:S01]  /*0ac0*/  UIADD3 UR5, UPT, UPT, UR5, 0x140, URZ ;  /* 0x0000014005057890 */ /* 0x000fe2000fffe0ff */
[----:B------:R-:W-:Y:S01]  /*0ad0*/  SHF.L.U32 R13, R9, 0x3, RZ ;  /* 0x00000003090d7819 */ /* 0x000fe200000006ff */
[----:B------:R-:W-:Y:S01]  /*0ae0*/  IMAD.MOV.U32 R14, RZ, RZ, R4 ;  /* 0x000000ffff0e7224 */ /* 0x000fe200078e0004 */
[----:B0-----:R-:W-:Y:S02]  /*0af0*/  ULEA UR4, UR6, UR4, 0x18 ;  /* 0x0000000406047291 */ /* 0x001fe4000f8ec0ff */
[----:B------:R-:W-:-:S04]  /*0b00*/  ULEA UR5, UR6, UR5, 0x18 ;  /* 0x0000000506057291 */ /* 0x000fc8000f8ec0ff */
[C---:B------:R-:W-:Y:S02]  /*0b10*/  LEA R15, R9.reuse, UR4, 0x5 ;  /* 0x00000004090f7c11 */ /* 0x040fe4000f8e28ff */
[----:B------:R-:W-:Y:S01]  /*0b20*/  LEA R19, R9, UR5, 0x5 ;  /* 0x0000000509137c11 */ /* 0x000fe2000f8e28ff */
[----:B------:R-:W-:Y:S06]  /*0b30*/  @!P0 BRA `(.L_x_759) ;  /* 0x0000000800ac8947 */ /* 0x000fec0003800000 */
[----:B------:R-:W0:Y:S01]  /*0b40*/  LDC.64 R22, c[0x0][0x3a0] ;  /* 0x0000e800ff167b82 */ /* 0x000e220000000a00 */
[C---:B------:R-:W-:Y:S01]  /*0b50*/  ISETP.NE.AND P0, PT, R4.reuse, 0x7, PT ;  /* 0x000000070400780c */ /* 0x040fe20003f05270 */
[----:B------:R-:W-:Y:S01]  /*0b60*/  BSSY.RECONVERGENT B6, `(.L_x_760) ;  /* 0x000001b000067945 */ /* 0x000fe20003800200 */
[C---:B------:R-:W-:Y:S02]  /*0b70*/  LEA R3, R4.reuse, R13, 0x3 ;  /* 0x0000000d04037211 */ /* 0x040fe400078e18ff */
[----:B------:R-:W-:-:S03]  /*0b80*/  ISETP.EQ.OR P0, PT, R4, RZ, !P0 ;  /* 0x000000ff0400720c */ /* 0x000fc60004702670 */
[----:B0-----:R-:W-:-:S10]  /*0b90*/  IMAD.WIDE.U32 R22, R3, 0x4, R22 ;  /* 0x0000000403167825 */ /* 0x001fd400078e0016 */
[----:B------:R-:W-:Y:S05]  /*0ba0*/  @P0 BRA `(.L_x_761) ;  /* 0x0000000000580947 */ /* 0x000fea0003800000 */
[----:B------:R-:W2:Y:S04]  /*0bb0*/  LDG.E R2, desc[UR8][R22.64] ;  /* 0x0000000816027981 */ /* 0x000ea8000c1e1900 */
[----:B------:R-:W3:Y:S04]  /*0bc0*/  LDG.E R0, desc[UR8][R22.64+0x4] ;  /* 0x0000040816007981 */ /* 0x000ee8000c1e1900 */
[----:B------:R-:W4:Y:S01]  /*0bd0*/  LDG.E R25, desc[UR8][R22.64+-0x4] ;  /* 0xfffffc0816197981 */ /* 0x000f22000c1e1900 */
[----:B------:R-:W0:Y:S01]  /*0be0*/  MUFU.RCP R14, R21 ;  /* 0x00000015000e7308 */ /* 0x000e220000001000 */
[----:B------:R-:W-:Y:S01]  /*0bf0*/  BSSY.RECONVERGENT B7, `(.L_x_762) ;  /* 0x000000f000077945 */ /* 0x000fe20003800200 */
[----:B--2---:R-:W-:-:S04]  /*0c00*/  FADD R3, R2, R2 ;  /* 0x0000000202037221 */ /* 0x004fc80000000000 */
[----:B---3--:R-:W-:Y:S01]  /*0c10*/  FADD R0, R0, -R3 ;  /* 0x8000000300007221 */ /* 0x008fe20000000000 */
[----:B0-----:R-:W-:-:S03]  /*0c20*/  FFMA R3, -R21, R14, 1 ;  /* 0x3f80000015037423 */ /* 0x001fc6000000010e */
[----:B----4-:R-:W-:Y:S01]  /*0c30*/  FADD R0, R0, R25 ;  /* 0x0000001900007221 */ /* 0x010fe20000000000 */
[----:B------:R-:W-:-:S03]  /*0c40*/  FFMA R3, R14, R3, R14 ;  /* 0x000000030e037223 */ /* 0x000fc6000000000e */
[----:B------:R-:W0:Y:S01]  /*0c50*/  FCHK P0, R0, R21 ;  /* 0x0000001500007302 */ /* 0x000e220000000000 */
[----:B------:R-:W-:-:S04]  /*0c60*/  FFMA R2, R0, R3, RZ ;  /* 0x0000000300027223 */ /* 0x000fc800000000ff */
[----:B------:R-:W-:-:S04]  /*0c70*/  FFMA R14, -R21, R2, R0 ;  /* 0x00000002150e7223 */ /* 0x000fc80000000100 */
[----:B------:R-:W-:Y:S01]  /*0c80*/  FFMA R2, R3, R14, R2 ;  /* 0x0000000e03027223 */ /* 0x000fe20000000002 */
[----:B0-----:R-:W-:Y:S06]  /*0c90*/  @!P0 BRA `(.L_x_763) ;  /* 0x0000000000108947 */ /* 0x001fec0003800000 */
[----:B------:R-:W-:Y:S01]  /*0ca0*/  IMAD.MOV.U32 R3, RZ, RZ, R21 ;  /* 0x000000ffff037224 */ /* 0x000fe200078e0015 */
[----:B------:R-:W-:-:S07]  /*0cb0*/  MOV R2, 0xcd0 ;  /* 0x00000cd000027802 */ /* 0x000fce0000000f00 */
[----:B------:R-:W-:Y:S05]  /*0cc0*/  CALL.REL.NOINC `($__internal_16_$__cuda_sm3x_div_rn_noftz_f32_slowpath) ;  /* 0x00000034002c7944 */ /* 0x000fea0003c00000 */
[----:B------:R-:W-:-:S07]  /*0cd0*/  MOV R2, R0 ;  /* 0x0000000000027202 */ /* 0x000fce0000000f00 */
.L_x_763:
[----:B------:R-:W-:Y:S05]  /*0ce0*/  BSYNC.RECONVERGENT B7 ;  /* 0x0000000000077941 */ /* 0x000fea0003800200 */
.L_x_762:
[----:B------:R-:W-:-:S05]  /*0cf0*/  IMAD R3, R4, 0x4, R15 ;  /* 0x0000000404037824 */ /* 0x000fca00078e020f */
[----:B------:R0:W-:Y:S02]  /*0d00*/  STS [R3], R2 ;  /* 0x0000000203007388 */ /* 0x0001e40000000800 */
.L_x_761:
[----:B------:R-:W-:Y:S05]  /*0d10*/  BSYNC.RECONVERGENT B6 ;  /* 0x0000000000067941 */ /* 0x000fea0003800200 */
.L_x_760:
[C---:B------:R-:W-:Y:S01]  /*0d20*/  ISETP.NE.AND P0, PT, R9.reuse, RZ, PT ;  /* 0x000000ff0900720c */ /* 0x040fe20003f05270 */
[----:B------:R-:W-:Y:S03]  /*0d30*/  BSSY.RECONVERGENT B6, `(.L_x_764) ;  /* 0x0000017000067945 */ /* 0x000fe60003800200 */
[----:B------:R-:W-:-:S13]  /*0d40*/  ISETP.EQ.OR P1, PT, R9, 0x7, !P0 ;  /* 0x000000070900780c */ /* 0x000fda0004722670 */
[----:B------:R-:W-:Y:S05]  /*0d50*/  @P1 BRA `(.L_x_765) ;  /* 0x0000000000501947 */ /* 0x000fea0003800000 */
[----:B------:R-:W2:Y:S04]  /*0d60*/  LDG.E R0, desc[UR8][R22.64] ;  /* 0x0000000816007981 */ /* 0x000ea8000c1e1900 */
[----:B0-----:R-:W2:Y:S01]  /*0d70*/  LDG.E R3, desc[UR8][R22.64+-0x20] ;  /* 0xffffe00816037981 */ /* 0x001ea2000c1e1900 */
[----:B------:R-:W0:Y:S01]  /*0d80*/  MUFU.RCP R25, R20 ;  /* 0x0000001400197308 */ /* 0x000e220000001000 */
[----:B------:R-:W-:Y:S01]  /*0d90*/  BSSY.RECONVERGENT B7, `(.L_x_766) ;  /* 0x000000e000077945 */ /* 0x000fe20003800200 */
[----:B0-----:R-:W-:-:S04]  /*0da0*/  FFMA R2, -R20, R25, 1 ;  /* 0x3f80000014027423 */ /* 0x001fc80000000119 */
[----:B------:R-:W-:Y:S01]  /*0db0*/  FFMA R25, R25, R2, R25 ;  /* 0x0000000219197223 */ /* 0x000fe20000000019 */
[----:B--2---:R-:W-:-:S04]  /*0dc0*/  FFMA R0, R0, 2, R3 ;  /* 0x4000000000007823 */ /* 0x004fc80000000003 */
[----:B------:R-:W0:Y:S01]  /*0dd0*/  FCHK P1, R0, R20 ;  /* 0x0000001400007302 */ /* 0x000e220000020000 */
[----:B------:R1:W-:Y:S01]  /*0de0*/  STG.E desc[UR8][R22.64+0x20], R0 ;  /* 0x0000200016007986 */ /* 0x0003e2000c101908 */
[----:B------:R-:W-:-:S04]  /*0df0*/  FFMA R2, R0, R25, RZ ;  /* 0x0000001900027223 */ /* 0x000fc800000000ff */
[----:B------:R-:W-:-:S04]  /*0e00*/  FFMA R3, -R20, R2, R0 ;  /* 0x0000000214037223 */ /* 0x000fc80000000100 */
[----:B------:R-:W-:Y:S01]  /*0e10*/  FFMA R2, R25, R3, R2 ;  /* 0x0000000319027223 */ /* 0x000fe20000000002 */
[----:B01----:R-:W-:Y:S06]  /*0e20*/  @!P1 BRA `(.L_x_767) ;  /* 0x0000000000109947 */ /* 0x003fec0003800000 */
[----:B------:R-:W-:Y:S02]  /*0e30*/  MOV R3, R20 ;  /* 0x0000001400037202 */ /* 0x000fe40000000f00 */
[----:B------:R-:W-:-:S07]  /*0e40*/  MOV R2, 0xe60 ;  /* 0x00000e6000027802 */ /* 0x000fce0000000f00 */
[----:B------:R-:W-:Y:S05]  /*0e50*/  CALL.REL.NOINC `($__internal_16_$__cuda_sm3x_div_rn_noftz_f32_slowpath) ;  /* 0x0000003000c87944 */ /* 0x000fea0003c00000 */
[----:B------:R-:W-:-:S07]  /*0e60*/  IMAD.MOV.U32 R2, RZ, RZ, R0 ;  /* 0x000000ffff027224 */ /* 0x000fce00078e0000 */
.L_x_767:
[----:B------:R-:W-:Y:S05]  /*0e70*/  BSYNC.RECONVERGENT B7 ;  /* 0x0000000000077941 */ /* 0x000fea0003800200 */
.L_x_766:
[----:B------:R-:W-:-:S05]  /*0e80*/  LEA R3, R4, R19, 0x2 ;  /* 0x0000001304037211 */ /* 0x000fca00078e10ff */
[----:B------:R1:W-:Y:S02]  /*0e90*/  STS [R3], R2 ;  /* 0x0000000203007388 */ /* 0x0003e40000000800 */
.L_x_765:
[----:B------:R-:W-:Y:S05]  /*0ea0*/  BSYNC.RECONVERGENT B6 ;  /* 0x0000000000067941 */ /* 0x000fea0003800200 */
.L_x_764:
[----:B------:R-:W-:Y:S01]  /*0eb0*/  ISETP.NE.AND P1, PT, R18, RZ, PT ;  /* 0x000000ff1200720c */ /* 0x000fe20003f25270 */
[----:B------:R-:W-:-:S12]  /*0ec0*/  IMAD.MOV.U32 R14, RZ, RZ, R12 ;  /* 0x000000ffff0e7224 */ /* 0x000fd800078e000c */
[----:B------:R-:W-:Y:S05]  /*0ed0*/  @!P1 BRA `(.L_x_759) ;  /* 0x0000000400c49947 */ /* 0x000fea0003800000 */
[----:B------:R-:W2:Y:S01]  /*0ee0*/  LDC.64 R22, c[0x0][0x3a0] ;  /* 0x0000e800ff167b82 */ /* 0x000ea20000000a00 */
[C---:B------:R-:W-:Y:S01]  /*0ef0*/  ISETP.NE.AND P1, PT, R12.reuse, 0x7, PT ;  /* 0x000000070c00780c */ /* 0x040fe20003f25270 */
[----:B------:R-:W-:Y:S01]  /*0f00*/  BSSY.RECONVERGENT B6, `(.L_x_768) ;  /* 0x000001b000067945 */ /* 0x000fe20003800200 */
[C---:B01----:R-:W-:Y:S02]  /*0f10*/  LEA R3, R12.reuse, R13, 0x3 ;  /* 0x0000000d0c037211 */ /* 0x043fe400078e18ff */
[----:B------:R-:W-:-:S03]  /*0f20*/  ISETP.EQ.OR P1, PT, R12, RZ, !P1 ;  /* 0x000000ff0c00720c */ /* 0x000fc60004f22670 */
[----:B--2---:R-:W-:-:S10]  /*0f30*/  IMAD.WIDE.U32 R22, R3, 0x4, R22 ;  /* 0x0000000403167825 */ /* 0x004fd400078e0016 */
        /* <DEDUP_REMOVED lines=17> */
[----:B------:R-:W-:Y:S02]  /*1050*/  MOV R3, R21 ;  /* 0x0000001500037202 */ /* 0x000fe40000000f00 */
[----:B------:R-:W-:-:S07]  /*1060*/  MOV R2, 0x1080 ;  /* 0x0000108000027802 */ /* 0x000fce0000000f00 */
[----:B------:R-:W-:Y:S05]  /*1070*/  CALL.REL.NOINC `($__internal_16_$__cuda_sm3x_div_rn_noftz_f32_slowpath) ;  /* 0x0000003000407944 */ /* 0x000fea0003c00000 */
.L_x_771:
[----:B------:R-:W-:Y:S05]  /*1080*/  BSYNC.RECONVERGENT B7 ;  /* 0x0000000000077941 */ /* 0x000fea0003800200 */
.L_x_770:
[----:B------:R-:W-:-:S05]  /*1090*/  IMAD R3, R12, 0x4, R15 ;  /* 0x000000040c037824 */ /* 0x000fca00078e020f */
[----:B------:R0:W-:Y:S02]  /*10a0*/  STS [R3], R0 ;  /* 0x0000000003007388 */ /* 0x0001e40000000800 */
.L_x_769:
[----:B------:R-:W-:Y:S05]  /*10b0*/  BSYNC.RECONVERGENT B6 ;  /* 0x0000000000067941 */ /* 0x000fea0003800200 */
.L_x_768:
[----:B------:R-:W-:Y:S01]  /*10c0*/  ISETP.EQ.OR P1, PT, R9, 0x7, !P0 ;  /* 0x000000070900780c */ /* 0x000fe20004722670 */
[----:B------:R-:W-:-:S12]  /*10d0*/  BSSY.RECONVERGENT B6, `(.L_x_772) ;  /* 0x0000016000067945 */ /* 0x000fd80003800200 */
[----:B------:R-:W-:Y:S05]  /*10e0*/  @P1 BRA `(.L_x_773) ;  /* 0x0000000000501947 */ /* 0x000fea0003800000 */
[----:B0-----:R-:W2:Y:S04]  /*10f0*/  LDG.E R0, desc[UR8][R22.64] ;  /* 0x0000000816007981 */ /* 0x001ea8000c1e1900 */
[----:B------:R-:W2:Y:S01]  /*1100*/  LDG.E R3, desc[UR8][R22.64+-0x20] ;  /* 0xffffe00816037981 */ /* 0x000ea2000c1e1900 */
[----:B------:R-:W0:Y:S01]  /*1110*/  MUFU.RCP R29, R20 ;  /* 0x00000014001d7308 */ /* 0x000e220000001000 */
[----:B------:R-:W-:Y:S01]  /*1120*/  BSSY.RECONVERGENT B7, `(.L_x_774) ;  /* 0x000000e000077945 */ /* 0x000fe20003800200 */
[----:B--2---:R-:W-:Y:S01]  /*1130*/  FFMA R25, R0, 2, R3 ;  /* 0x4000000000197823 */ /* 0x004fe20000000003 */
[----:B0-----:R-:W-:-:S05]  /*1140*/  FFMA R0, -R20, R29, 1 ;  /* 0x3f80000014007423 */ /* 0x001fca000000011d */
[----:B------:R-:W0:Y:S01]  /*1150*/  FCHK P1, R25, R20 ;  /* 0x0000001419007302 */ /* 0x000e220000020000 */
[----:B------:R1:W-:Y:S01]  /*1160*/  STG.E desc[UR8][R22.64+0x20], R25 ;  /* 0x0000201916007986 */ /* 0x0003e2000c101908 */
[----:B------:R-:W-:-:S04]  /*1170*/  FFMA R0, R29, R0, R29 ;  /* 0x000000001d007223 */ /* 0x000fc8000000001d */
[----:B------:R-:W-:-:S04]  /*1180*/  FFMA R3, R0, R25, RZ ;  /* 0x0000001900037223 */ /* 0x000fc800000000ff */
[----:B------:R-:W-:-:S04]  /*1190*/  FFMA R2, -R20, R3, R25 ;  /* 0x0000000314027223 */ /* 0x000fc80000000119 */
[----:B------:R-:W-:Y:S01]  /*11a0*/  FFMA R0, R0, R2, R3 ;  /* 0x0000000200007223 */ /* 0x000fe20000000003 */
[----:B01----:R-:W-:Y:S06]  /*11b0*/  @!P1 BRA `(.L_x_775) ;  /* 0x0000000000109947 */ /* 0x003fec0003800000 */
[----:B------:R-:W-:Y:S01]  /*11c0*/  MOV R0, R25 ;  /* 0x0000001900007202 */ /* 0x000fe20000000f00 */
[----:B------:R-:W-:Y:S01]  /*11d0*/  IMAD.MOV.U32 R3, RZ, RZ, R20 ;  /* 0x000000ffff037224 */ /* 0x000fe200078e0014 */
[----:B------:R-:W-:-:S07]  /*11e0*/  MOV R2, 0x1200 ;  /* 0x0000120000027802 */ /* 0x000fce0000000f00 */
[----:B------:R-:W-:Y:S05]  /*11f0*/  CALL.REL.NOINC `($__internal_16_$__cuda_sm3x_div_rn_noftz_f32_slowpath) ;  /* 0x0000002c00e07944 */ /* 0x000fea0003c00000 */
.L_x_775:
[----:B------:R-:W-:Y:S05]  /*1200*/  BSYNC.RECONVERGENT B7 ;  /* 0x0000000000077941 */ /* 0x000fea0003800200 */
.L_x_774:
[----:B------:R-:W-:-:S05]  /*1210*/  LEA R3, R12, R19, 0x2 ;  /* 0x000000130c037211 */ /* 0x000fca00078e10ff */
[----:B------:R1:W-:Y:S02]  /*1220*/  STS [R3], R0 ;  /* 0x0000000003007388 */ /* 0x0003e40000000800 */
.L_x_773:
[----:B------:R-:W-:Y:S05]  /*1230*/  BSYNC.RECONVERGENT B6 ;  /* 0x0000000000067941 */ /* 0x000fea0003800200 */
.L_x_772:
[----:B------:R-:W-:Y:S01]  /*1240*/  ISETP.NE.AND P1, PT, R18, 0x1, PT ;  /* 0x000000011200780c */ /* 0x000fe20003f25270 */
        /* <DEDUP_REMOVED lines=28> */
.L_x_779:
[----:B------:R-:W-:Y:S05]  /*1410*/  BSYNC.RECONVERGENT B7 ;  /* 0x0000000000077941 */ /* 0x000fea0003800200 */
.L_x_778:
[----:B------:R-:W-:-:S05]  /*1420*/  IMAD R3, R10, 0x4, R15 ;  /* 0x000000040a037824 */ /* 0x000fca00078e020f */
[----:B------:R0:W-:Y:S02]  /*1430*/  STS [R3], R0 ;  /* 0x0000000003007388 */ /* 0x0001e40000000800 */
.L_x_777:
[----:B------:R-:W-:Y:S05]  /*1440*/  BSYNC.RECONVERGENT B6 ;  /* 0x0000000000067941 */ /* 0x000fea0003800200 */
.L_x_776:
[----:B------:R-:W-:Y:S01]  /*1450*/  MOV R14, R8 ;  /* 0x00000008000e7202 */ /* 0x000fe20000000f00 */
[----:B------:R-:W-:Y:S06]  /*1460*/  @!P0 BRA `(.L_x_759) ;  /* 0x0000000000608947 */ /* 0x000fec0003800000 */
[----:B------:R-:W-:Y:S01]  /*1470*/  ISETP.NE.AND P0, PT, R9, 0x7, PT ;  /* 0x000000070900780c */ /* 0x000fe20003f05270 */
[----:B------:R-:W-:-:S12]  /*1480*/  IMAD.MOV.U32 R14, RZ, RZ, R8 ;  /* 0x000000ffff0e7224 */ /* 0x000fd800078e0008 */
[----:B------:R-:W-:Y:S05]  /*1490*/  @!P0 BRA `(.L_x_759) ;  /* 0x0000000000548947 */ /* 0x000fea0003800000 */
        /* <DEDUP_REMOVED lines=17> */
.L_x_781:
[----:B------:R-:W-:Y:S05]  /*15b0*/  BSYNC.RECONVERGENT B6 ;  /* 0x0000000000067941 */ /* 0x000fea0003800200 */
.L_x_780:
[----:B------:R-:W-:Y:S01]  /*15c0*/  LEA R3, R10, R19, 0x2 ;  /* 0x000000130a037211 */ /* 0x000fe200078e10ff */
[----:B------:R-:W-:-:S04]  /*15d0*/  IMAD.MOV.U32 R14, RZ, RZ, R8 ;  /* 0x000000ffff0e7224 */ /* 0x000fc800078e0008 */
[----:B------:R2:W-:Y:S03]  /*15e0*/  STS [R3], R0 ;  /* 0x0000000003007388 */ /* 0x0005e60000000800 */
.L_x_759:
[----:B------:R-:W-:Y:S05]  /*15f0*/  BSYNC.RECONVERGENT B3 ;  /* 0x0000000000037941 */ /* 0x000fea0003800200 */
.L_x_758:
[----:B------:R-:W-:-:S13]  /*1600*/  ISETP.GE.U32.AND P0, PT, R11, 0x3, PT ;  /* 0x000000030b00780c */ /* 0x000fda0003f06070 */
[----:B------:R-:W-:Y:S05]  /*1610*/  @!P0 BRA `(.L_x_757) ;  /* 0x0000000c007c8947 */ /* 0x000fea0003800000 */
.L_x_814:
[----:B------:R-:W3:Y:S01]  /*1620*/  LDC.64 R22, c[0x0][0x3a0] ;  /* 0x0000e800ff167b82 */ /* 0x000ee20000000a00 */
[C---:B------:R-:W-:Y:S01]  /*1630*/  ISETP.NE.AND P0, PT, R14.reuse, 0x7, PT ;  /* 0x000000070e00780c */ /* 0x040fe20003f05270 */
[----:B------:R-:W-:Y:S01]  /*1640*/  BSSY.RECONVERGENT B3, `(.L_x_782) ;  /* 0x000001b000037945 */ /* 0x000fe20003800200 */
[C---:B012---:R-:W-:Y:S02]  /*1650*/  LEA R3, R14.reuse, R13, 0x3 ;  /* 0x0000000d0e037211 */ /* 0x047fe400078e18ff */
[----:B------:R-:W-:-:S03]  /*1660*/  ISETP.EQ.OR P0, PT, R14, RZ, !P0 ;  /* 0x000000ff0e00720c */ /* 0x000fc60004702670 */
[----:B---3--:R-:W-:-:S10]  /*1670*/  IMAD.WIDE.U32 R22, R3, 0x4, R22 ;  /* 0x0000000403167825 */ /* 0x008fd400078e0016 */
        /* <DEDUP_REMOVED lines=20> */
.L_x_785:
[----:B------:R-:W-:Y:S05]  /*17c0*/  BSYNC.RECONVERGENT B6 ;  /* 0x0000000000067941 */ /* 0x000fea0003800200 */
.L_x_784:
[----:B------:R-:W-:-:S05]  /*17d0*/  IMAD R3, R14, 0x4, R15 ;  /* 0x000000040e037824 */ /* 0x000fca00078e020f */
[----:B------:R0:W-:Y:S02]  /*17e0*/  STS [R3], R0 ;  /* 0x0000000003007388 */ /* 0x0001e40000000800 */
.L_x_783:
[----:B------:R-:W-:Y:S05]  /*17f0*/  BSYNC.RECONVERGENT B3 ;  /* 0x0000000000037941 */ /* 0x000fea0003800200 */
.L_x_782:
[C---:B------:R-:W-:Y:S01]  /*1800*/  ISETP.NE.AND P0, PT, R9.reuse, RZ, PT ;  /* 0x000000ff0900720c */ /* 0x040fe20003f05270 */
[----:B------:R-:W-:Y:S03]  /*1810*/  BSSY.RECONVERGENT B3, `(.L_x_786) ;  /* 0x0000017000037945 */ /* 0x000fe60003800200 */
[----:B------:R-:W-:-:S13]  /*1820*/  ISETP.EQ.OR P1, PT, R9, 0x7, !P0 ;  /* 0x000000070900780c */ /* 0x000fda0004722670 */
        /* <DEDUP_REMOVED lines=18> */
.L_x_789:
[----:B------:R-:W-:Y:S05]  /*1950*/  BSYNC.RECONVERGENT B6 ;  /* 0x0000000000067941 */ /* 0x000fea0003800200 */
.L_x_788:
[----:B------:R-:W-:-:S05]  /*1960*/  LEA R3, R14, R19, 0x2 ;  /* 0x000000130e037211 */ /* 0x000fca00078e10ff */
[----:B------:R1:W-:Y:S02]  /*1970*/  STS [R3], R0 ;  /* 0x0000000003007388 */ /* 0x0003e40000000800 */
.L_x_787:
[----:B------:R-:W-:Y:S05]  /*1980*/  BSYNC.RECONVERGENT B3 ;  /* 0x0000000000037941 */ /* 0x000fea0003800200 */
.L_x_786:
[----:B------:R-:W2:Y:S01]  /*1990*/  LDC.64 R22, c[0x0][0x3a0] ;  /* 0x0000e800ff167b82 */ /* 0x000ea20000000a00 */
[----:B------:R-:W-:Y:S01]  /*19a0*/  IMAD.IADD R14, R5, 0x1, R14 ;  /* 0x00000001050e7824 */ /* 0x000fe200078e020e */
[----:B------:R-:W-:Y:S04]  /*19b0*/  BSSY.RECONVERGENT B3, `(.L_x_790) ;  /* 0x000001c000037945 */ /* 0x000fe80003800200 */
[C---:B------:R-:W-:Y:S02]  /*19c0*/  ISETP.NE.AND P1, PT, R14.reuse, 0x7, PT ;  /* 0x000000070e00780c */ /* 0x040fe40003f25270 */
        /* <DEDUP_REMOVED lines=23> */
.L_x_793:
[----:B------:R-:W-:Y:S05]  /*1b40*/  BSYNC.RECONVERGENT B6 ;  /* 0x0000000000067941 */ /* 0x000fea0003800200 */
.L_x_792:
[----:B------:R-:W-:-:S05]  /*1b50*/  IMAD R3, R14, 0x4, R15 ;  /* 0x000000040e037824 */ /* 0x000fca00078e020f */
[----:B------:R0:W-:Y:S02]  /*1b60*/  STS [R3], R0 ;  /* 0x0000000003007388 */ /* 0x0001e40000000800 */
.L_x_791:
[----:B------:R-:W-:Y:S05]  /*1b70*/  BSYNC.RECONVERGENT B3 ;  /* 0x0000000000037941 */ /* 0x000fea0003800200 */
.L_x_790:
        /* <DEDUP_REMOVED lines=20> */
.L_x_797:
[----:B------:R-:W-:Y:S05]  /*1cc0*/  BSYNC.RECONVERGENT B6 ;  /* 0x0000000000067941 */ /* 0x000fea0003800200 */
.L_x_796:
[----:B------:R-:W-:-:S05]  /*1cd0*/  LEA R3, R14, R19, 0x2 ;  /* 0x000000130e037211 */ /* 0x000fca00078e10ff */
[----:B------:R1:W-:Y:S02]  /*1ce0*/  STS [R3], R0 ;  /* 0x0000000003007388 */ /* 0x0003e40000000800 */
.L_x_795:
[----:B------:R-:W-:Y:S05]  /*1cf0*/  BSYNC.RECONVERGENT B3 ;  /* 0x0000000000037941 */ /* 0x000fea0003800200 */
.L_x_794:
        /* <DEDUP_REMOVED lines=27> */
.L_x_801:
[----:B------:R-:W-:Y:S05]  /*1eb0*/  BSYNC.RECONVERGENT B6 ;  /* 0x0000000000067941 */ /* 0x000fea0003800200 */
.L_x_800:
[----:B------:R-:W-:-:S05]  /*1ec0*/  IMAD R3, R14, 0x4, R15 ;  /* 0x000000040e037824 */ /* 0x000fca00078e020f */
[----:B------:R0:W-:Y:S02]  /*1ed0*/  STS [R3], R0 ;  /* 0x0000000003007388 */ /* 0x0001e40000000800 */
.L_x_799:
[----:B------:R-:W-:Y:S05]  /*1ee0*/  BSYNC.RECONVERGENT B3 ;  /* 0x0000000000037941 */ /* 0x000fea0003800200 */
.L_x_798:
        /* <DEDUP_REMOVED lines=20> */
.L_x_805:
[----:B------:R-:W-:Y:S05]  /*2030*/  BSYNC.RECONVERGENT B6 ;  /* 0x0000000000067941 */ /* 0x000fea0003800200 */
.L_x_804:
[----:B------:R-:W-:-:S05]  /*2040*/  LEA R3, R14, R19, 0x2 ;  /* 0x000000130e037211 */ /* 0x000fca00078e10ff */
[----:B------:R1:W-:Y:S02]  /*2050*/  STS [R3], R0 ;  /* 0x0000000003007388 */ /* 0x0003e40000000800 */
.L_x_803:
[----:B------:R-:W-:Y:S05]  /*2060*/  BSYNC.RECONVERGENT B3 ;  /* 0x0000000000037941 */ /* 0x000fea0003800200 */
.L_x_802:
        /* <DEDUP_REMOVED lines=27> */
.L_x_809:
[----:B------:R-:W-:Y:S05]  /*2220*/  BSYNC.RECONVERGENT B6 ;  /* 0x0000000000067941 */ /* 0x000fea0003800200 */
.L_x_808:
[----:B------:R-:W-:-:S05]  /*2230*/  IMAD R3, R14, 0x4, R15 ;  /* 0x000000040e037824 */ /* 0x000fca00078e020f */
[----:B------:R0:W-:Y:S02]  /*2240*/  STS [R3], R0 ;  /* 0x0000000003007388 */ /* 0x0001e40000000800 */
.L_x_807:
[----:B------:R-:W-:Y:S05]  /*2250*/  BSYNC.RECONVERGENT B3 ;  /* 0x0000000000037941 */ /* 0x000fea0003800200 */
.L_x_806:
        /* <DEDUP_REMOVED lines=20> */
.L_x_813:
[----:B------:R-:W-:Y:S05]  /*23a0*/  BSYNC.RECONVERGENT B6 ;  /* 0x0000000000067941 */ /* 0x000fea0003800200 */
.L_x_812:
[----:B------:R-:W-:-:S05]  /*23b0*/  LEA R3, R14, R19, 0x2 ;  /* 0x000000130e037211 */ /* 0x000fca00078e10ff */
[----:B------:R1:W-:Y:S02]  /*23c0*/  STS [R3], R0 ;  /* 0x0000000003007388 */ /* 0x0003e40000000800 */
.L_x_811:
[----:B------:R-:W-:Y:S05]  /*23d0*/  BSYNC.RECONVERGENT B3 ;  /* 0x0000000000037941 */ /* 0x000fea0003800200 */
.L_x_810:
[----:B------:R-:W-:-:S05]  /*23e0*/  IMAD.IADD R14, R14, 0x1, R5 ;  /* 0x000000010e0e7824 */ /* 0x000fca00078e0205 */
[----:B------:R-:W-:-:S13]  /*23f0*/  ISETP.GE.U32.AND P0, PT, R14, 0x8, PT ;  /* 0x000000080e00780c */ /* 0x000fda0003f06070 */
[----:B------:R-:W-:Y:S05]  /*2400*/  @!P0 BRA `(.L_x_814) ;  /* 0xfffffff000848947 */ /* 0x000fea000383ffff */
.L_x_757:
[----:B------:R-:W-:Y:S05]  /*2410*/  BSYNC.RECONVERGENT B4 ;  /* 0x0000000000047941 */ /* 0x000fea0003800200 */
.L_x_756:
[----:B------:R-:W-:-:S04]  /*2420*/  IADD3 R9, PT, PT, R6, R9, RZ ;  /* 0x0000000906097210 */ /* 0x000fc80007ffe0ff */
[----:B------:R-:W-:-:S13]  /*2430*/  ISETP.GE.U32.AND P0, PT, R9, 0x8, PT ;  /* 0x000000080900780c */ /* 0x000fda0003f06070 */
[----:B------:R-:W-:Y:S05]  /*2440*/  @!P0 BRA `(.L_x_815) ;  /* 0xffffffe4007c8947 */ /* 0x000fea000383ffff */
.L_x_755:
[----:B------:R-:W-:Y:S05]  /*2450*/  BSYNC.RECONVERGENT B5 ;  /* 0x0000000000057941 */ /* 0x000fea0003800200 */
.L_x_754:
[----:B------:R-:W-:Y:S01]  /*2460*/  BAR.SYNC.DEFER_BLOCKING 0x0 ;  /* 0x0000000000007b1d */ /* 0x000fe20000010000 */
[----:B------:R-:W-:-:S05]  /*2470*/  ISETP.GT.U32.AND P0, PT, R17, 0x7, PT ;  /* 0x000000071100780c */ /* 0x000fca0003f04070 */
[----:B------:R-:W-:Y:S08]  /*2480*/  BSSY.RECONVERGENT B4, `(.L_x_816) ;  /* 0x00000d6000047945 */ /* 0x000ff00003800200 */
[----:B------:R-:W-:Y:S05]  /*2490*/  @P0 BRA `(.L_x_817) ;  /* 0x0000000c00500947 */ /* 0x000fea0003800000 */
[----:B------:R-:W3:Y:S01]  /*24a0*/  S2R R19, SR_CgaCtaId ;  /* 0x0000000000137919 */ /* 0x000ee20000008800 */
[----:B01----:R-:W-:Y:S01]  /*24b0*/  MOV R2, 0x400 ;  /* 0x0000040000027802 */ /* 0x003fe20000000f00 */
[----:B------:R-:W0:Y:S01]  /*24c0*/  LDC.64 R24, c[0x0][0x398] ;  /* 0x0000e600ff187b82 */ /* 0x000e220000000a00 */
[----:B------:R-:W1:Y:S03]  /*24d0*/  LDCU UR4, c[0x0][0x380] ;  /* 0x00007000ff0477ac */ /* 0x000e660008000800 */
[----:B------:R-:W-:-:S04]  /*24e0*/  VIADD R18, R2, 0x40 ;  /* 0x0000004002127836 */ /* 0x000fc80000000000 */
[----:B--2---:R-:W2:Y:S01]  /*24f0*/  LDC R0, c[0x0][0x390] ;  /* 0x0000e400ff007b82 */ /* 0x004ea20000000800 */
[----:B-1----:R-:W-:-:S04]  /*2500*/  IMAD R3, R16, UR4, R7 ;  /* 0x0000000410037c24 */ /* 0x002fc8000f8e0207 */
[----:B0-----:R-:W-:Y:S01]  /*2510*/  IMAD.WIDE R24, R3, 0x4, R24 ;  /* 0x0000000403187825 */ /* 0x001fe200078e0218 */
[C---:B---3--:R-:W-:Y:S02]  /*2520*/  LEA R20, R19.reuse, R2, 0x18 ;  /* 0x0000000213147211 */ /* 0x048fe400078ec0ff */
[----:B------:R-:W-:Y:S01]  /*2530*/  IADD3 R2, PT, PT, R2, 0x140, RZ ;  /* 0x0000014002027810 */ /* 0x000fe20007ffe0ff */
[----:B--2---:R-:W-:Y:S01]  /*2540*/  FMUL R3, R0, R0 ;  /* 0x0000000000037220 */ /* 0x004fe20000400000 */
[C---:B------:R-:W-:Y:S01]  /*2550*/  LEA R16, R19.reuse, R18, 0x18 ;  /* 0x0000001213107211 */ /* 0x040fe200078ec0ff */
[----:B------:R0:W1:Y:S01]  /*2560*/  LDS.128 R8, [R20] ;  /* 0x0000000014087984 */ /* 0x0000620000000c00 */
[----:B------:R-:W-:Y:S01]  /*2570*/  LEA R18, R19, R2, 0x18 ;  /* 0x0000000213127211 */ /* 0x000fe200078ec0ff */
[----:B------:R-:W-:Y:S02]  /*2580*/  IMAD.MOV.U32 R19, RZ, RZ, R17 ;  /* 0x000000ffff137224 */ /* 0x000fe400078e0011 */
[----:B------:R0:W2:Y:S05]  /*2590*/  LDS.128 R12, [R20+0x10] ;  /* 0x00001000140c7984 */ /* 0x0000aa0000000c00 */
.L_x_838:
[----:B------:R-:W-:Y:S01]  /*25a0*/  ISETP.GT.U32.AND P0, PT, R4, 0x7, PT ;  /* 0x000000070400780c */ /* 0x000fe20003f04070 */
[----:B------:R-:W-:-:S12]  /*25b0*/  BSSY.RECONVERGENT B3, `(.L_x_818) ;  /* 0x00000bf000037945 */ /* 0x000fd80003800200 */
[----:B0-23--:R-:W-:Y:S05]  /*25c0*/  @P0 BRA `(.L_x_819) ;  /* 0x0000000800f40947 */ /* 0x00dfea0003800000 */
[----:B------:R-:W3:Y:S01]  /*25d0*/  LDG.E.CONSTANT R0, desc[UR8][R24.64] ;  /* 0x0000000818007981 */ /* 0x000ee2000c1e9900 */
[----:B------:R-:W-:Y:S01]  /*25e0*/  BSSY.RECONVERGENT B1, `(.L_x_820) ;  /* 0x000000f000017945 */ /* 0x000fe20003800200 */
[C---:B------:R-:W-:Y:S01]  /*25f0*/  LEA R29, R19.reuse, R16, 0x5 ;  /* 0x00000010131d7211 */ /* 0x040fe200078e28ff */
[----:B------:R-:W-:Y:S01]  /*2600*/  IMAD R31, R19, 0x20, R18 ;  /* 0x00000020131f7824 */ /* 0x000fe200078e0212 */
[----:B------:R-:W-:Y:S01]  /*2610*/  MOV R2, R4 ;  /* 0x0000000400027202 */ /* 0x000fe20000000f00 */
[----:B---3--:R-:W-:-:S07]  /*2620*/  FMUL R0, R0, R0 ;  /* 0x0000000000007220 */ /* 0x008fce0000400000 */
.L_x_821:
[C---:B------:R-:W-:Y:S01]  /*2630*/  IMAD R21, R2.reuse, 0x4, R29 ;  /* 0x0000000402157824 */ /* 0x040fe200078e021d */
[----:B------:R-:W-:Y:S01]  /*2640*/  LEA R22, R2, R31, 0x2 ;  /* 0x0000001f02167211 */ /* 0x000fe200078e10ff */
[----:B------:R-:W-:Y:S01]  /*2650*/  IMAD.MOV.U32 R28, RZ, RZ, R2 ;  /* 0x000000ffff1c7224 */ /* 0x000fe200078e0002 */
[----:B------:R-:W-:-:S03]  /*2660*/  IADD3 R2, PT, PT, R5, R2, RZ ;  /* 0x0000000205027210 */ /* 0x000fc60007ffe0ff */
[----:B------:R-:W-:Y:S01]  /*2670*/  LDS R21, [R21] ;  /* 0x0000000015157984 */ /* 0x000fe20000000800 */
[----:B------:R-:W-:-:S03]  /*2680*/  ISETP.GE.U32.AND P0, PT, R2, 0x8, PT ;  /* 0x000000080200780c */ /* 0x000fc60003f06070 */
[----:B------:R-:W3:Y:S02]  /*2690*/  LDS R22, [R22] ;  /* 0x0000000016167984 */ /* 0x000ee40000000800 */
[----:B---3--:R-:W-:-:S04]  /*26a0*/  FADD R23, R21, R22 ;  /* 0x0000001615177221 */ /* 0x008fc80000000000 */
[----:B0-----:R-:W-:-:S04]  /*26b0*/  FMUL R20, R0, R23 ;  /* 0x0000001700147220 */ /* 0x001fc80000400000 */
[----:B------:R-:W-:Y:S05]  /*26c0*/  @!P0 BRA `(.L_x_821) ;  /* 0xfffffffc00d88947 */ /* 0x000fea000383ffff */
[----:B------:R-:W-:Y:S05]  /*26d0*/  BSYNC.RECONVERGENT B1 ;  /* 0x0000000000017941 */ /* 0x000fea0003800200 */
.L_x_820:
[----:B------:R-:W0:Y:S01]  /*26e0*/  LDC.64 R32, c[0x0][0x3a0] ;  /* 0x0000e800ff207b82 */ /* 0x000e220000000a00 */
[----:B------:R-:W-:-:S05]  /*26f0*/  IMAD.IADD R28, R28, 0x1, R19 ;  /* 0x000000011c1c7824 */ /* 0x000fca00078e0213 */
[----:B------:R-:W-:-:S05]  /*2700*/  SHF.L.U32 R21, R28, 0x3, RZ ;  /* 0x000000031c157819 */ /* 0x000fca00000006ff */
[----:B0-----:R-:W-:-:S05]  /*2710*/  IMAD.WIDE.U32 R32, R21, 0x4, R32 ;  /* 0x0000000415207825 */ /* 0x001fca00078e0020 */
[----:B------:R-:W3:Y:S04]  /*2720*/  LDG.E R0, desc[UR8][R32.64] ;  /* 0x0000000820007981 */ /* 0x000ee8000c1e1900 */
[----:B------:R0:W5:Y:S04]  /*2730*/  LDG.E R21, desc[UR8][R32.64+0x4] ;  /* 0x0000040820157981 */ /* 0x000168000c1e1900 */
[----:B------:R0:W5:Y:S04]  /*2740*/  LDG.E R22, desc[UR8][R32.64+0x8] ;  /* 0x0000080820167981 */ /* 0x000168000c1e1900 */
[----:B------:R0:W5:Y:S04]  /*2750*/  LDG.E R23, desc[UR8][R32.64+0xc] ;  /* 0x00000c0820177981 */ /* 0x000168000c1e1900 */
[----:B------:R0:W5:Y:S04]  /*2760*/  LDG.E R28, desc[UR8][R32.64+0x10] ;  /* 0x00001008201c7981 */ /* 0x000168000c1e1900 */
[----:B------:R0:W5:Y:S04]  /*2770*/  LDG.E R29, desc[UR8][R32.64+0x14] ;  /* 0x00001408201d7981 */ /* 0x000168000c1e1900 */
[----:B------:R0:W5:Y:S04]  /*2780*/  LDG.E R30, desc[UR8][R32.64+0x18] ;  /* 0x00001808201e7981 */ /* 0x000168000c1e1900 */
[----:B------:R0:W5:Y:S01]  /*2790*/  LDG.E R31, desc[UR8][R32.64+0x1c] ;  /* 0x00001c08201f7981 */ /* 0x000162000c1e1900 */
[----:B------:R-:W4:Y:S01]  /*27a0*/  MUFU.RCP R2, R3 ;  /* 0x0000000300027308 */ /* 0x000f220000001000 */
[----:B------:R-:W-:Y:S01]  /*27b0*/  BSSY.RECONVERGENT B5, `(.L_x_822) ;  /* 0x000000d000057945 */ /* 0x000fe20003800200 */
[----:B----4-:R-:W-:-:S04]  /*27c0*/  FFMA R37, -R3, R2, 1 ;  /* 0x3f80000003257423 */ /* 0x010fc80000000102 */
[----:B------:R-:W-:Y:S01]  /*27d0*/  FFMA R37, R2, R37, R2 ;  /* 0x0000002502257223 */ /* 0x000fe20000000002 */
[----:B---3--:R-:W-:-:S04]  /*27e0*/  FADD R35, R0, R0 ;  /* 0x0000000000237221 */ /* 0x008fc80000000000 */
[----:B-1----:R-:W-:-:S04]  /*27f0*/  FADD R0, R8, -R35 ;  /* 0x8000002308007221 */ /* 0x002fc80000000000 */
[----:B------:R-:W1:Y:S01]  /*2800*/  FCHK P0, R0, R3 ;  /* 0x0000000300007302 */ /* 0x000e620000000000 */
[----:B------:R-:W-:-:S04]  /*2810*/  FFMA R2, R0, R37, RZ ;  /* 0x0000002500027223 */ /* 0x000fc800000000ff */
[----:B------:R-:W-:-:S04]  /*2820*/  FFMA R34, -R3, R2, R0 ;  /* 0x0000000203227223 */ /* 0x000fc80000000100 */
[----:B------:R-:W-:Y:S01]  /*2830*/  FFMA R37, R37, R34, R2 ;  /* 0x0000002225257223 */ /* 0x000fe20000000002 */
[----:B01----:R-:W-:Y:S06]  /*2840*/  @!P0 BRA `(.L_x_823) ;  /* 0x00000000000c8947 */ /* 0x003fec0003800000 */
[----:B------:R-:W-:-:S07]  /*2850*/  MOV R2, 0x2870 ;  /* 0x0000287000027802 */ /* 0x000fce0000000f00 */
[----:B--2--5:R-:W-:Y:S05]  /*2860*/  CALL.REL.NOINC `($__internal_16_$__cuda_sm3x_div_rn_noftz_f32_slowpath) ;  /* 0x0000001800447944 */ /* 0x024fea0003c00000 */
[----:B------:R-:W-:-:S07]  /*2870*/  IMAD.MOV.U32 R37, RZ, RZ, R0 ;  /* 0x000000ffff257224 */ /* 0x000fce00078e0000 */
.L_x_823:
[----:B------:R-:W-:Y:S05]  /*2880*/  BSYNC.RECONVERGENT B5 ;  /* 0x0000000000057941 */ /* 0x000fea0003800200 */
.L_x_822:
[----:B------:R-:W0:Y:S01]  /*2890*/  S2UR UR5, SR_CgaCtaId ;  /* 0x00000000000579c3 */ /* 0x000e220000008800 */
[----:B------:R-:W1:Y:S01]  /*28a0*/  MUFU.RCP R2, R3 ;  /* 0x0000000300027308 */ /* 0x000e620000001000 */
[----:B-----5:R-:W-:Y:S01]  /*28b0*/  FADD R0, R21, R21 ;  /* 0x0000001515007221 */ /* 0x020fe20000000000 */
[----:B------:R-:W-:Y:S01]  /*28c0*/  UMOV UR4, 0x400 ;  /* 0x0000040000047882 */ /* 0x000fe20000000000 */
[----:B------:R-:W-:Y:S01]  /*28d0*/  FADD R37, R20, -R37 ;  /* 0x8000002514257221 */ /* 0x000fe20000000000 */
[----:B------:R-:W-:Y:S01]  /*28e0*/  BSSY.RECONVERGENT B5, `(.L_x_824) ;  /* 0x000000e000057945 */ /* 0x000fe20003800200 */
[----:B------:R-:W-:-:S04]  /*28f0*/  FADD R32, -R0, R9 ;  /* 0x0000000900207221 */ /* 0x000fc80000000100 */
[----:B------:R-:W3:Y:S01]  /*2900*/  FCHK P0, R32, R3 ;  /* 0x0000000320007302 */ /* 0x000ee20000000000 */
[----:B-1----:R-:W-:-:S04]  /*2910*/  FFMA R21, -R3, R2, 1 ;  /* 0x3f80000003157423 */ /* 0x002fc80000000102 */
[----:B------:R-:W-:Y:S01]  /*2920*/  FFMA R0, R2, R21, R2 ;  /* 0x0000001502007223 */ /* 0x000fe20000000002 */
[----:B0-----:R-:W-:-:S03]  /*2930*/  ULEA UR4, UR5, UR4, 0x18 ;  /* 0x0000000405047291 */ /* 0x001fc6000f8ec0ff */
[----:B------:R-:W-:-:S04]  /*2940*/  FFMA R2, R0, R32, RZ ;  /* 0x0000002000027223 */ /* 0x000fc800000000ff */
[----:B------:R-:W-:Y:S02]  /*2950*/  FFMA R21, -R3, R2, R32 ;  /* 0x0000000203157223 */ /* 0x000fe40000000120 */
[----:B------:R0:W-:Y:S02]  /*2960*/  STS [UR4+0x20], R37 ;  /* 0x00002025ff007988 */ /* 0x0001e40008000804 */
[----:B------:R-:W-:Y:S01]  /*2970*/  FFMA R0, R0, R21, R2 ;  /* 0x0000001500007223 */ /* 0x000fe20000000002 */
[----:B---3--:R-:W-:Y:S06]  /*2980*/  @!P0 BRA `(.L_x_825) ;  /* 0x00000000000c8947 */ /* 0x008fec0003800000 */
[----:B------:R-:W-:Y:S02]  /*2990*/  MOV R0, R32 ;  /* 0x0000002000007202 */ /* 0x000fe40000000f00 */
[----:B------:R-:W-:-:S07]  /*29a0*/  MOV R2, 0x29c0 ;  /* 0x000029c000027802 */ /* 0x000fce0000000f00 */
[----:B0-2---:R-:W-:Y:S05]  /*29b0*/  CALL.REL.NOINC `($__internal_16_$__cuda_sm3x_div_rn_noftz_f32_slowpath) ;  /* 0x0000001400f07944 */ /* 0x005fea0003c00000 */
.L_x_825:
[----:B------:R-:W-:Y:S05]  /*29c0*/  BSYNC.RECONVERGENT B5 ;  /* 0x0000000000057941 */ /* 0x000fea0003800200 */
.L_x_824:
[----:B------:R-:W1:Y:S01]  /*29d0*/  S2UR UR5, SR_CgaCtaId ;  /* 0x00000000000579c3 */ /* 0x000e620000008800 */
[----:B------:R-:W3:Y:S01]  /*29e0*/  MUFU.RCP R34, R3 ;  /* 0x0000000300227308 */ /* 0x000ee20000001000 */
[----:B------:R-:W-:Y:S01]  /*29f0*/  FADD R21, R22, R22 ;  /* 0x0000001616157221 */ /* 0x000fe20000000000 */
[----:B------:R-:W-:Y:S01]  /*2a00*/  UMOV UR4, 0x400 ;  /* 0x0000040000047882 */ /* 0x000fe20000000000 */
[----:B------:R-:W-:Y:S01]  /*2a10*/  FADD R2, R20, -R0 ;  /* 0x8000000014027221 */ /* 0x000fe20000000000 */
[----:B------:R-:W-:Y:S01]  /*2a20*/  BSSY.RECONVERGENT B5, `(.L_x_826) ;  /* 0x000000e000057945 */ /* 0x000fe20003800200 */
[----:B------:R-:W-:-:S04]  /*2a30*/  FADD R32, -R21, R10 ;  /* 0x0000000a15207221 */ /* 0x000fc80000000100 */
[----:B------:R-:W4:Y:S01]  /*2a40*/  FCHK P0, R32, R3 ;  /* 0x0000000320007302 */ /* 0x000f220000000000 */
[----:B---3--:R-:W-:-:S04]  /*2a50*/  FFMA R33, -R3, R34, 1 ;  /* 0x3f80000003217423 */ /* 0x008fc80000000122 */
[----:B------:R-:W-:Y:S01]  /*2a60*/  FFMA R0, R34, R33, R34 ;  /* 0x0000002122007223 */ /* 0x000fe20000000022 */
[----:B-1----:R-:W-:-:S03]  /*2a70*/  ULEA UR4, UR5, UR4, 0x18 ;  /* 0x0000000405047291 */ /* 0x002fc6000f8ec0ff */
[----:B------:R-:W-:-:S04]  /*2a80*/  FFMA R21, R0, R32, RZ ;  /* 0x0000002000157223 */ /* 0x000fc800000000ff */
[----:B------:R-:W-:Y:S02]  /*2a90*/  FFMA R22, -R3, R21, R32 ;  /* 0x0000001503167223 */ /* 0x000fe40000000120 */
[----:B------:R1:W-:Y:S02]  /*2aa0*/  STS [UR4+0x24], R2 ;  /* 0x00002402ff007988 */ /* 0x0003e40008000804 */
[----:B------:R-:W-:Y:S01]  /*2ab0*/  FFMA R0, R0, R22, R21 ;  /* 0x0000001600007223 */ /* 0x000fe20000000015 */
[----:B----4-:R-:W-:Y:S06]  /*2ac0*/  @!P0 BRA `(.L_x_827) ;  /* 0x00000000000c8947 */ /* 0x010fec0003800000 */
[----:B------:R-:W-:Y:S01]  /*2ad0*/  IMAD.MOV.U32 R0, RZ, RZ, R32 ;  /* 0x000000ffff007224 */ /* 0x000fe200078e0020 */
[----:B-1----:R-:W-:-:S07]  /*2ae0*/  MOV R2, 0x2b00 ;  /* 0x00002b0000027802 */ /* 0x002fce0000000f00 */
[----:B0-2---:R-:W-:Y:S05]  /*2af0*/  CALL.REL.NOINC `($__internal_16_$__cuda_sm3x_div_rn_noftz_f32_slowpath) ;  /* 0x0000001400a07944 */ /* 0x005fea0003c00000 */
.L_x_827:
[----:B------:R-:W-:Y:S05]  /*2b00*/  BSYNC.RECONVERGENT B5 ;  /* 0x0000000000057941 */ /* 0x000fea0003800200 */
.L_x_826:
[----:B------:R-:W3:Y:S01]  /*2b10*/  S2UR UR5, SR_CgaCtaId ;  /* 0x00000000000579c3 */ /* 0x000ee20000008800 */
[----:B------:R-:W4:Y:S01]  /*2b20*/  MUFU.RCP R22, R3 ;  /* 0x0000000300167308 */ /* 0x000f220000001000 */
[----:B-1----:R-:W-:Y:S01]  /*2b30*/  FADD R2, R20, -R0 ;  /* 0x8000000014027221 */ /* 0x002fe20000000000 */
[----:B------:R-:W-:Y:S01]  /*2b40*/  FADD R0, R23, R23 ;  /* 0x0000001717007221 */ /* 0x000fe20000000000 */
[----:B------:R-:W-:Y:S01]  /*2b50*/  UMOV UR4, 0x400 ;  /* 0x0000040000047882 */ /* 0x000fe20000000000 */
[----:B------:R-:W-:Y:S02]  /*2b60*/  BSSY.RECONVERGENT B5, `(.L_x_828) ;  /* 0x000000e000057945 */ /* 0x000fe40003800200 */
[----:B------:R-:W-:-:S04]  /*2b70*/  FADD R32, -R0, R11 ;  /* 0x0000000b00207221 */ /* 0x000fc80000000100 */
[----:B------:R-:W1:Y:S01]  /*2b80*/  FCHK P0, R32, R3 ;  /* 0x0000000320007302 */ /* 0x000e620000000000 */
[----:B----4-:R-:W-:-:S04]  /*2b90*/  FFMA R21, -R3, R22, 1 ;  /* 0x3f80000003157423 */ /* 0x010fc80000000116 */
[----:B------:R-:W-:Y:S01]  /*2ba0*/  FFMA R0, R22, R21, R22 ;  /* 0x0000001516007223 */ /* 0x000fe20000000016 */
[----:B---3--:R-:W-:-:S03]  /*2bb0*/  ULEA UR4, UR5, UR4, 0x18 ;  /* 0x0000000405047291 */ /* 0x008fc6000f8ec0ff */
[----:B------:R-:W-:-:S04]  /*2bc0*/  FFMA R21, R0, R32, RZ ;  /* 0x0000002000157223 */ /* 0x000fc800000000ff */
[----:B------:R-:W-:Y:S02]  /*2bd0*/  FFMA R22, -R3, R21, R32 ;  /* 0x0000001503167223 */ /* 0x000fe40000000120 */
[----:B------:R3:W-:Y:S02]  /*2be0*/  STS [UR4+0x28], R2 ;  /* 0x00002802ff007988 */ /* 0x0007e40008000804 */
[----:B------:R-:W-:Y:S01]  /*2bf0*/  FFMA R0, R0, R22, R21 ;  /* 0x0000001600007223 */ /* 0x000fe20000000015 */
[----:B-1----:R-:W-:Y:S06]  /*2c00*/  @!P0 BRA `(.L_x_829) ;  /* 0x00000000000c8947 */ /* 0x002fec0003800000 */
[----:B------:R-:W-:Y:S02]  /*2c10*/  MOV R0, R32 ;  /* 0x0000002000007202 */ /* 0x000fe40000000f00 */
[----:B---3--:R-:W-:-:S07]  /*2c20*/  MOV R2, 0x2c40 ;  /* 0x00002c4000027802 */ /* 0x008fce0000000f00 */
[----:B0-2---:R-:W-:Y:S05]  /*2c30*/  CALL.REL.NOINC `($__internal_16_$__cuda_sm3x_div_rn_noftz_f32_slowpath) ;  /* 0x0000001400507944 */ /* 0x005fea0003c00000 */
.L_x_829:
[----:B------:R-:W-:Y:S05]  /*2c40*/  BSYNC.RECONVERGENT B5 ;  /* 0x0000000000057941 */ /* 0x000fea0003800200 */
.L_x_828:
[----:B------:R-:W1:Y:S01]  /*2c50*/  S2UR UR5, SR_CgaCtaId ;  /* 0x00000000000579c3 */ /* 0x000e620000008800 */
[----:B------:R-:W4:Y:S01]  /*2c60*/  MUFU.RCP R22, R3 ;  /* 0x0000000300167308 */ /* 0x000f220000001000 */
[----:B------:R-:W-:Y:S01]  /*2c70*/  FADD R21, R28, R28 ;  /* 0x0000001c1c157221 */ /* 0x000fe20000000000 */
[----:B------:R-:W-:Y:S01]  /*2c80*/  UMOV UR4, 0x400 ;  /* 0x0000040000047882 */ /* 0x000fe20000000000 */
[----:B---3--:R-:W-:Y:S01]  /*2c90*/  FADD R2, R20, -R0 ;  /* 0x8000000014027221 */ /* 0x008fe20000000000 */
[----:B------:R-:W-:Y:S01]  /*2ca0*/  BSSY.RECONVERGENT B5, `(.L_x_830) ;  /* 0x000000e000057945 */ /* 0x000fe20003800200 */
[----:B--2---:R-:W-:-:S04]  /*2cb0*/  FADD R28, R12, -R21 ;  /* 0x800000150c1c7221 */ /* 0x004fc80000000000 */
[----:B------:R-:W2:Y:S01]  /*2cc0*/  FCHK P0, R28, R3 ;  /* 0x000000031c007302 */ /* 0x000ea20000000000 */
[----:B----4-:R-:W-:-:S04]  /*2cd0*/  FFMA R23, -R3, R22, 1 ;  /* 0x3f80000003177423 */ /* 0x010fc80000000116 */
[----:B------:R-:W-:Y:S01]  /*2ce0*/  FFMA R0, R22, R23, R22 ;  /* 0x0000001716007223 */ /* 0x000fe20000000016 */
[----:B-1----:R-:W-:-:S03]  /*2cf0*/  ULEA UR4, UR5, UR4, 0x18 ;  /* 0x0000000405047291 */ /* 0x002fc6000f8ec0ff */
[----:B------:R-:W-:-:S04]  /*2d00*/  FFMA R21, R0, R28, RZ ;  /* 0x0000001c00157223 */ /* 0x000fc800000000ff */
[----:B------:R-:W-:Y:S02]  /*2d10*/  FFMA R22, -R3, R21, R28 ;  /* 0x0000001503167223 */ /* 0x000fe4000000011c */
[----:B------:R1:W-:Y:S02]  /*2d20*/  STS [UR4+0x2c], R2 ;  /* 0x00002c02ff007988 */ /* 0x0003e40008000804 */
[----:B------:R-:W-:Y:S01]  /*2d30*/  FFMA R0, R0, R22, R21 ;  /* 0x0000001600007223 */ /* 0x000fe20000000015 */
[----:B--2---:R-:W-:Y:S06]  /*2d40*/  @!P0 BRA `(.L_x_831) ;  /* 0x00000000000c8947 */ /* 0x004fec0003800000 */
[----:B------:R-:W-:Y:S01]  /*2d50*/  IMAD.MOV.U32 R0, RZ, RZ, R28 ;  /* 0x000000ffff007224 */ /* 0x000fe200078e001c */
[----:B-1----:R-:W-:-:S07]  /*2d60*/  MOV R2, 0x2d80 ;  /* 0x00002d8000027802 */ /* 0x002fce0000000f00 */
[----:B0-----:R-:W-:Y:S05]  /*2d70*/  CALL.REL.NOINC `($__internal_16_$__cuda_sm3x_div_rn_noftz_f32_slowpath) ;  /* 0x0000001400007944 */ /* 0x001fea0003c00000 */
.L_x_831:
[----:B------:R-:W-:Y:S05]  /*2d80*/  BSYNC.RECONVERGENT B5 ;  /* 0x0000000000057941 */ /* 0x000fea0003800200 */
.L_x_830:
[----:B------:R-:W2:Y:S01]  /*2d90*/  S2UR UR5, SR_CgaCtaId ;  /* 0x00000000000579c3 */ /* 0x000ea20000008800 */
[----:B------:R-:W3:Y:S01]  /*2da0*/  MUFU.RCP R22, R3 ;  /* 0x0000000300167308 */ /* 0x000ee20000001000 */
[----:B-1----:R-:W-:Y:S01]  /*2db0*/  FADD R2, R20, -R0 ;  /* 0x8000000014027221 */ /* 0x002fe20000000000 */
[----:B------:R-:W-:Y:S01]  /*2dc0*/  FADD R0, R29, R29 ;  /* 0x0000001d1d007221 */ /* 0x000fe20000000000 */
[----:B------:R-:W-:Y:S01]  /*2dd0*/  UMOV UR4, 0x400 ;  /* 0x0000040000047882 */ /* 0x000fe20000000000 */
[----:B------:R-:W-:Y:S02]  /*2de0*/  BSSY.RECONVERGENT B5, `(.L_x_832) ;  /* 0x000000e000057945 */ /* 0x000fe40003800200 */
[----:B------:R-:W-:-:S04]  /*2df0*/  FADD R28, -R0, R13 ;  /* 0x0000000d001c7221 */ /* 0x000fc80000000100 */
[----:B------:R-:W1:Y:S01]  /*2e00*/  FCHK P0, R28, R3 ;  /* 0x000000031c007302 */ /* 0x000e620000000000 */
[----:B---3--:R-:W-:-:S04]  /*2e10*/  FFMA R21, -R3, R22, 1 ;  /* 0x3f80000003157423 */ /* 0x008fc80000000116 */
[----:B------:R-:W-:Y:S01]  /*2e20*/  FFMA R0, R22, R21, R22 ;  /* 0x0000001516007223 */ /* 0x000fe20000000016 */
[----:B--2---:R-:W-:-:S03]  /*2e30*/  ULEA UR4, UR5, UR4, 0x18 ;  /* 0x0000000405047291 */ /* 0x004fc6000f8ec0ff */
[----:B------:R-:W-:-:S04]  /*2e40*/  FFMA R21, R0, R28, RZ ;  /* 0x0000001c00157223 */ /* 0x000fc800000000ff */
[----:B------:R-:W-:Y:S02]  /*2e50*/  FFMA R22, -R3, R21, R28 ;  /* 0x0000001503167223 */ /* 0x000fe4000000011c */
[----:B------:R2:W-:Y:S02]  /*2e60*/  STS [UR4+0x30], R2 ;  /* 0x00003002ff007988 */ /* 0x0005e40008000804 */
[----:B------:R-:W-:Y:S01]  /*2e70*/  FFMA R0, R0, R22, R21 ;  /* 0x0000001600007223 */ /* 0x000fe20000000015 */
[----:B-1----:R-:W-:Y:S06]  /*2e80*/  @!P0 BRA `(.L_x_833) ;  /* 0x00000000000c8947 */ /* 0x002fec0003800000 */
[----:B------:R-:W-:Y:S02]  /*2e90*/  MOV R0, R28 ;  /* 0x0000001c00007202 */ /* 0x000fe40000000f00 */
[----:B--2---:R-:W-:-:S07]  /*2ea0*/  MOV R2, 0x2ec0 ;  /* 0x00002ec000027802 */ /* 0x004fce0000000f00 */
[----:B0-----:R-:W-:Y:S05]  /*2eb0*/  CALL.REL.NOINC `($__internal_16_$__cuda_sm3x_div_rn_noftz_f32_slowpath) ;  /* 0x0000001000b07944 */ /* 0x001fea0003c00000 */
.L_x_833:
[----:B------:R-:W-:Y:S05]  /*2ec0*/  BSYNC.RECONVERGENT B5 ;  /* 0x0000000000057941 */ /* 0x000fea0003800200 */
.L_x_832:
[----:B------:R-:W1:Y:S01]  /*2ed0*/  S2UR UR5, SR_CgaCtaId ;  /* 0x00000000000579c3 */ /* 0x000e620000008800 */
[----:B------:R-:W3:Y:S01]  /*2ee0*/  MUFU.RCP R22, R3 ;  /* 0x0000000300167308 */ /* 0x000ee20000001000 */
[----:B------:R-:W-:Y:S01]  /*2ef0*/  FADD R21, R30, R30 ;  /* 0x0000001e1e157221 */ /* 0x000fe20000000000 */
[----:B------:R-:W-:Y:S01]  /*2f00*/  UMOV UR4, 0x400 ;  /* 0x0000040000047882 */ /* 0x000fe20000000000 */
[----:B--2---:R-:W-:Y:S01]  /*2f10*/  FADD R2, R20, -R0 ;  /* 0x8000000014027221 */ /* 0x004fe20000000000 */
[----:B------:R-:W-:Y:S01]  /*2f20*/  BSSY.RECONVERGENT B5, `(.L_x_834) ;  /* 0x000000e000057945 */ /* 0x000fe20003800200 */
[----:B------:R-:W-:-:S04]  /*2f30*/  FADD R28, -R21, R14 ;  /* 0x0000000e151c7221 */ /* 0x000fc80000000100 */
[----:B------:R-:W2:Y:S01]  /*2f40*/  FCHK P0, R28, R3 ;  /* 0x000000031c007302 */ /* 0x000ea20000000000 */
[----:B---3--:R-:W-:-:S04]  /*2f50*/  FFMA R23, -R3, R22, 1 ;  /* 0x3f80000003177423 */ /* 0x008fc80000000116 */
        /* <DEDUP_REMOVED lines=10> */
.L_x_835:
[----:B------:R-:W-:Y:S05]  /*3000*/  BSYNC.RECONVERGENT B5 ;  /* 0x0000000000057941 */ /* 0x000fea0003800200 */
.L_x_834:
        /* <DEDUP_REMOVED lines=19> */
.L_x_837:
[----:B------:R-:W-:Y:S05]  /*3140*/  BSYNC.RECONVERGENT B5 ;  /* 0x0000000000057941 */ /* 0x000fea0003800200 */
.L_x_836:
[----:B------:R-:W1:Y:S01]  /*3150*/  S2UR UR5, SR_CgaCtaId ;  /* 0x00000000000579c3 */ /* 0x000e620000008800 */
[----:B------:R-:W-:Y:S01]  /*3160*/  UMOV UR4, 0x400 ;  /* 0x0000040000047882 */ /* 0x000fe20000000000 */
[----:B------:R-:W-:Y:S01]  /*3170*/  FADD R0, R20, -R0 ;  /* 0x8000000014007221 */ /* 0x000fe20000000000 */
[----:B-1----:R-:W-:-:S09]  /*3180*/  ULEA UR4, UR5, UR4, 0x18 ;  /* 0x0000000405047291 */ /* 0x002fd2000f8ec0ff */
[----:B------:R3:W-:Y:S03]  /*3190*/  STS [UR4+0x3c], R0 ;  /* 0x00003c00ff007988 */ /* 0x0007e60008000804 */
.L_x_819:
[----:B------:R-:W-:Y:S05]  /*31a0*/  BSYNC.RECONVERGENT B3 ;  /* 0x0000000000037941 */ /* 0x000fea0003800200 */
.L_x_818:
[----:B------:R-:W-:-:S04]  /*31b0*/  IADD3 R19, PT, PT, R6, R19, RZ ;  /* 0x0000001306137210 */ /* 0x000fc80007ffe0ff */
[----:B------:R-:W-:-:S13]  /*31c0*/  ISETP.GE.U32.AND P0, PT, R19, 0x8, PT ;  /* 0x000000081300780c */ /* 0x000fda0003f06070 */
[----:B------:R-:W-:Y:S05]  /*31d0*/  @!P0 BRA `(.L_x_838) ;  /* 0xfffffff000f08947 */ /* 0x000fea000383ffff */
.L_x_817:
[----:B------:R-:W-:Y:S05]  /*31e0*/  BSYNC.RECONVERGENT B4 ;  /* 0x0000000000047941 */ /* 0x000fea0003800200 */
.L_x_816:
[----:B------:R-:W-:Y:S01]  /*31f0*/  BAR.SYNC.DEFER_BLOCKING 0x0 ;  /* 0x0000000000007b1d */ /* 0x000fe20000010000 */
[----:B------:R-:W-:-:S13]  /*3200*/  ISETP.GT.U32.AND P0, PT, R17, 0x7, PT ;  /* 0x000000071100780c */ /* 0x000fda0003f04070 */
[----:B------:R-:W-:Y:S05]  /*3210*/  @P0 BRA `(.L_x_745) ;  /* 0x0000000800240947 */ /* 0x000fea0003800000 */
[----:B01----:R-:W0:Y:S01]  /*3220*/  I2F.U32.RP R8, R5 ;  /* 0x0000000500087306 */ /* 0x003e220000209000 */
[C---:B--23--:R-:W-:Y:S01]  /*3230*/  IADD3 R0, PT, PT, R5.reuse, R4, RZ ;  /* 0x0000000405007210 */ /* 0x04cfe20007ffe0ff */
[----:B------:R-:W1:Y:S01]  /*3240*/  S2UR UR5, SR_CgaCtaId ;  /* 0x00000000000579c3 */ /* 0x000e620000008800 */
[----:B------:R-:W-:Y:S01]  /*3250*/  UMOV UR4, 0x400 ;  /* 0x0000040000047882 */ /* 0x000fe20000000000 */
[----:B------:R-:W-:Y:S02]  /*3260*/  ISETP.NE.U32.AND P2, PT, R5, RZ, PT ;  /* 0x000000ff0500720c */ /* 0x000fe40003f45070 */
[C---:B------:R-:W-:Y:S01]  /*3270*/  ISETP.GE.U32.AND P0, PT, R0.reuse, 0x8, PT ;  /* 0x000000080000780c */ /* 0x040fe20003f06070 */
[C---:B------:R-:W-:Y:S01]  /*3280*/  IMAD.IADD R16, R0.reuse, 0x1, R5 ;  /* 0x0000000100107824 */ /* 0x040fe200078e0205 */
[----:B------:R-:W-:Y:S02]  /*3290*/  VIMNMX.U32 R9, PT, PT, R0, 0x8, !PT ;  /* 0x0000000800097848 */ /* 0x000fe40007fe0000 */
[----:B------:R-:W-:Y:S01]  /*32a0*/  SEL R18, RZ, 0x1, P0 ;  /* 0x00000001ff127807 */ /* 0x000fe20000000000 */
[----:B0-----:R-:W0:Y:S01]  /*32b0*/  MUFU.RCP R8, R8 ;  /* 0x0000000800087308 */ /* 0x001e220000001000 */
[----:B-1----:R-:W-:Y:S01]  /*32c0*/  ULEA UR4, UR5, UR4, 0x18 ;  /* 0x0000000405047291 */ /* 0x002fe2000f8ec0ff */
[----:B0-----:R-:W-:-:S08]  /*32d0*/  VIADD R2, R8, 0xffffffe ;  /* 0x0ffffffe08027836 */ /* 0x001fd00000000000 */
[----:B------:R-:W0:Y:S01]  /*32e0*/  LDS.128 R12, [UR4+0x20] ;  /* 0x00002004ff0c7984 */ /* 0x000e220008000c00 */
[----:B------:R1:W2:Y:S02]  /*32f0*/  F2I.FTZ.U32.TRUNC.NTZ R3, R2 ;  /* 0x0000000200037305 */ /* 0x0002a4000021f000 */
[----:B-1----:R-:W-:Y:S01]  /*3300*/  IMAD.MOV.U32 R2, RZ, RZ, RZ ;  /* 0x000000ffff027224 */ /* 0x002fe200078e00ff */
[----:B--2---:R-:W-:-:S05]  /*3310*/  IADD3 R10, PT, PT, RZ, -R3, RZ ;  /* 0x80000003ff0a7210 */ /* 0x004fca0007ffe0ff */
[----:B------:R-:W-:-:S04]  /*3320*/  IMAD R11, R10, R5, RZ ;  /* 0x000000050a0b7224 */ /* 0x000fc800078e02ff */
[----:B------:R-:W-:Y:S01]  /*3330*/  IMAD.HI.U32 R11, R3, R11, R2 ;  /* 0x0000000b030b7227 */ /* 0x000fe200078e0002 */
[----:B------:R-:W-:-:S05]  /*3340*/  IADD3 R2, PT, PT, R9, -R0, -R18 ;  /* 0x8000000009027210 */ /* 0x000fca0007ffe812 */
[----:B------:R-:W-:-:S05]  /*3350*/  IMAD.HI.U32 R3, R11, R2, RZ ;  /* 0x000000020b037227 */ /* 0x000fca00078e00ff */
[----:B------:R-:W-:-:S05]  /*3360*/  IADD3 R8, PT, PT, -R3, RZ, RZ ;  /* 0x000000ff03087210 */ /* 0x000fca0007ffe1ff */
[----:B------:R-:W-:Y:S02]  /*3370*/  IMAD R2, R5, R8, R2 ;  /* 0x0000000805027224 */ /* 0x000fe400078e0202 */
[----:B------:R-:W1:Y:S01]  /*3380*/  LDS.128 R8, [UR4+0x30] ;  /* 0x00003004ff087984 */ /* 0x000e620008000c00 */
[----:B------:R-:W2:Y:S02]  /*3390*/  LDCU.64 UR4, c[0x0][0x3a8] ;  /* 0x00007500ff0477ac */ /* 0x000ea40008000a00 */
[----:B------:R-:W-:-:S13]  /*33a0*/  ISETP.GE.U32.AND P0, PT, R2, R5, PT ;  /* 0x000000050200720c */ /* 0x000fda0003f06070 */
[-C--:B------:R-:W-:Y:S01]  /*33b0*/  @P0 IADD3 R2, PT, PT, R2, -R5.reuse, RZ ;  /* 0x8000000502020210 */ /* 0x080fe20007ffe0ff */
[----:B------:R-:W-:Y:S01]  /*33c0*/  @P0 VIADD R3, R3, 0x1 ;  /* 0x0000000103030836 */ /* 0x000fe20000000000 */
[----:B--2---:R-:W-:Y:S02]  /*33d0*/  UIADD3 UR4, UP0, UPT, UR4, 0x10, URZ ;  /* 0x0000001004047890 */ /* 0x004fe4000ff1e0ff */
[----:B------:R-:W-:Y:S02]  /*33e0*/  ISETP.GE.U32.AND P1, PT, R2, R5, PT ;  /* 0x000000050200720c */ /* 0x000fe40003f26070 */
[----:B------:R-:W-:Y:S02]  /*33f0*/  UIADD3.X UR5, UPT, UPT, URZ, UR5, URZ, UP0, !UPT ;  /* 0x00000005ff057290 */ /* 0x000fe400087fe4ff */
[----:B------:R-:W-:-:S09]  /*3400*/  MOV R2, UR4 ;  /* 0x0000000400027c02 */ /* 0x000fd20008000f00 */
[----:B------:R-:W-:Y:S02]  /*3410*/  @P1 IADD3 R3, PT, PT, R3, 0x1, RZ ;  /* 0x0000000103031810 */ /* 0x000fe40007ffe0ff */
[----:B------:R-:W-:-:S04]  /*3420*/  @!P2 LOP3.LUT R3, RZ, R5, RZ, 0x33, !PT ;  /* 0x00000005ff03a212 */ /* 0x000fc800078e33ff */
[----:B------:R-:W-:Y:S02]  /*3430*/  IADD3 R18, PT, PT, R18, R3, RZ ;  /* 0x0000000312127210 */ /* 0x000fe40007ffe0ff */
[----:B------:R-:W-:Y:S02]  /*3440*/  MOV R3, UR5 ;  /* 0x0000000500037c02 */ /* 0x000fe40008000f00 */
[----:B01----:R-:W-:-:S07]  /*3450*/  LOP3.LUT R32, R18, 0x3, RZ, 0xc0, !PT ;  /* 0x0000000312207812 */ /* 0x003fce00078ec0ff */
.L_x_844:
[----:B------:R-:W-:Y:S01]  /*3460*/  ISETP.GT.U32.AND P0, PT, R4, 0x7, PT ;  /* 0x000000070400780c */ /* 0x000fe20003f04070 */
[----:B------:R-:W-:-:S12]  /*3470*/  BSSY.RECONVERGENT B1, `(.L_x_839) ;  /* 0x0000060000017945 */ /* 0x000fd80003800200 */
[----:B0123--:R-:W-:Y:S05]  /*3480*/  @P0 BRA `(.L_x_840) ;  /* 0x0000000400780947 */ /* 0x00ffea0003800000 */
[----:B------:R-:W-:Y:S01]  /*3490*/  ISETP.NE.AND P0, PT, R32, 0x3, PT ;  /* 0x000000032000780c */ /* 0x000fe20003f05270 */
[----:B------:R-:W-:Y:S01]  /*34a0*/  BSSY.RECONVERGENT B2, `(.L_x_841) ;  /* 0x000002a000027945 */ /* 0x000fe20003800200 */
[----:B------:R-:W-:Y:S01]  /*34b0*/  IMAD.SHL.U32 R25, R17, 0x8, RZ ;  /* 0x0000000811197824 */ /* 0x000fe200078e00ff */
[----:B------:R-:W-:-:S10]  /*34c0*/  MOV R30, R4 ;  /* 0x00000004001e7202 */ /* 0x000fd40000000f00 */
[----:B------:R-:W-:Y:S05]  /*34d0*/  @!P0 BRA `(.L_x_842) ;  /* 0x0000000000988947 */ /* 0x000fea0003800000 */
[----:B------:R-:W0:Y:S01]  /*34e0*/  LDC.64 R20, c[0x0][0x3a8] ;  /* 0x0000ea00ff147b82 */ /* 0x000e220000000a00 */
[----:B------:R-:W-:Y:S01]  /*34f0*/  LEA R23, R4, R25, 0x3 ;  /* 0x0000001904177211 */ /* 0x000fe200078e18ff */
[----:B------:R-:W-:Y:S01]  /*3500*/  IMAD.MOV.U32 R30, RZ, RZ, R0 ;  /* 0x000000ffff1e7224 */ /* 0x000fe200078e0000 */
[----:B------:R-:W-:-:S03]  /*3510*/  ISETP.NE.AND P0, PT, R32, RZ, PT ;  /* 0x000000ff2000720c */ /* 0x000fc60003f05270 */
[----:B0-----:R-:W-:-:S05]  /*3520*/  IMAD.WIDE.U32 R22, R23, 0x4, R20 ;  /* 0x0000000417167825 */ /* 0x001fca00078e0014 */
[----:B------:R0:W-:Y:S04]  /*3530*/  STG.E desc[UR8][R22.64], R12 ;  /* 0x0000000c16007986 */ /* 0x0001e8000c101908 */
[----:B------:R0:W-:Y:S04]  /*3540*/  STG.E desc[UR8][R22.64+0x4], R13 ;  /* 0x0000040d16007986 */ /* 0x0001e8000c101908 */
[----:B------:R0:W-:Y:S04]  /*3550*/  STG.E desc[UR8][R22.64+0x8], R14 ;  /* 0x0000080e16007986 */ /* 0x0001e8000c101908 */
[----:B------:R0:W-:Y:S04]  /*3560*/  STG.E desc[UR8][R22.64+0xc], R15 ;  /* 0x00000c0f16007986 */ /* 0x0001e8000c101908 */
[----:B------:R0:W-:Y:S04]  /*3570*/  STG.E desc[UR8][R22.64+0x10], R8 ;  /* 0x0000100816007986 */ /* 0x0001e8000c101908 */
[----:B------:R0:W-:Y:S04]  /*3580*/  STG.E desc[UR8][R22.64+0x14], R9 ;  /* 0x0000140916007986 */ /* 0x0001e8000c101908 */
[----:B------:R0:W-:Y:S04]  /*3590*/  STG.E desc[UR8][R22.64+0x18], R10 ;  /* 0x0000180a16007986 */ /* 0x0001e8000c101908 */
[----:B------:R0:W-:Y:S01]  /*35a0*/  STG.E desc[UR8][R22.64+0x1c], R11 ;  /* 0x00001c0b16007986 */ /* 0x0001e2000c101908 */
[----:B------:R-:W-:Y:S05]  /*35b0*/  @!P0 BRA `(.L_x_842) ;  /* 0x0000000000608947 */ /* 0x000fea0003800000 */
[----:B0-----:R-:W-:Y:S02]  /*35c0*/  LEA R23, R0, R25, 0x3 ;  /* 0x0000001900177211 */ /* 0x001fe400078e18ff */
[----:B------:R-:W-:Y:S02]  /*35d0*/  ISETP.NE.AND P0, PT, R32, 0x1, PT ;  /* 0x000000012000780c */ /* 0x000fe40003f05270 */
[----:B------:R-:W-:Y:S01]  /*35e0*/  MOV R30, R16 ;  /* 0x00000010001e7202 */ /* 0x000fe20000000f00 */
[----:B------:R-:W-:-:S05]  /*35f0*/  IMAD.WIDE.U32 R22, R23, 0x4, R20 ;  /* 0x0000000417167825 */ /* 0x000fca00078e0014 */
        /* <DEDUP_REMOVED lines=9> */
[C---:B------:R-:W-:Y:S01]  /*3690*/  IMAD R19, R16.reuse, 0x8, R25 ;  /* 0x0000000810137824 */ /* 0x040fe200078e0219 */
[----:B------:R-:W-:-:S03]  /*36a0*/  IADD3 R30, PT, PT, R16, R5, RZ ;  /* 0x00000005101e7210 */ /* 0x000fc60007ffe0ff */
        /* <DEDUP_REMOVED lines=8> */
[----:B------:R2:W-:Y:S02]  /*3730*/  STG.E desc[UR8][R20.64+0x1c], R11 ;  /* 0x00001c0b14007986 */ /* 0x0005e4000c101908 */
.L_x_842:
[----:B------:R-:W-:Y:S05]  /*3740*/  BSYNC.RECONVERGENT B2 ;  /* 0x0000000000027941 */ /* 0x000fea0003800200 */
.L_x_841:
[----:B------:R-:W-:-:S13]  /*3750*/  ISETP.GE.U32.AND P0, PT, R18, 0x3, PT ;  /* 0x000000031200780c */ /* 0x000fda0003f06070 */
[----:B------:R-:W-:Y:S05]  /*3760*/  @!P0 BRA `(.L_x_840) ;  /* 0x0000000000c08947 */ /* 0x000fea0003800000 */
[C---:B--2---:R-:W-:Y:S01]  /*3770*/  IMAD R20, R30.reuse, 0x8, R25 ;  /* 0x000000081e147824 */ /* 0x044fe200078e0219 */
[----:B------:R-:W-:-:S03]  /*3780*/  IADD3 R19, PT, PT, R30, R5, RZ ;  /* 0x000000051e137210 */ /* 0x000fc60007ffe0ff */
[C---:B------:R-:W-:Y:S01]  /*3790*/  IMAD R33, R5.reuse, 0x18, R20 ;  /* 0x0000001805217824 */ /* 0x040fe200078e0214 */
[----:B------:R-:W-:Y:S01]  /*37a0*/  LEA R31, R5, R20, 0x4 ;  /* 0x00000014051f7211 */ /* 0x000fe200078e20ff */
[----:B------:R-:W-:Y:S01]  /*37b0*/  IMAD.WIDE.U32 R20, R20, 0x4, R2 ;  /* 0x0000000414147825 */ /* 0x000fe200078e0002 */
[----:B------:R-:W-:-:S07]  /*37c0*/  LEA R19, R19, R25, 0x3 ;  /* 0x0000001913137211 */ /* 0x000fce00078e18ff */
.L_x_843:
[--C-:B---3--:R-:W-:Y:S01]  /*37d0*/  IMAD.WIDE.U32 R24, R19, 0x4, R2.reuse ;  /* 0x0000000413187825 */ /* 0x108fe200078e0002 */
[----:B------:R-:W-:Y:S01]  /*37e0*/  STG.E desc[UR8][R20.64+-0x10], R12 ;  /* 0xfffff00c14007986 */ /* 0x000fe2000c101908 */
[----:B------:R-:W-:Y:S02]  /*37f0*/  LEA R19, R5, R19, 0x5 ;  /* 0x0000001305137211 */ /* 0x000fe400078e28ff */
[--C-:B01----:R-:W-:Y:S01]  /*3800*/  IMAD.WIDE.U32 R22, R31, 0x4, R2.reuse ;  /* 0x000000041f167825 */ /* 0x103fe200078e0002 */
[----:B------:R-:W-:Y:S01]  /*3810*/  STG.E desc[UR8][R20.64+-0xc], R13 ;  /* 0xfffff40d14007986 */ /* 0x000fe2000c101908 */
[----:B------:R-:W-:Y:S02]  /*3820*/  LEA R31, R5, R31, 0x5 ;  /* 0x0000001f051f7211 */ /* 0x000fe400078e28ff */
[----:B------:R-:W-:Y:S01]  /*3830*/  IMAD.WIDE.U32 R28, R33, 0x4, R2 ;  /* 0x00000004211c7825 */ /* 0x000fe200078e0002 */
[----:B------:R-:W-:Y:S03]  /*3840*/  STG.E desc[UR8][R20.64+-0x8], R14 ;  /* 0xfffff80e14007986 */ /* 0x000fe6000c101908 */
[C---:B------:R-:W-:Y:S01]  /*3850*/  IMAD R30, R5.reuse, 0x4, R30 ;  /* 0x00000004051e7824 */ /* 0x040fe200078e021e */
[----:B------:R-:W-:Y:S01]  /*3860*/  STG.E desc[UR8][R20.64+-0x4], R15 ;  /* 0xfffffc0f14007986 */ /* 0x000fe2000c101908 */
[----:B------:R-:W-:-:S03]  /*3870*/  IMAD R33, R5, 0x20, R33 ;  /* 0x0000002005217824 */ /* 0x000fc600078e0221 */
[----:B------:R-:W-:Y:S01]  /*3880*/  STG.E desc[UR8][R20.64], R8 ;  /* 0x0000000814007986 */ /* 0x000fe2000c101908 */
[----:B------:R-:W-:-:S03]  /*3890*/  ISETP.GE.U32.AND P0, PT, R30, 0x8, PT ;  /* 0x000000081e00780c */ /* 0x000fc60003f06070 */
[----:B------:R-:W-:Y:S04]  /*38a0*/  STG.E desc[UR8][R20.64+0x4], R9 ;  /* 0x0000040914007986 */ /* 0x000fe8000c101908 */
[----:B------:R-:W-:Y:S04]  /*38b0*/  STG.E desc[UR8][R20.64+0x8], R10 ;  /* 0x0000080a14007986 */ /* 0x000fe8000c101908 */
[----:B------:R0:W-:Y:S04]  /*38c0*/  STG.E desc[UR8][R20.64+0xc], R11 ;  /* 0x00000c0b14007986 */ /* 0x0001e8000c101908 */
[----:B------:R3:W-:Y:S04]  /*38d0*/  STG.E desc[UR8][R24.64+-0x10], R12 ;  /* 0xfffff00c18007986 */ /* 0x0007e8000c101908 */
[----:B------:R3:W-:Y:S04]  /*38e0*/  STG.E desc[UR8][R24.64+-0xc], R13 ;  /* 0xfffff40d18007986 */ /* 0x0007e8000c101908 */
[----:B------:R3:W-:Y:S01]  /*38f0*/  STG.E desc[UR8][R24.64+-0x8], R14 ;  /* 0xfffff80e18007986 */ /* 0x0007e2000c101908 */
[----:B0-----:R-:W-:-:S03]  /*3900*/  IMAD.WIDE.U32 R20, R5, 0x80, R20 ;  /* 0x0000008005147825 */ /* 0x001fc600078e0014 */
[----:B------:R3:W-:Y:S04]  /*3910*/  STG.E desc[UR8][R24.64+-0x4], R15 ;  /* 0xfffffc0f18007986 */ /* 0x0007e8000c101908 */
        /* <DEDUP_REMOVED lines=21> */
.L_x_840:
[----:B------:R-:W-:Y:S05]  /*3a70*/  BSYNC.RECONVERGENT B1 ;  /* 0x0000000000017941 */ /* 0x000fea0003800200 */
.L_x_839:
[----:B------:R-:W-:-:S04]  /*3a80*/  IADD3 R17, PT, PT, R6, R17, RZ ;  /* 0x0000001106117210 */ /* 0x000fc80007ffe0ff */
[----:B------:R-:W-:-:S13]  /*3a90*/  ISETP.GE.U32.AND P0, PT, R17, 0x8, PT ;  /* 0x000000081100780c */ /* 0x000fda0003f06070 */
[----:B------:R-:W-:Y:S05]  /*3aa0*/  @!P0 BRA `(.L_x_844) ;  /* 0xfffffff8006c8947 */ /* 0x000fea000383ffff */
.L_x_745:
[----:B------:R-:W-:Y:S05]  /*3ab0*/  BSYNC B0 ;  /* 0x0000000000007941 */ /* 0x000fea0003800000 */
.L_x_744:
[----:B------:R-:W-:Y:S01]  /*3ac0*/  CS2R R4, SR_CLOCKLO ;  /* 0x0000000000047805 */ /* 0x000fe20000015000 */
[----:B012---:R-:W0:Y:S01]  /*3ad0*/  MUFU.RCP64H R3, 1000000 ;  /* 0x412e848000037908 */ /* 0x007e220000001800 */
[----:B---3--:R-:W-:-:S04]  /*3ae0*/  HFMA2 R10, -RZ, RZ, 0, 0 ;  /* 0x00000000ff0a7431 */ /* 0x008fc800000001ff */
[----:B------:R-:W-:Y:S01]  /*3af0*/  IADD3 R12, P0, PT, -R26, R4, RZ ;  /* 0x000000041a0c7210 */ /* 0x000fe20007f1e1ff */
[----:B------:R-:W-:Y:S01]  /*3b00*/  IMAD.MOV.U32 R11, RZ, RZ, 0x412e8480 ;  /* 0x412e8480ff0b7424 */ /* 0x000fe200078e00ff */
[----:B------:R-:W-:Y:S02]  /*3b10*/  MOV R2, 0x1 ;  /* 0x0000000100027802 */ /* 0x000fe40000000f00 */
[----:B------:R-:W-:-:S04]  /*3b20*/  IADD3.X R13, PT, PT, ~R27, R5, RZ, P0, !PT ;  /* 0x000000051b0d7210 */ /* 0x000fc800007fe5ff */
        /* <DEDUP_REMOVED lines=15> */
[----:B------:R-:W-:-:S07]  /*3c20*/  MOV R0, 0x3c40 ;  /* 0x00003c4000007802 */ /* 0x000fce0000000f00 */
[----:B------:R-:W-:Y:S05]  /*3c30*/  CALL.REL.NOINC `($__internal_15_$__cuda_sm20_div_rn_f64_full) ;  /* 0x00000000001c7944 */ /* 0x000fea0003c00000 */
[----:B------:R-:W-:Y:S01]  /*3c40*/  IMAD.MOV.U32 R2, RZ, RZ, R10 ;  /* 0x000000ffff027224 */ /* 0x000fe200078e000a */
[----:B------:R-:W-:-:S07]  /*3c50*/  MOV R3, R11 ;  /* 0x0000000b00037202 */ /* 0x000fce0000000f00 */
.L_x_845:
[----:B------:R-:W0:Y:S01]  /*3c60*/  LDC.64 R4, c[0x4][0x40] ;  /* 0x01001000ff047b82 */ /* 0x000e220000000a00 */
[----:B------:R-:W1:Y:S01]  /*3c70*/  F2F.F32.F64 R3, R2 ;  /* 0x0000000200037310 */ /* 0x000e620000301000 */
[----:B0-----:R-:W-:-:S05]  /*3c80*/  IMAD.WIDE R4, R7, 0x4, R4 ;  /* 0x0000000407047825 */ /* 0x001fca00078e0204 */
[----:B-1----:R-:W-:Y:S01]  /*3c90*/  STG.E desc[UR8][R4.64], R3 ;  /* 0x0000000304007986 */ /* 0x002fe2000c101908 */
[----:B------:R-:W-:Y:S05]  /*3ca0*/  EXIT ;  /* 0x000000000000794d */ /* 0x000fea0003800000 */
        .weak           $__internal_15_$__cuda_sm20_div_rn_f64_full
        .type           $__internal_15_$__cuda_sm20_div_rn_f64_full,@function
        .size           $__internal_15_$__cuda_sm20_div_rn_f64_full,($__internal_16_$__cuda_sm3x_div_rn_noftz_f32_slowpath - $__internal_15_$__cuda_sm20_div_rn_f64_full)
$__internal_15_$__cuda_sm20_div_rn_f64_full:
[----:B------:R-:W-:Y:S02]  /*3cb0*/  IMAD.MOV.U32 R3, RZ, RZ, 0x3ffe8480 ;  /* 0x3ffe8480ff037424 */ /* 0x000fe400078e00ff */
[----:B------:R-:W-:Y:S01]  /*3cc0*/  HFMA2 R2, -RZ, RZ, 0, 0 ;  /* 0x00000000ff027431 */ /* 0x000fe200000001ff */
[----:B------:R-:W-:Y:S01]  /*3cd0*/  MOV R8, 0x1 ;  /* 0x0000000100087802 */ /* 0x000fe20000000f00 */
[----:B------:R-:W-:Y:S01]  /*3ce0*/  IMAD.MOV.U32 R19, RZ, RZ, 0x41200000 ;  /* 0x41200000ff137424 */ /* 0x000fe200078e00ff */
[----:B------:R-:W0:Y:S01]  /*3cf0*/  MUFU.RCP64H R9, R3 ;  /* 0x0000000300097308 */ /* 0x000e220000001800 */
[C---:B------:R-:W-:Y:S02]  /*3d00*/  FSETP.GEU.AND P1, PT, |R5|.reuse, 1.469367938527859385e-39, PT ;  /* 0x001000000500780b */ /* 0x040fe40003f2e200 */
[----:B------:R-:W-:Y:S02]  /*3d10*/  LOP3.LUT R6, R5, 0x7ff00000, RZ, 0xc0, !PT ;  /* 0x7ff0000005067812 */ /* 0x000fe400078ec0ff */
[----:B------:R-:W-:-:S02]  /*3d20*/  MOV R17, 0x1ca00000 ;  /* 0x1ca0000000117802 */ /* 0x000fc40000000f00 */
[----:B------:R-:W-:Y:S02]  /*3d30*/  ISETP.GE.U32.AND P0, PT, R6, 0x41200000, PT ;  /* 0x412000000600780c */ /* 0x000fe40003f06070 */
[----:B------:R-:W-:Y:S02]  /*3d40*/  MOV R16, R6 ;  /* 0x0000000600107202 */ /* 0x000fe40000000f00 */
[----:B------:R-:W-:Y:S02]  /*3d50*/  SEL R17, R17, 0x63400000, !P0 ;  /* 0x6340000011117807 */ /* 0x000fe40004000000 */
[----:B------:R-:W-:Y:S01]  /*3d60*/  IADD3 R20, PT, PT, R19, -0x1, RZ ;  /* 0xffffffff13147810 */ /* 0x000fe20007ffe0ff */
[----:B0-----:R-:W-:-:S08]  /*3d70*/  DFMA R10, R8, -R2, 1 ;  /* 0x3ff00000080a742b */ /* 0x001fd00000000802 */
[----:B------:R-:W-:-:S08]  /*3d80*/  DFMA R10, R10, R10, R10 ;  /* 0x0000000a0a0a722b */ /* 0x000fd0000000000a */
[----:B------:R-:W-:Y:S01]  /*3d90*/  DFMA R12, R8, R10, R8 ;  /* 0x0000000a080c722b */ /* 0x000fe20000000008 */
[C-C-:B------:R-:W-:Y:S01]  /*3da0*/  @!P1 LOP3.LUT R10, R17.reuse, 0x80000000, R5.reuse, 0xf8, !PT ;  /* 0x80000000110a9812 */ /* 0x140fe200078ef805 */
[----:B------:R-:W-:Y:S01]  /*3db0*/  IMAD.MOV.U32 R8, RZ, RZ, R4 ;  /* 0x000000ffff087224 */ /* 0x000fe200078e0004 */
[----:B------:R-:W-:Y:S02]  /*3dc0*/  LOP3.LUT R9, R17, 0x800fffff, R5, 0xf8, !PT ;  /* 0x800fffff11097812 */ /* 0x000fe400078ef805 */
[----:B------:R-:W-:Y:S02]  /*3dd0*/  @!P1 LOP3.LUT R11, R10, 0x100000, RZ, 0xfc, !PT ;  /* 0x001000000a0b9812 */ /* 0x000fe400078efcff */
[----:B------:R-:W-:Y:S01]  /*3de0*/  @!P1 MOV R10, RZ ;  /* 0x000000ff000a9202 */ /* 0x000fe20000000f00 */
[----:B------:R-:W-:-:S05]  /*3df0*/  DFMA R14, R12, -R2, 1 ;  /* 0x3ff000000c0e742b */ /* 0x000fca0000000802 */
[----:B------:R-:W-:-:S03]  /*3e00*/  @!P1 DFMA R8, R8, 2, -R10 ;  /* 0x400000000808982b */ /* 0x000fc6000000080a */
[----:B------:R-:W-:-:S07]  /*3e10*/  DFMA R14, R12, R14, R12 ;  /* 0x0000000e0c0e722b */ /* 0x000fce000000000c */
[----:B------:R-:W-:Y:S01]  /*3e20*/  @!P1 LOP3.LUT R16, R9, 0x7ff00000, RZ, 0xc0, !PT ;  /* 0x7ff0000009109812 */ /* 0x000fe200078ec0ff */
[----:B------:R-:W-:-:S03]  /*3e30*/  DMUL R10, R14, R8 ;  /* 0x000000080e0a7228 */ /* 0x000fc60000000000 */
[----:B------:R-:W-:-:S04]  /*3e40*/  IADD3 R18, PT, PT, R16, -0x1, RZ ;  /* 0xffffffff10127810 */ /* 0x000fc80007ffe0ff */
[----:B------:R-:W-:Y:S01]  /*3e50*/  ISETP.GT.U32.AND P0, PT, R18, 0x7feffffe, PT ;  /* 0x7feffffe1200780c */ /* 0x000fe20003f04070 */
[----:B------:R-:W-:-:S03]  /*3e60*/  DFMA R12, R10, -R2, R8 ;  /* 0x800000020a0c722b */ /* 0x000fc60000000008 */
[----:B------:R-:W-:-:S05]  /*3e70*/  ISETP.GT.U32.OR P0, PT, R20, 0x7feffffe, P0 ;  /* 0x7feffffe1400780c */ /* 0x000fca0000704470 */
[----:B------:R-:W-:-:S08]  /*3e80*/  DFMA R12, R14, R12, R10 ;  /* 0x0000000c0e0c722b */ /* 0x000fd0000000000a */
[----:B------:R-:W-:Y:S05]  /*3e90*/  @P0 BRA `(.L_x_846) ;  /* 0x0000000000680947 */ /* 0x000fea0003800000 */
[----:B------:R-:W-:Y:S02]  /*3ea0*/  IMAD.MOV.U32 R5, RZ, RZ, 0x41200000 ;  /* 0x41200000ff057424 */ /* 0x000fe400078e00ff */
[----:B------:R-:W-:-:S03]  /*3eb0*/  IMAD.MOV.U32 R4, RZ, RZ, RZ ;  /* 0x000000ffff047224 */ /* 0x000fc600078e00ff */
[----:B------:R-:W-:-:S04]  /*3ec0*/  VIADDMNMX R6, R6, -R5, 0xb9600000, !PT ;  /* 0xb960000006067446 */ /* 0x000fc80007800905 */
[----:B------:R-:W-:-:S04]  /*3ed0*/  VIMNMX R6, PT, PT, R6, 0x46a00000, PT ;  /* 0x46a0000006067848 */ /* 0x000fc80003fe0100 */
[----:B------:R-:W-:-:S04]  /*3ee0*/  IADD3 R6, PT, PT, -R17, R6, RZ ;  /* 0x0000000611067210 */ /* 0x000fc80007ffe1ff */
[----:B------:R-:W-:-:S06]  /*3ef0*/  IADD3 R5, PT, PT, R6, 0x7fe00000, RZ ;  /* 0x7fe0000006057810 */ /* 0x000fcc0007ffe0ff */
[----:B------:R-:W-:-:S10]  /*3f00*/  DMUL R10, R12, R4 ;  /* 0x000000040c0a7228 */ /* 0x000fd40000000000 */
[----:B------:R-:W-:-:S13]  /*3f10*/  FSETP.GTU.AND P0, PT, |R11|, 1.469367938527859385e-39, PT ;  /* 0x001000000b00780b */ /* 0x000fda0003f0c200 */
[----:B------:R-:W-:Y:S05]  /*3f20*/  @P0 BRA `(.L_x_847) ;  /* 0x0000000000880947 */ /* 0x000fea0003800000 */
[----:B------:R-:W-:Y:S01]  /*3f30*/  DFMA R2, R12, -R2, R8 ;  /* 0x800000020c02722b */ /* 0x000fe20000000008 */
[----:B------:R-:W-:-:S09]  /*3f40*/  MOV R4, RZ ;  /* 0x000000ff00047202 */ /* 0x000fd20000000f00 */
[C---:B------:R-:W-:Y:S02]  /*3f50*/  FSETP.NEU.AND P0, PT, R3.reuse, RZ, PT ;  /* 0x000000ff0300720b */ /* 0x040fe40003f0d000 */
[----:B------:R-:W-:-:S04]  /*3f60*/  LOP3.LUT R2, R3, 0x412e8480, RZ, 0x3c, !PT ;  /* 0x412e848003027812 */ /* 0x000fc800078e3cff */
[----:B------:R-:W-:-:S04]  /*3f70*/  LOP3.LUT R9, R2, 0x80000000, RZ, 0xc0, !PT ;  /* 0x8000000002097812 */ /* 0x000fc800078ec0ff */
[----:B------:R-:W-:-:S03]  /*3f80*/  LOP3.LUT R5, R9, R5, RZ, 0xfc, !PT ;  /* 0x0000000509057212 */ /* 0x000fc600078efcff */
[----:B------:R-:W-:Y:S05]  /*3f90*/  @!P0 BRA `(.L_x_847) ;  /* 0x00000000006c8947 */ /* 0x000fea0003800000 */
[----:B------:R-:W-:Y:S01]  /*3fa0*/  IADD3 R3, PT, PT, -R6, RZ, RZ ;  /* 0x000000ff06037210 */ /* 0x000fe20007ffe1ff */
[----:B------:R-:W-:Y:S01]  /*3fb0*/  IMAD.MOV.U32 R2, RZ, RZ, RZ ;  /* 0x000000ffff027224 */ /* 0x000fe200078e00ff */
[----:B------:R-:W-:-:S05]  /*3fc0*/  DMUL.RP R4, R12, R4 ;  /* 0x000000040c047228 */ /* 0x000fca0000008000 */
[----:B------:R-:W-:-:S05]  /*3fd0*/  DFMA R2, R10, -R2, R12 ;  /* 0x800000020a02722b */ /* 0x000fca000000000c */
[----:B------:R-:W-:Y:S02]  /*3fe0*/  LOP3.LUT R9, R5, R9, RZ, 0x3c, !PT ;  /* 0x0000000905097212 */ /* 0x000fe400078e3cff */
[----:B------:R-:W-:-:S04]  /*3ff0*/  IADD3 R2, PT, PT, -R6, -0x43300000, RZ ;  /* 0xbcd0000006027810 */ /* 0x000fc80007ffe1ff */
[----:B------:R-:W-:-:S04]  /*4000*/  FSETP.NEU.AND P0, PT, |R3|, R2, PT ;  /* 0x000000020300720b */ /* 0x000fc80003f0d200 */
[----:B------:R-:W-:Y:S02]  /*4010*/  FSEL R10, R4, R10, !P0 ;  /* 0x0000000a040a7208 */ /* 0x000fe40004000000 */
[----:B------:R-:W-:Y:S01]  /*4020*/  FSEL R11, R9, R11, !P0 ;  /* 0x0000000b090b7208 */ /* 0x000fe20004000000 */
[----:B------:R-:W-:Y:S06]  /*4030*/  BRA `(.L_x_847) ;  /* 0x0000000000447947 */ /* 0x000fec0003800000 */
.L_x_846:
[----:B------:R-:W-:-:S14]  /*4040*/  DSETP.NAN.AND P0, PT, R4, R4, PT ;  /* 0x000000040400722a */ /* 0x000fdc0003f08000 */
[----:B------:R-:W-:Y:S05]  /*4050*/  @P0 BRA `(.L_x_848) ;  /* 0x0000000000340947 */ /* 0x000fea0003800000 */
[----:B------:R-:W-:Y:S02]  /*4060*/  ISETP.NE.AND P0, PT, R16, R19, PT ;  /* 0x000000131000720c */ /* 0x000fe40003f05270 */
[----:B------:R-:W-:Y:S02]  /*4070*/  MOV R10, 0x0 ;  /* 0x00000000000a7802 */ /* 0x000fe40000000f00 */
[----:B------:R-:W-:-:S09]  /*4080*/  MOV R11, 0xfff80000 ;  /* 0xfff80000000b7802 */ /* 0x000fd20000000f00 */
[----:B------:R-:W-:Y:S05]  /*4090*/  @!P0 BRA `(.L_x_847) ;  /* 0x00000000002c8947 */ /* 0x000fea0003800000 */
[----:B------:R-:W-:Y:S02]  /*40a0*/  ISETP.NE.AND P0, PT, R16, 0x7ff00000, PT ;  /* 0x7ff000001000780c */ /* 0x000fe40003f05270 */
[----:B------:R-:W-:Y:S02]  /*40b0*/  LOP3.LUT R4, R5, 0x412e8480, RZ, 0x3c, !PT ;  /* 0x412e848005047812 */ /* 0x000fe400078e3cff */
[----:B------:R-:W-:Y:S02]  /*40c0*/  ISETP.EQ.OR P0, PT, R19, RZ, !P0 ;  /* 0x000000ff1300720c */ /* 0x000fe40004702670 */
[----:B------:R-:W-:-:S11]  /*40d0*/  LOP3.LUT R11, R4, 0x80000000, RZ, 0xc0, !PT ;  /* 0x80000000040b7812 */ /* 0x000fd600078ec0ff */
[----:B------:R-:W-:Y:S01]  /*40e0*/  @P0 LOP3.LUT R2, R11, 0x7ff00000, RZ, 0xfc, !PT ;  /* 0x7ff000000b020812 */ /* 0x000fe200078efcff */
[----:B------:R-:W-:Y:S01]  /*40f0*/  @!P0 IMAD.MOV.U32 R10, RZ, RZ, RZ ;  /* 0x000000ffff0a8224 */ /* 0x000fe200078e00ff */
[----:B------:R-:W-:Y:S02]  /*4100*/  @P0 MOV R10, RZ ;  /* 0x000000ff000a0202 */ /* 0x000fe40000000f00 */
[----:B------:R-:W-:Y:S01]  /*4110*/  @P0 MOV R11, R2 ;  /* 0x00000002000b0202 */ /* 0x000fe20000000f00 */
[----:B------:R-:W-:Y:S06]  /*4120*/  BRA `(.L_x_847) ;  /* 0x0000000000087947 */ /* 0x000fec0003800000 */
.L_x_848:
[----:B------:R-:W-:Y:S01]  /*4130*/  LOP3.LUT R11, R5, 0x80000, RZ, 0xfc, !PT ;  /* 0x00080000050b7812 */ /* 0x000fe200078efcff */
[----:B------:R-:W-:-:S07]  /*4140*/  IMAD.MOV.U32 R10, RZ, RZ, R4 ;  /* 0x000000ffff0a7224 */ /* 0x000fce00078e0004 */
.L_x_847:
[----:B------:R-:W-:Y:S02]  /*4150*/  MOV R2, R0 ;  /* 0x0000000000027202 */ /* 0x000fe40000000f00 */
[----:B------:R-:W-:-:S04]  /*4160*/  MOV R3, 0x0 ;  /* 0x0000000000037802 */ /* 0x000fc80000000f00 */
[----:B------:R-:W-:Y:S05]  /*4170*/  RET.REL.NODEC R2 `(_Z18Galerkin_2D_SolverififfPfS_S_) ;  /* 0xffffffbc02a07950 */ /* 0x000fea0003c3ffff */
        .weak           $__internal_16_$__cuda_sm3x_div_rn_noftz_f32_slowpath
        .type           $__internal_16_$__cuda_sm3x_div_rn_noftz_f32_slowpath,@function
        .size           $__internal_16_$__cuda_sm3x_div_rn_noftz_f32_slowpath,(.L_x_887 - $__internal_16_$__cuda_sm3x_div_rn_noftz_f32_slowpath)
$__internal_16_$__cuda_sm3x_div_rn_noftz_f32_slowpath:
[----:B------:R-:W-:Y:S01]  /*4180*/  SHF.R.U32.HI R32, RZ, 0x17, R3 ;  /* 0x00000017ff207819 */ /* 0x000fe20000011603 */
[----:B------:R-:W-:Y:S01]  /*4190*/  BSSY.RECONVERGENT B1, `(.L_x_849) ;  /* 0x0000063000017945 */ /* 0x000fe20003800200 */
[----:B------:R-:W-:Y:S02]  /*41a0*/  SHF.R.U32.HI R34, RZ, 0x17, R0 ;  /* 0x00000017ff227819 */ /* 0x000fe40000011600 */
[----:B------:R-:W-:Y:S02]  /*41b0*/  LOP3.LUT R32, R32, 0xff, RZ, 0xc0, !PT ;  /* 0x000000ff20207812 */ /* 0x000fe400078ec0ff */
[----:B------:R-:W-:Y:S02]  /*41c0*/  LOP3.LUT R34, R34, 0xff, RZ, 0xc0, !PT ;  /* 0x000000ff22227812 */ /* 0x000fe400078ec0ff */
[----:B------:R-:W-:Y:S01]  /*41d0*/  MOV R37, R3 ;  /* 0x0000000300257202 */ /* 0x000fe20000000f00 */
[----:B------:R-:W-:Y:S01]  /*41e0*/  VIADD R35, R32, 0xffffffff ;  /* 0xffffffff20237836 */ /* 0x000fe20000000000 */
[----:B------:R-:W-:-:S04]  /*41f0*/  IADD3 R36, PT, PT, R34, -0x1, RZ ;  /* 0xffffffff22247810 */ /* 0x000fc80007ffe0ff */
        /* <DEDUP_REMOVED lines=23> */
[----:B------:R-:W-:Y:S01]  /*4370*/  @!P1 FFMA R0, R0, 1.84467440737095516160e+19, RZ ;  /* 0x5f80000000009823 */ /* 0x000fe200000000ff */
[----:B------:R-:W-:Y:S01]  /*4380*/  @!P1 MOV R33, 0xffffffc0 ;  /* 0xffffffc000219802 */ /* 0x000fe20000000f00 */
[----:B------:R-:W-:-:S04]  /*4390*/  @!P2 FFMA R37, R3, 1.84467440737095516160e+19, RZ ;  /* 0x5f8000000325a823 */ /* 0x000fc800000000ff */
[----:B------:R-:W-:-:S07]  /*43a0*/  @!P2 VIADD R33, R33, 0x40 ;  /* 0x000000402121a836 */ /* 0x000fce0000000000 */
.L_x_850:
[----:B------:R-:W-:Y:S01]  /*43b0*/  LEA R38, R32, 0xc0800000, 0x17 ;  /* 0xc080000020267811 */ /* 0x000fe200078eb8ff */
[----:B------:R-:W-:Y:S03]  /*43c0*/  BSSY.RECONVERGENT B2, `(.L_x_855) ;  /* 0x0000036000027945 */ /* 0x000fe60003800200 */
[----:B------:R-:W-:Y:S02]  /*43d0*/  IADD3 R38, PT, PT, -R38, R37, RZ ;  /* 0x0000002526267210 */ /* 0x000fe40007ffe1ff */
[----:B------:R-:W-:Y:S02]  /*43e0*/  IADD3 R37, PT, PT, R34, -0x7f, RZ ;  /* 0xffffff8122257810 */ /* 0x000fe40007ffe0ff */
[----:B------:R-:W0:Y:S01]  /*43f0*/  MUFU.RCP R36, R38 ;  /* 0x0000002600247308 */ /* 0x000e220000001000 */
[----:B------:R-:W-:Y:S02]  /*4400*/  FADD.FTZ R35, -R38, -RZ ;  /* 0x800000ff26237221 */ /* 0x000fe40000010100 */
[----:B------:R-:W-:-:S02]  /*4410*/  IMAD R0, R37, -0x800000, R0 ;  /* 0xff80000025007824 */ /* 0x000fc400078e0200 */
[----:B0-----:R-:W-:-:S04]  /*4420*/  FFMA R39, R36, R35, 1 ;  /* 0x3f80000024277423 */ /* 0x001fc80000000023 */
[----:B------:R-:W-:-:S04]  /*4430*/  FFMA R39, R36, R39, R36 ;  /* 0x0000002724277223 */ /* 0x000fc80000000024 */
[----:B------:R-:W-:-:S04]  /*4440*/  FFMA R34, R0, R39, RZ ;  /* 0x0000002700227223 */ /* 0x000fc800000000ff */
[----:B------:R-:W-:-:S04]  /*4450*/  FFMA R36, R35, R34, R0 ;  /* 0x0000002223247223 */ /* 0x000fc80000000000 */
[----:B------:R-:W-:Y:S01]  /*4460*/  FFMA R36, R39, R36, R34 ;  /* 0x0000002427247223 */ /* 0x000fe20000000022 */
[----:B------:R-:W-:-:S03]  /*4470*/  IADD3 R34, PT, PT, R37, 0x7f, -R32 ;  /* 0x0000007f25227810 */ /* 0x000fc60007ffe820 */
[----:B------:R-:W-:Y:S02]  /*4480*/  FFMA R35, R35, R36, R0 ;  /* 0x0000002423237223 */ /* 0x000fe40000000000 */
[----:B------:R-:W-:Y:S02]  /*4490*/  IMAD.IADD R33, R34, 0x1, R33 ;  /* 0x0000000122217824 */ /* 0x000fe400078e0221 */
[----:B------:R-:W-:-:S05]  /*44a0*/  FFMA R0, R39, R35, R36 ;  /* 0x0000002327007223 */ /* 0x000fca0000000024 */
[----:B------:R-:W-:-:S04]  /*44b0*/  SHF.R.U32.HI R32, RZ, 0x17, R0 ;  /* 0x00000017ff207819 */ /* 0x000fc80000011600 */
[----:B------:R-:W-:-:S04]  /*44c0*/  LOP3.LUT R32, R32, 0xff, RZ, 0xc0, !PT ;  /* 0x000000ff20207812 */ /* 0x000fc800078ec0ff */
[----:B------:R-:W-:-:S04]  /*44d0*/  IADD3 R32, PT, PT, R32, R33, RZ ;  /* 0x0000002120207210 */ /* 0x000fc80007ffe0ff */
[----:B------:R-:W-:-:S04]  /*44e0*/  IADD3 R34, PT, PT, R32, -0x1, RZ ;  /* 0xffffffff20227810 */ /* 0x000fc80007ffe0ff */
        /* <DEDUP_REMOVED lines=10> */
[CCC-:B------:R-:W-:Y:S01]  /*4590*/  FFMA.RP R34, R39.reuse, R35.reuse, R36.reuse ;  /* 0x0000002327227223 */ /* 0x1c0fe20000008024 */
[----:B------:R-:W-:Y:S01]  /*45a0*/  FFMA.RM R39, R39, R35, R36 ;  /* 0x0000002327277223 */ /* 0x000fe20000004024 */
[C---:B------:R-:W-:Y:S01]  /*45b0*/  VIADD R35, R32.reuse, 0x20 ;  /* 0x0000002020237836 */ /* 0x040fe20000000000 */
[C---:B------:R-:W-:Y:S02]  /*45c0*/  ISETP.NE.AND P3, PT, R32.reuse, RZ, PT ;  /* 0x000000ff2000720c */ /* 0x040fe40003f65270 */
[----:B------:R-:W-:Y:S02]  /*45d0*/  LOP3.LUT R33, R33, 0x7fffff, RZ, 0xc0, !PT ;  /* 0x007fffff21217812 */ /* 0x000fe400078ec0ff */
[----:B------:R-:W-:Y:S02]  /*45e0*/  ISETP.NE.AND P2, PT, R32, RZ, PT ;  /* 0x000000ff2000720c */ /* 0x000fe40003f45270 */
[----:B------:R-:W-:-:S02]  /*45f0*/  LOP3.LUT R36, R33, 0x800000, RZ, 0xfc, !PT ;  /* 0x0080000021247812 */ /* 0x000fc400078efcff */
[----:B------:R-:W-:Y:S02]  /*4600*/  IADD3 R32, PT, PT, -R32, RZ, RZ ;  /* 0x000000ff20207210 */ /* 0x000fe40007ffe1ff */
[----:B------:R-:W-:Y:S02]  /*4610*/  SHF.L.U32 R35, R36, R35, RZ ;  /* 0x0000002324237219 */ /* 0x000fe400000006ff */
[----:B------:R-:W-:Y:S02]  /*4620*/  FSETP.NEU.FTZ.AND P1, PT, R34, R39, PT ;  /* 0x000000272200720b */ /* 0x000fe40003f3d000 */
[----:B------:R-:W-:Y:S02]  /*4630*/  SEL R33, R32, RZ, P3 ;  /* 0x000000ff20217207 */ /* 0x000fe40001800000 */
[----:B------:R-:W-:Y:S02]  /*4640*/  ISETP.NE.AND P2, PT, R35, RZ, P2 ;  /* 0x000000ff2300720c */ /* 0x000fe40001745270 */
[----:B------:R-:W-:-:S02]  /*4650*/  SHF.R.U32.HI R35, RZ, R33, R36 ;  /* 0x00000021ff237219 */ /* 0x000fc40000011624 */
[----:B------:R-:W-:Y:S02]  /*4660*/  PLOP3.LUT P1, PT, P1, P2, PT, 0xf8, 0x8f ;  /* 0x00000000008f781c */ /* 0x000fe40000f25f70 */
[----:B------:R-:W-:Y:S02]  /*4670*/  SHF.R.U32.HI R33, RZ, 0x1, R35 ;  /* 0x00000001ff217819 */ /* 0x000fe40000011623 */
[----:B------:R-:W-:-:S04]  /*4680*/  SEL R32, RZ, 0x1, !P1 ;  /* 0x00000001ff207807 */ /* 0x000fc80004800000 */
[----:B------:R-:W-:-:S04]  /*4690*/  LOP3.LUT R32, R32, 0x1, R33, 0xf8, !PT ;  /* 0x0000000120207812 */ /* 0x000fc800078ef821 */
[----:B------:R-:W-:-:S04]  /*46a0*/  LOP3.LUT R32, R32, R35, RZ, 0xc0, !PT ;  /* 0x0000002320207212 */ /* 0x000fc800078ec0ff */
[----:B------:R-:W-:-:S04]  /*46b0*/  IADD3 R33, PT, PT, R33, R32, RZ ;  /* 0x0000002021217210 */ /* 0x000fc80007ffe0ff */
[----:B------:R-:W-:Y:S01]  /*46c0*/  LOP3.LUT R0, R33, R0, RZ, 0xfc, !PT ;  /* 0x0000000021007212 */ /* 0x000fe200078efcff */
[----:B------:R-:W-:Y:S06]  /*46d0*/  BRA `(.L_x_858) ;  /* 0x0000000000107947 */ /* 0x000fec0003800000 */
.L_x_857:
[----:B------:R-:W-:-:S04]  /*46e0*/  LOP3.LUT R0, R0, 0x80000000, RZ, 0xc0, !PT ;  /* 0x8000000000007812 */ /* 0x000fc800078ec0ff */
[----:B------:R-:W-:Y:S01]  /*46f0*/  LOP3.LUT R0, R0, 0x7f800000, RZ, 0xfc, !PT ;  /* 0x7f80000000007812 */ /* 0x000fe200078efcff */
[----:B------:R-:W-:Y:S06]  /*4700*/  BRA `(.L_x_858) ;  /* 0x0000000000047947 */ /* 0x000fec0003800000 */
.L_x_856:
[----:B------:R-:W-:-:S07]  /*4710*/  IMAD R0, R33, 0x800000, R0 ;  /* 0x0080000021007824 */ /* 0x000fce00078e0200 */
.L_x_858:
[----:B------:R-:W-:Y:S05]  /*4720*/  BSYNC.RECONVERGENT B2 ;  /* 0x0000000000027941 */ /* 0x000fea0003800200 */
.L_x_855:
[----:B------:R-:W-:Y:S05]  /*4730*/  BRA `(.L_x_859) ;  /* 0x0000000000207947 */ /* 0x000fea0003800000 */
.L_x_854:
[----:B------:R-:W-:-:S04]  /*4740*/  LOP3.LUT R0, R37, 0x80000000, R0, 0x48, !PT ;  /* 0x8000000025007812 */ /* 0x000fc800078e4800 */
[----:B------:R-:W-:Y:S01]  /*4750*/  LOP3.LUT R0, R0, 0x7f800000, RZ, 0xfc, !PT ;  /* 0x7f80000000007812 */ /* 0x000fe200078efcff */
[----:B------:R-:W-:Y:S06]  /*4760*/  BRA `(.L_x_859) ;  /* 0x0000000000147947 */ /* 0x000fec0003800000 */
.L_x_853:
[----:B------:R-:W-:Y:S01]  /*4770*/  LOP3.LUT R0, R37, 0x80000000, R0, 0x48, !PT ;  /* 0x8000000025007812 */ /* 0x000fe200078e4800 */
[----:B------:R-:W-:Y:S06]  /*4780*/  BRA `(.L_x_859) ;  /* 0x00000000000c7947 */ /* 0x000fec0003800000 */
.L_x_852:
[----:B------:R-:W0:Y:S01]  /*4790*/  MUFU.RSQ R0, -QNAN ;  /* 0xffc0000000007908 */ /* 0x000e220000001400 */
[----:B------:R-:W-:Y:S05]  /*47a0*/  BRA `(.L_x_859) ;  /* 0x0000000000047947 */ /* 0x000fea0003800000 */
.L_x_851:
[----:B------:R-:W-:-:S07]  /*47b0*/  FADD.FTZ R0, R0, R3 ;  /* 0x0000000300007221 */ /* 0x000fce0000010000 */
.L_x_859:
[----:B------:R-:W-:Y:S05]  /*47c0*/  BSYNC.RECONVERGENT B1 ;  /* 0x0000000000017941 */ /* 0x000fea0003800200 */
.L_x_849:
[----:B------:R-:W-:Y:S01]  /*47d0*/  HFMA2 R33, -RZ, RZ, 0, 0 ;  /* 0x00000000ff217431 */ /* 0x000fe200000001ff */
[----:B------:R-:W-:-:S04]  /*47e0*/  MOV R32, R2 ;  /* 0x0000000200207202 */ /* 0x000fc80000000f00 */
[----:B0-----:R-:W-:Y:S05]  /*47f0*/  RET.REL.NODEC R32 `(_Z18Galerkin_2D_SolverififfPfS_S_) ;  /* 0xffffffb820007950 */ /* 0x001fea0003c3ffff */
.L_x_860:
        /* <DEDUP_REMOVED lines=16> */
.L_x_887:


//--------------------- .nv.global.init           --------------------------
	.section	.nv.global.init,"aw",@progbits
	.align	4
.nv.global.init:
	.type		mrg32k3aM1SubSeq,@object
	.size		mrg32k3aM1SubSeq,(mrg32k3aM2SubSeq - mrg32k3aM1SubSeq)
mrg32k3aM1SubSeq:
        /*0000*/ 	.byte	0x0b, 0xcc, 0xee, 0x04, 0x73, 0x29, 0x8b, 0x6f, 0xf6, 0x53, 0x03, 0xf6, 0x23, 0xf6, 0xea, 0xda
        /* <DEDUP_REMOVED lines=125> */
	.type		mrg32k3aM2SubSeq,@object
	.size		mrg32k3aM2SubSeq,(mrg32k3aM1 - mrg32k3aM2SubSeq)
mrg32k3aM2SubSeq:
        /* <DEDUP_REMOVED lines=126> */
	.type		mrg32k3aM1,@object
	.size		mrg32k3aM1,(mrg32k3aM1Seq - mrg32k3aM1)
mrg32k3aM1:
        /* <DEDUP_REMOVED lines=144> */
	.type		mrg32k3aM1Seq,@object
	.size		mrg32k3aM1Seq,(mrg32k3aM2 - mrg32k3aM1Seq)
mrg32k3aM1Seq:
        /* <DEDUP_REMOVED lines=144> */
	.type		mrg32k3aM2,@object
	.size		mrg32k3aM2,(mrg32k3aM2Seq - mrg32k3aM2)
mrg32k3aM2:
        /* <DEDUP_REMOVED lines=144> */
	.type		mrg32k3aM2Seq,@object
	.size		mrg32k3aM2Seq,(precalc_xorwow_matrix - mrg32k3aM2Seq)
mrg32k3aM2Seq:
        /* <DEDUP_REMOVED lines=144> */
	.type		precalc_xorwow_matrix,@object
	.size		precalc_xorwow_matrix,(precalc_xorwow_offset_matrix - precalc_xorwow_matrix)
precalc_xorwow_matrix:
        /* <DEDUP_REMOVED lines=6400> */
	.type		precalc_xorwow_offset_matrix,@object
	.size		precalc_xorwow_offset_matrix,(.L_1 - precalc_xorwow_offset_matrix)
precalc_xorwow_offset_matrix:
        /* <DEDUP_REMOVED lines=6400> */
.L_1:


//--------------------- .nv.shared._Z13FVS_2D_SolverififfPfS_S_ --------------------------
	.section	.nv.shared._Z13FVS_2D_SolverififfPfS_S_,"aw",@nobits
	.sectionflags	@""
	.align	4
.nv.shared._Z13FVS_2D_SolverififfPfS_S_:
	.zero		1200


//--------------------- .nv.shared.reserved.0     --------------------------
	.section	.nv.shared.reserved.0,"aw",@nobits
	.weak		__nv_reservedSMEM_offset_0_alias
	.size		__nv_reservedSMEM_offset_0_alias, 0, 64
	.other		__nv_reservedSMEM_offset_0_alias,@"STO_CUDA_RESERVED_SHARED STV_DEFAULT"
__nv_reservedSMEM_offset_0_alias:
	.zero		0
	.zero		64


//--------------------- .nv.global                --------------------------
	.section	.nv.global,"aw",@nobits
	.align	4
.nv.global:
	.type		FVS_time,@object
	.size		FVS_time,(CrankNicolson_time - FVS_time)
FVS_time:
	.zero		4096
	.type		CrankNicolson_time,@object
	.size		CrankNicolson_time,(FractionalStep_time - CrankNicolson_time)
CrankNicolson_time:
	.zero		4096
	.type		FractionalStep_time,@object
	.size		FractionalStep_time,(TVD_time - FractionalStep_time)
FractionalStep_time:
	.zero		4096
	.type		TVD_time,@object
	.size		TVD_time,(Galerkin_time - TVD_time)
TVD_time:
	.zero		4096
	.type		Galerkin_time,@object
	.size		Galerkin_time,(Sigma_time - Galerkin_time)
Galerkin_time:
	.zero		4096
	.type		Sigma_time,@object
	.size		Sigma_time,(PSOR_time - Sigma_time)
Sigma_time:
	.zero		4096
	.type		PSOR_time,@object
	.size		PSOR_time,(Leapfrog_time - PSOR_time)
PSOR_time:
	.zero		4096
	.type		Leapfrog_time,@object
	.size		Leapfrog_time,(LaxWendroff_time - Leapfrog_time)
Leapfrog_time:
	.zero		4096
	.type		LaxWendroff_time,@object
	.size		LaxWendroff_time,(ADI_time - LaxWendroff_time)
LaxWendroff_time:
	.zero		4096
	.type		ADI_time,@object
	.size		ADI_time,(MacCormack_time - ADI_time)
ADI_time:
	.zero		4096
	.type		MacCormack_time,@object
	.size		MacCormack_time,(.L_16 - MacCormack_time)
MacCormack_time:
	.zero		4096
.L_16:


//--------------------- .nv.shared._Z14PSOR_2D_SolverififfPfS_S_ --------------------------
	.section	.nv.shared._Z14PSOR_2D_SolverififfPfS_S_,"aw",@nobits
	.sectionflags	@""
	.align	4
.nv.shared._Z14PSOR_2D_SolverififfPfS_S_:
	.zero		1200


//--------------------- .nv.shared._Z13TVD_2D_SolverififfPfS_S_ --------------------------
	.section	.nv.shared._Z13TVD_2D_SolverififfPfS_S_,"aw",@nobits
	.sectionflags	@""
	.align	4
.nv.shared._Z13TVD_2D_SolverififfPfS_S_:
	.zero		1200


//--------------------- .nv.shared._Z20MacCormack_2D_SolverififfPfS_S_ --------------------------
	.section	.nv.shared._Z20MacCormack_2D_SolverififfPfS_S_,"aw",@nobits
	.sectionflags	@""
	.align	4
.nv.shared._Z20MacCormack_2D_SolverififfPfS_S_:
	.zero		1200


//--------------------- .nv.shared._Z24FractionalStep_2D_SolverififfPfS_S_ --------------------------
	.section	.nv.shared._Z24FractionalStep_2D_SolverififfPfS_S_,"aw",@nobits
	.sectionflags	@""
	.align	4
.nv.shared._Z24FractionalStep_2D_SolverififfPfS_S_:
	.zero		1200


//--------------------- .nv.shared._Z21LaxWendroff_2D_SolverififfPfS_S_ --------------------------
	.section	.nv.shared._Z21LaxWendroff_2D_SolverififfPfS_S_,"aw",@nobits
	.sectionflags	@""
	.align	4
.nv.shared._Z21LaxWendroff_2D_SolverififfPfS_S_:
	.zero		1200


//--------------------- .nv.shared._Z15Sigma_2D_SolverififfPfS_S_ --------------------------
	.section	.nv.shared._Z15Sigma_2D_SolverififfPfS_S_,"aw",@nobits
	.sectionflags	@""
	.align	4
.nv.shared._Z15Sigma_2D_SolverififfPfS_S_:
	.zero		1200


//--------------------- .nv.shared._Z13ADI_2D_SolverififfPfS_S_ --------------------------
	.section	.nv.shared._Z13ADI_2D_SolverififfPfS_S_,"aw",@nobits
	.sectionflags	@""
	.align	4
.nv.shared._Z13ADI_2D_SolverififfPfS_S_:
	.zero		1200


//--------------------- .nv.shared._Z23CrankNicolson_2D_SolverififfPfS_S_ --------------------------
	.section	.nv.shared._Z23CrankNicolson_2D_SolverififfPfS_S_,"aw",@nobits
	.sectionflags	@""
	.align	4
.nv.shared._Z23CrankNicolson_2D_SolverififfPfS_S_:
	.zero		1200


//--------------------- .nv.shared._Z18Leapfrog_2D_SolverififfPfS_S_ --------------------------
	.section	.nv.shared._Z18Leapfrog_2D_SolverififfPfS_S_,"aw",@nobits
	.sectionflags	@""
	.align	4
.nv.shared._Z18Leapfrog_2D_SolverififfPfS_S_:
	.zero		1200


//--------------------- .nv.shared._Z18Galerkin_2D_SolverififfPfS_S_ --------------------------
	.section	.nv.shared._Z18Galerkin_2D_SolverififfPfS_S_,"aw",@nobits
	.sectionflags	@""
	.align	4
.nv.shared._Z18Galerkin_2D_SolverififfPfS_S_:
	.zero		1600


//--------------------- .nv.constant0._Z13FVS_2D_SolverififfPfS_S_ --------------------------
	.section	.nv.constant0._Z13FVS_2D_SolverififfPfS_S_,"a",@progbits
	.sectionflags	@""
	.align	4
.nv.constant0._Z13FVS_2D_SolverififfPfS_S_:
	.zero		944


//--------------------- .nv.constant0._Z14PSOR_2D_SolverififfPfS_S_ --------------------------
	.section	.nv.constant0._Z14PSOR_2D_SolverififfPfS_S_,"a",@progbits
	.sectionflags	@""
	.align	4
.nv.constant0._Z14PSOR_2D_SolverififfPfS_S_:
	.zero		944


//--------------------- .nv.constant0._Z13TVD_2D_SolverififfPfS_S_ --------------------------
	.section	.nv.constant0._Z13TVD_2D_SolverififfPfS_S_,"a",@progbits
	.sectionflags	@""
	.align	4
.nv.constant0._Z13TVD_2D_SolverififfPfS_S_:
	.zero		944


//--------------------- .nv.constant0._Z20MacCormack_2D_SolverififfPfS_S_ --------------------------
	.section	.nv.constant0._Z20MacCormack_2D_SolverififfPfS_S_,"a",@progbits
	.sectionflags	@""
	.align	4
.nv.constant0._Z20MacCormack_2D_SolverififfPfS_S_:
	.zero		944


//--------------------- .nv.constant0._Z24FractionalStep_2D_SolverififfPfS_S_ --------------------------
	.section	.nv.constant0._Z24FractionalStep_2D_SolverififfPfS_S_,"a",@progbits
	.sectionflags	@""
	.align	4
.nv.constant0._Z24FractionalStep_2D_SolverififfPfS_S_:
	.zero		944


//--------------------- .nv.constant0._Z21LaxWendroff_2D_SolverififfPfS_S_ --------------------------
	.section	.nv.constant0._Z21LaxWendroff_2D_SolverififfPfS_S_,"a",@progbits
	.sectionflags	@""
	.align	4
.nv.constant0._Z21LaxWendroff_2D_SolverififfPfS_S_:
	.zero		944


//--------------------- .nv.constant0._Z15Sigma_2D_SolverififfPfS_S_ --------------------------
	.section	.nv.constant0._Z15Sigma_2D_SolverififfPfS_S_,"a",@progbits
	.sectionflags	@""
	.align	4
.nv.constant0._Z15Sigma_2D_SolverififfPfS_S_:
	.zero		944


//--------------------- .nv.constant0._Z13ADI_2D_SolverififfPfS_S_ --------------------------
	.section	.nv.constant0._Z13ADI_2D_SolverififfPfS_S_,"a",@progbits
	.sectionflags	@""
	.align	4
.nv.constant0._Z13ADI_2D_SolverififfPfS_S_:
	.zero		944


//--------------------- .nv.constant0._Z23CrankNicolson_2D_SolverififfPfS_S_ --------------------------
	.section	.nv.constant0._Z23CrankNicolson_2D_SolverififfPfS_S_,"a",@progbits
	.sectionflags	@""
	.align	4
.nv.constant0._Z23CrankNicolson_2D_SolverififfPfS_S_:
	.zero		944


//--------------------- .nv.constant0._Z18Leapfrog_2D_SolverififfPfS_S_ --------------------------
	.section	.nv.constant0._Z18Leapfrog_2D_SolverififfPfS_S_,"a",@progbits
	.sectionflags	@""
	.align	4
.nv.constant0._Z18Leapfrog_2D_SolverififfPfS_S_:
	.zero		944


//--------------------- .nv.constant0._Z18Galerkin_2D_SolverififfPfS_S_ --------------------------
	.section	.nv.constant0._Z18Galerkin_2D_SolverififfPfS_S_,"a",@progbits
	.sectionflags	@""
	.align	4
.nv.constant0._Z18Galerkin_2D_SolverififfPfS_S_:
	.zero		944


//--------------------- SYMBOLS --------------------------

	.type		.nv.reservedSmem.offset0,@object
	.size		.nv.reservedSmem.offset0,0x4
	.type		.nv.reservedSmem.cap,@object
	.size		.nv.reservedSmem.cap,0x4
